//
// Generated by NVIDIA NVVM Compiler
//
// Compiler Build ID: CL-36424714
// Cuda compilation tools, release 13.0, V13.0.88
// Based on NVVM 20.0.0
//

.version 9.0
.target sm_100
.address_size 64

	// .globl	_ZN3cub18CUB_300001_SM_10006detail11EmptyKernelIvEEvv
// _ZZN3cub18CUB_300001_SM_10006detail6reduce28DeviceReduceSingleTileKernelINS2_10policy_hubIN4cuda3std3__45tupleIJblEEEjN6thrust24THRUST_300001_SM_1000_NS8cuda_cub9__find_if7functorIS9_EEE10Policy1000ENSB_12zip_iteratorINS8_IJNSD_26transform_input_iterator_tIbNSB_6detail15normal_iteratorINSB_10device_ptrIiEEEENS7_10__not_fn_tI7is_evenEEEENSB_17counting_iteratorIlNSB_11use_defaultESU_SU_EEEEEEEPS9_jSF_S9_S9_NS7_10__identityEEEvT0_T1_T2_T3_T4_T6_E12temp_storage has been demoted
// _ZZN3cub18CUB_300001_SM_10006detail6reduce18DeviceReduceKernelINS2_10policy_hubIN4cuda3std3__45tupleIJblEEEjN6thrust24THRUST_300001_SM_1000_NS8cuda_cub9__find_if7functorIS9_EEE10Policy1000ENSB_12zip_iteratorINS8_IJNSD_26transform_input_iterator_tIbNSB_6detail15normal_iteratorINSB_10device_ptrIiEEEENS7_10__not_fn_tI7is_evenEEEENSB_17counting_iteratorIlNSB_11use_defaultESU_SU_EEEEEEEjSF_S9_NS7_10__identityEEEvT0_PT3_T1_NS0_13GridEvenShareIS12_EET2_T4_E12temp_storage has been demoted
// _ZZN3cub18CUB_300001_SM_10006detail6reduce28DeviceReduceSingleTileKernelINS2_10policy_hubIN4cuda3std3__45tupleIJblEEEjN6thrust24THRUST_300001_SM_1000_NS8cuda_cub9__find_if7functorIS9_EEE10Policy1000EPS9_SI_iSF_S9_S9_NS7_10__identityEEEvT0_T1_T2_T3_T4_T6_E12temp_storage has been demoted
// _ZZN3cub18CUB_300001_SM_10006detail6reduce28DeviceReduceSingleTileKernelINS2_10policy_hubIN4cuda3std3__45tupleIJblEEEyN6thrust24THRUST_300001_SM_1000_NS8cuda_cub9__find_if7functorIS9_EEE10Policy1000ENSB_12zip_iteratorINS8_IJNSD_26transform_input_iterator_tIbNSB_6detail15normal_iteratorINSB_10device_ptrIiEEEENS7_10__not_fn_tI7is_evenEEEENSB_17counting_iteratorIlNSB_11use_defaultESU_SU_EEEEEEEPS9_ySF_S9_S9_NS7_10__identityEEEvT0_T1_T2_T3_T4_T6_E12temp_storage has been demoted
// _ZZN3cub18CUB_300001_SM_10006detail6reduce18DeviceReduceKernelINS2_10policy_hubIN4cuda3std3__45tupleIJblEEEyN6thrust24THRUST_300001_SM_1000_NS8cuda_cub9__find_if7functorIS9_EEE10Policy1000ENSB_12zip_iteratorINS8_IJNSD_26transform_input_iterator_tIbNSB_6detail15normal_iteratorINSB_10device_ptrIiEEEENS7_10__not_fn_tI7is_evenEEEENSB_17counting_iteratorIlNSB_11use_defaultESU_SU_EEEEEEEySF_S9_NS7_10__identityEEEvT0_PT3_T1_NS0_13GridEvenShareIS12_EET2_T4_E12temp_storage has been demoted
// _ZZN3cub18CUB_300001_SM_10006detail6reduce28DeviceReduceSingleTileKernelINS2_10policy_hubIN4cuda3std3__45tupleIJblEEEyN6thrust24THRUST_300001_SM_1000_NS8cuda_cub9__find_if7functorIS9_EEE10Policy1000EPS9_SI_iSF_S9_S9_NS7_10__identityEEEvT0_T1_T2_T3_T4_T6_E12temp_storage has been demoted
// _ZZN3cub18CUB_300001_SM_10006detail6reduce28DeviceReduceSingleTileKernelINS2_10policy_hubIN4cuda3std3__45tupleIJblEEEjN6thrust24THRUST_300001_SM_1000_NS8cuda_cub9__find_if7functorIS9_EEE10Policy1000ENSB_12zip_iteratorINS8_IJNSD_26transform_input_iterator_tIbNSB_6detail15normal_iteratorINSB_10device_ptrIiEEEE7is_evenEENSB_17counting_iteratorIlNSB_11use_defaultESS_SS_EEEEEEEPS9_jSF_S9_S9_NS7_10__identityEEEvT0_T1_T2_T3_T4_T6_E12temp_storage has been demoted
// _ZZN3cub18CUB_300001_SM_10006detail6reduce18DeviceReduceKernelINS2_10policy_hubIN4cuda3std3__45tupleIJblEEEjN6thrust24THRUST_300001_SM_1000_NS8cuda_cub9__find_if7functorIS9_EEE10Policy1000ENSB_12zip_iteratorINS8_IJNSD_26transform_input_iterator_tIbNSB_6detail15normal_iteratorINSB_10device_ptrIiEEEE7is_evenEENSB_17counting_iteratorIlNSB_11use_defaultESS_SS_EEEEEEEjSF_S9_NS7_10__identityEEEvT0_PT3_T1_NS0_13GridEvenShareIS10_EET2_T4_E12temp_storage has been demoted
// _ZZN3cub18CUB_300001_SM_10006detail6reduce28DeviceReduceSingleTileKernelINS2_10policy_hubIN4cuda3std3__45tupleIJblEEEyN6thrust24THRUST_300001_SM_1000_NS8cuda_cub9__find_if7functorIS9_EEE10Policy1000ENSB_12zip_iteratorINS8_IJNSD_26transform_input_iterator_tIbNSB_6detail15normal_iteratorINSB_10device_ptrIiEEEE7is_evenEENSB_17counting_iteratorIlNSB_11use_defaultESS_SS_EEEEEEEPS9_ySF_S9_S9_NS7_10__identityEEEvT0_T1_T2_T3_T4_T6_E12temp_storage has been demoted
// _ZZN3cub18CUB_300001_SM_10006detail6reduce18DeviceReduceKernelINS2_10policy_hubIN4cuda3std3__45tupleIJblEEEyN6thrust24THRUST_300001_SM_1000_NS8cuda_cub9__find_if7functorIS9_EEE10Policy1000ENSB_12zip_iteratorINS8_IJNSD_26transform_input_iterator_tIbNSB_6detail15normal_iteratorINSB_10device_ptrIiEEEE7is_evenEENSB_17counting_iteratorIlNSB_11use_defaultESS_SS_EEEEEEEySF_S9_NS7_10__identityEEEvT0_PT3_T1_NS0_13GridEvenShareIS10_EET2_T4_E12temp_storage has been demoted
.global .align 1 .b8 _ZN34_INTERNAL_db8bc1ba_4_k_cu_0da159924cuda3std3__45__cpo5beginE[1];
.global .align 1 .b8 _ZN34_INTERNAL_db8bc1ba_4_k_cu_0da159924cuda3std3__45__cpo3endE[1];
.global .align 1 .b8 _ZN34_INTERNAL_db8bc1ba_4_k_cu_0da159924cuda3std3__45__cpo6cbeginE[1];
.global .align 1 .b8 _ZN34_INTERNAL_db8bc1ba_4_k_cu_0da159924cuda3std3__45__cpo4cendE[1];
.global .align 1 .b8 _ZN34_INTERNAL_db8bc1ba_4_k_cu_0da159924cuda3std3__45__cpo6rbeginE[1];
.global .align 1 .b8 _ZN34_INTERNAL_db8bc1ba_4_k_cu_0da159924cuda3std3__45__cpo4rendE[1];
.global .align 1 .b8 _ZN34_INTERNAL_db8bc1ba_4_k_cu_0da159924cuda3std3__45__cpo7crbeginE[1];
.global .align 1 .b8 _ZN34_INTERNAL_db8bc1ba_4_k_cu_0da159924cuda3std3__45__cpo5crendE[1];
.global .align 1 .b8 _ZN34_INTERNAL_db8bc1ba_4_k_cu_0da159924cuda3std3__436_GLOBAL__N__db8bc1ba_4_k_cu_0da159926ignoreE[1];
.global .align 1 .b8 _ZN34_INTERNAL_db8bc1ba_4_k_cu_0da159924cuda3std3__419piecewise_constructE[1];
.global .align 1 .b8 _ZN34_INTERNAL_db8bc1ba_4_k_cu_0da159924cuda3std3__48in_placeE[1];
.global .align 1 .b8 _ZN34_INTERNAL_db8bc1ba_4_k_cu_0da159924cuda3std3__420unreachable_sentinelE[1];
.global .align 1 .b8 _ZN34_INTERNAL_db8bc1ba_4_k_cu_0da159924cuda3std3__47nulloptE[1];
.global .align 1 .b8 _ZN34_INTERNAL_db8bc1ba_4_k_cu_0da159924cuda3std3__48unexpectE[1];
.global .align 1 .b8 _ZN34_INTERNAL_db8bc1ba_4_k_cu_0da159924cuda3std6ranges3__45__cpo4swapE[1];
.global .align 1 .b8 _ZN34_INTERNAL_db8bc1ba_4_k_cu_0da159924cuda3std6ranges3__45__cpo9iter_moveE[1];
.global .align 1 .b8 _ZN34_INTERNAL_db8bc1ba_4_k_cu_0da159924cuda3std6ranges3__45__cpo5beginE[1];
.global .align 1 .b8 _ZN34_INTERNAL_db8bc1ba_4_k_cu_0da159924cuda3std6ranges3__45__cpo3endE[1];
.global .align 1 .b8 _ZN34_INTERNAL_db8bc1ba_4_k_cu_0da159924cuda3std6ranges3__45__cpo6cbeginE[1];
.global .align 1 .b8 _ZN34_INTERNAL_db8bc1ba_4_k_cu_0da159924cuda3std6ranges3__45__cpo4cendE[1];
.global .align 1 .b8 _ZN34_INTERNAL_db8bc1ba_4_k_cu_0da159924cuda3std6ranges3__45__cpo7advanceE[1];
.global .align 1 .b8 _ZN34_INTERNAL_db8bc1ba_4_k_cu_0da159924cuda3std6ranges3__45__cpo9iter_swapE[1];
.global .align 1 .b8 _ZN34_INTERNAL_db8bc1ba_4_k_cu_0da159924cuda3std6ranges3__45__cpo4nextE[1];
.global .align 1 .b8 _ZN34_INTERNAL_db8bc1ba_4_k_cu_0da159924cuda3std6ranges3__45__cpo4prevE[1];
.global .align 1 .b8 _ZN34_INTERNAL_db8bc1ba_4_k_cu_0da159924cuda3std6ranges3__45__cpo4dataE[1];
.global .align 1 .b8 _ZN34_INTERNAL_db8bc1ba_4_k_cu_0da159924cuda3std6ranges3__45__cpo5cdataE[1];
.global .align 1 .b8 _ZN34_INTERNAL_db8bc1ba_4_k_cu_0da159924cuda3std6ranges3__45__cpo4sizeE[1];
.global .align 1 .b8 _ZN34_INTERNAL_db8bc1ba_4_k_cu_0da159924cuda3std6ranges3__45__cpo5ssizeE[1];
.global .align 1 .b8 _ZN34_INTERNAL_db8bc1ba_4_k_cu_0da159924cuda3std6ranges3__45__cpo8distanceE[1];
.global .align 1 .b8 _ZN34_INTERNAL_db8bc1ba_4_k_cu_0da159926thrust24THRUST_300001_SM_1000_NS8cuda_cub3parE[1];
.global .align 1 .b8 _ZN34_INTERNAL_db8bc1ba_4_k_cu_0da159926thrust24THRUST_300001_SM_1000_NS8cuda_cub10par_nosyncE[1];
.global .align 1 .b8 _ZN34_INTERNAL_db8bc1ba_4_k_cu_0da159926thrust24THRUST_300001_SM_1000_NS6system6detail10sequential3seqE[1];
.global .align 1 .b8 _ZN34_INTERNAL_db8bc1ba_4_k_cu_0da159926thrust24THRUST_300001_SM_1000_NS6system3cpp3parE[1];
.global .align 1 .b8 _ZN34_INTERNAL_db8bc1ba_4_k_cu_0da159926thrust24THRUST_300001_SM_1000_NS12placeholders2_1E[1];
.global .align 1 .b8 _ZN34_INTERNAL_db8bc1ba_4_k_cu_0da159926thrust24THRUST_300001_SM_1000_NS12placeholders2_2E[1];
.global .align 1 .b8 _ZN34_INTERNAL_db8bc1ba_4_k_cu_0da159926thrust24THRUST_300001_SM_1000_NS12placeholders2_3E[1];
.global .align 1 .b8 _ZN34_INTERNAL_db8bc1ba_4_k_cu_0da159926thrust24THRUST_300001_SM_1000_NS12placeholders2_4E[1];
.global .align 1 .b8 _ZN34_INTERNAL_db8bc1ba_4_k_cu_0da159926thrust24THRUST_300001_SM_1000_NS12placeholders2_5E[1];
.global .align 1 .b8 _ZN34_INTERNAL_db8bc1ba_4_k_cu_0da159926thrust24THRUST_300001_SM_1000_NS12placeholders2_6E[1];
.global .align 1 .b8 _ZN34_INTERNAL_db8bc1ba_4_k_cu_0da159926thrust24THRUST_300001_SM_1000_NS12placeholders2_7E[1];
.global .align 1 .b8 _ZN34_INTERNAL_db8bc1ba_4_k_cu_0da159926thrust24THRUST_300001_SM_1000_NS12placeholders2_8E[1];
.global .align 1 .b8 _ZN34_INTERNAL_db8bc1ba_4_k_cu_0da159926thrust24THRUST_300001_SM_1000_NS12placeholders2_9E[1];
.global .align 1 .b8 _ZN34_INTERNAL_db8bc1ba_4_k_cu_0da159926thrust24THRUST_300001_SM_1000_NS12placeholders3_10E[1];
.global .align 1 .b8 _ZN34_INTERNAL_db8bc1ba_4_k_cu_0da159926thrust24THRUST_300001_SM_1000_NS3seqE[1];
.global .align 1 .b8 _ZN34_INTERNAL_db8bc1ba_4_k_cu_0da159926thrust24THRUST_300001_SM_1000_NS6deviceE[1];

.visible .entry _ZN3cub18CUB_300001_SM_10006detail11EmptyKernelIvEEvv()
{


	ret;

}
	// .globl	_ZN3cub18CUB_300001_SM_10006detail6reduce28DeviceReduceSingleTileKernelINS2_10policy_hubIN4cuda3std3__45tupleIJblEEEjN6thrust24THRUST_300001_SM_1000_NS8cuda_cub9__find_if7functorIS9_EEE10Policy1000ENSB_12zip_iteratorINS8_IJNSD_26transform_input_iterator_tIbNSB_6detail15normal_iteratorINSB_10device_ptrIiEEEENS7_10__not_fn_tI7is_evenEEEENSB_17counting_iteratorIlNSB_11use_defaultESU_SU_EEEEEEEPS9_jSF_S9_S9_NS7_10__identityEEEvT0_T1_T2_T3_T4_T6_
.visible .entry _ZN3cub18CUB_300001_SM_10006detail6reduce28DeviceReduceSingleTileKernelINS2_10policy_hubIN4cuda3std3__45tupleIJblEEEjN6thrust24THRUST_300001_SM_1000_NS8cuda_cub9__find_if7functorIS9_EEE10Policy1000ENSB_12zip_iteratorINS8_IJNSD_26transform_input_iterator_tIbNSB_6detail15normal_iteratorINSB_10device_ptrIiEEEENS7_10__not_fn_tI7is_evenEEEENSB_17counting_iteratorIlNSB_11use_defaultESU_SU_EEEEEEEPS9_jSF_S9_S9_NS7_10__identityEEEvT0_T1_T2_T3_T4_T6_(
	.param .align 8 .b8 _ZN3cub18CUB_300001_SM_10006detail6reduce28DeviceReduceSingleTileKernelINS2_10policy_hubIN4cuda3std3__45tupleIJblEEEjN6thrust24THRUST_300001_SM_1000_NS8cuda_cub9__find_if7functorIS9_EEE10Policy1000ENSB_12zip_iteratorINS8_IJNSD_26transform_input_iterator_tIbNSB_6detail15normal_iteratorINSB_10device_ptrIiEEEENS7_10__not_fn_tI7is_evenEEEENSB_17counting_iteratorIlNSB_11use_defaultESU_SU_EEEEEEEPS9_jSF_S9_S9_NS7_10__identityEEEvT0_T1_T2_T3_T4_T6__param_0[24],
	.param .u64 .ptr .align 1 _ZN3cub18CUB_300001_SM_10006detail6reduce28DeviceReduceSingleTileKernelINS2_10policy_hubIN4cuda3std3__45tupleIJblEEEjN6thrust24THRUST_300001_SM_1000_NS8cuda_cub9__find_if7functorIS9_EEE10Policy1000ENSB_12zip_iteratorINS8_IJNSD_26transform_input_iterator_tIbNSB_6detail15normal_iteratorINSB_10device_ptrIiEEEENS7_10__not_fn_tI7is_evenEEEENSB_17counting_iteratorIlNSB_11use_defaultESU_SU_EEEEEEEPS9_jSF_S9_S9_NS7_10__identityEEEvT0_T1_T2_T3_T4_T6__param_1,
	.param .u32 _ZN3cub18CUB_300001_SM_10006detail6reduce28DeviceReduceSingleTileKernelINS2_10policy_hubIN4cuda3std3__45tupleIJblEEEjN6thrust24THRUST_300001_SM_1000_NS8cuda_cub9__find_if7functorIS9_EEE10Policy1000ENSB_12zip_iteratorINS8_IJNSD_26transform_input_iterator_tIbNSB_6detail15normal_iteratorINSB_10device_ptrIiEEEENS7_10__not_fn_tI7is_evenEEEENSB_17counting_iteratorIlNSB_11use_defaultESU_SU_EEEEEEEPS9_jSF_S9_S9_NS7_10__identityEEEvT0_T1_T2_T3_T4_T6__param_2,
	.param .align 1 .b8 _ZN3cub18CUB_300001_SM_10006detail6reduce28DeviceReduceSingleTileKernelINS2_10policy_hubIN4cuda3std3__45tupleIJblEEEjN6thrust24THRUST_300001_SM_1000_NS8cuda_cub9__find_if7functorIS9_EEE10Policy1000ENSB_12zip_iteratorINS8_IJNSD_26transform_input_iterator_tIbNSB_6detail15normal_iteratorINSB_10device_ptrIiEEEENS7_10__not_fn_tI7is_evenEEEENSB_17counting_iteratorIlNSB_11use_defaultESU_SU_EEEEEEEPS9_jSF_S9_S9_NS7_10__identityEEEvT0_T1_T2_T3_T4_T6__param_3[1],
	.param .align 8 .b8 _ZN3cub18CUB_300001_SM_10006detail6reduce28DeviceReduceSingleTileKernelINS2_10policy_hubIN4cuda3std3__45tupleIJblEEEjN6thrust24THRUST_300001_SM_1000_NS8cuda_cub9__find_if7functorIS9_EEE10Policy1000ENSB_12zip_iteratorINS8_IJNSD_26transform_input_iterator_tIbNSB_6detail15normal_iteratorINSB_10device_ptrIiEEEENS7_10__not_fn_tI7is_evenEEEENSB_17counting_iteratorIlNSB_11use_defaultESU_SU_EEEEEEEPS9_jSF_S9_S9_NS7_10__identityEEEvT0_T1_T2_T3_T4_T6__param_4[16],
	.param .align 1 .b8 _ZN3cub18CUB_300001_SM_10006detail6reduce28DeviceReduceSingleTileKernelINS2_10policy_hubIN4cuda3std3__45tupleIJblEEEjN6thrust24THRUST_300001_SM_1000_NS8cuda_cub9__find_if7functorIS9_EEE10Policy1000ENSB_12zip_iteratorINS8_IJNSD_26transform_input_iterator_tIbNSB_6detail15normal_iteratorINSB_10device_ptrIiEEEENS7_10__not_fn_tI7is_evenEEEENSB_17counting_iteratorIlNSB_11use_defaultESU_SU_EEEEEEEPS9_jSF_S9_S9_NS7_10__identityEEEvT0_T1_T2_T3_T4_T6__param_5[1]
)
.maxntid 256
.minnctapersm 1
{
	.reg .pred 	%p<236>;
	.reg .b16 	%rs<452>;
	.reg .b32 	%r<454>;
	.reg .b64 	%rd<449>;
	// demoted variable
	.shared .align 8 .b8 _ZZN3cub18CUB_300001_SM_10006detail6reduce28DeviceReduceSingleTileKernelINS2_10policy_hubIN4cuda3std3__45tupleIJblEEEjN6thrust24THRUST_300001_SM_1000_NS8cuda_cub9__find_if7functorIS9_EEE10Policy1000ENSB_12zip_iteratorINS8_IJNSD_26transform_input_iterator_tIbNSB_6detail15normal_iteratorINSB_10device_ptrIiEEEENS7_10__not_fn_tI7is_evenEEEENSB_17counting_iteratorIlNSB_11use_defaultESU_SU_EEEEEEEPS9_jSF_S9_S9_NS7_10__identityEEEvT0_T1_T2_T3_T4_T6_E12temp_storage[152];
	ld.param.u64 	%rd114, [_ZN3cub18CUB_300001_SM_10006detail6reduce28DeviceReduceSingleTileKernelINS2_10policy_hubIN4cuda3std3__45tupleIJblEEEjN6thrust24THRUST_300001_SM_1000_NS8cuda_cub9__find_if7functorIS9_EEE10Policy1000ENSB_12zip_iteratorINS8_IJNSD_26transform_input_iterator_tIbNSB_6detail15normal_iteratorINSB_10device_ptrIiEEEENS7_10__not_fn_tI7is_evenEEEENSB_17counting_iteratorIlNSB_11use_defaultESU_SU_EEEEEEEPS9_jSF_S9_S9_NS7_10__identityEEEvT0_T1_T2_T3_T4_T6__param_4+8];
	ld.param.u64 	%rd113, [_ZN3cub18CUB_300001_SM_10006detail6reduce28DeviceReduceSingleTileKernelINS2_10policy_hubIN4cuda3std3__45tupleIJblEEEjN6thrust24THRUST_300001_SM_1000_NS8cuda_cub9__find_if7functorIS9_EEE10Policy1000ENSB_12zip_iteratorINS8_IJNSD_26transform_input_iterator_tIbNSB_6detail15normal_iteratorINSB_10device_ptrIiEEEENS7_10__not_fn_tI7is_evenEEEENSB_17counting_iteratorIlNSB_11use_defaultESU_SU_EEEEEEEPS9_jSF_S9_S9_NS7_10__identityEEEvT0_T1_T2_T3_T4_T6__param_0+16];
	ld.param.u64 	%rd112, [_ZN3cub18CUB_300001_SM_10006detail6reduce28DeviceReduceSingleTileKernelINS2_10policy_hubIN4cuda3std3__45tupleIJblEEEjN6thrust24THRUST_300001_SM_1000_NS8cuda_cub9__find_if7functorIS9_EEE10Policy1000ENSB_12zip_iteratorINS8_IJNSD_26transform_input_iterator_tIbNSB_6detail15normal_iteratorINSB_10device_ptrIiEEEENS7_10__not_fn_tI7is_evenEEEENSB_17counting_iteratorIlNSB_11use_defaultESU_SU_EEEEEEEPS9_jSF_S9_S9_NS7_10__identityEEEvT0_T1_T2_T3_T4_T6__param_0];
	ld.param.u64 	%rd115, [_ZN3cub18CUB_300001_SM_10006detail6reduce28DeviceReduceSingleTileKernelINS2_10policy_hubIN4cuda3std3__45tupleIJblEEEjN6thrust24THRUST_300001_SM_1000_NS8cuda_cub9__find_if7functorIS9_EEE10Policy1000ENSB_12zip_iteratorINS8_IJNSD_26transform_input_iterator_tIbNSB_6detail15normal_iteratorINSB_10device_ptrIiEEEENS7_10__not_fn_tI7is_evenEEEENSB_17counting_iteratorIlNSB_11use_defaultESU_SU_EEEEEEEPS9_jSF_S9_S9_NS7_10__identityEEEvT0_T1_T2_T3_T4_T6__param_1];
	ld.param.u32 	%r44, [_ZN3cub18CUB_300001_SM_10006detail6reduce28DeviceReduceSingleTileKernelINS2_10policy_hubIN4cuda3std3__45tupleIJblEEEjN6thrust24THRUST_300001_SM_1000_NS8cuda_cub9__find_if7functorIS9_EEE10Policy1000ENSB_12zip_iteratorINS8_IJNSD_26transform_input_iterator_tIbNSB_6detail15normal_iteratorINSB_10device_ptrIiEEEENS7_10__not_fn_tI7is_evenEEEENSB_17counting_iteratorIlNSB_11use_defaultESU_SU_EEEEEEEPS9_jSF_S9_S9_NS7_10__identityEEEvT0_T1_T2_T3_T4_T6__param_2];
	ld.param.u8 	%rs100, [_ZN3cub18CUB_300001_SM_10006detail6reduce28DeviceReduceSingleTileKernelINS2_10policy_hubIN4cuda3std3__45tupleIJblEEEjN6thrust24THRUST_300001_SM_1000_NS8cuda_cub9__find_if7functorIS9_EEE10Policy1000ENSB_12zip_iteratorINS8_IJNSD_26transform_input_iterator_tIbNSB_6detail15normal_iteratorINSB_10device_ptrIiEEEENS7_10__not_fn_tI7is_evenEEEENSB_17counting_iteratorIlNSB_11use_defaultESU_SU_EEEEEEEPS9_jSF_S9_S9_NS7_10__identityEEEvT0_T1_T2_T3_T4_T6__param_4];
	cvta.to.global.u64 	%rd1, %rd115;
	setp.ne.s32 	%p1, %r44, 0;
	@%p1 bra 	$L__BB1_3;
	mov.u32 	%r439, %tid.x;
	setp.ne.s32 	%p235, %r439, 0;
	@%p235 bra 	$L__BB1_123;
	st.global.u8 	[%rd1], %rs100;
	st.global.u64 	[%rd1+8], %rd114;
	bra.uni 	$L__BB1_123;
$L__BB1_3:
	cvta.to.global.u64 	%rd2, %rd112;
	setp.gt.u32 	%p2, %r44, 1023;
	@%p2 bra 	$L__BB1_80;
	mov.u32 	%r1, %tid.x;
	setp.ge.u32 	%p102, %r1, %r44;
	mov.b16 	%rs420, 0;
	mov.b64 	%rd417, 0;
	mov.u32 	%r443, %r1;
	@%p102 bra 	$L__BB1_6;
	cvt.u64.u32 	%rd279, %r1;
	mul.wide.u32 	%rd280, %r1, 4;
	add.s64 	%rd281, %rd2, %rd280;
	add.s64 	%rd417, %rd113, %rd279;
	ld.global.u16 	%rs244, [%rd281];
	and.b16  	%rs420, %rs244, 1;
	add.s32 	%r443, %r1, 256;
$L__BB1_6:
	setp.ge.u32 	%p103, %r443, %r44;
	@%p103 bra 	$L__BB1_18;
	not.b32 	%r201, %r443;
	add.s32 	%r4, %r44, %r201;
	shr.u32 	%r202, %r4, 8;
	add.s32 	%r5, %r202, 1;
	and.b32  	%r6, %r5, 7;
	setp.lt.u32 	%p104, %r4, 1792;
	@%p104 bra 	$L__BB1_10;
	and.b32  	%r203, %r5, 33554424;
	neg.s32 	%r441, %r203;
$L__BB1_9:
	.pragma "nounroll";
	cvt.u64.u32 	%rd283, %r443;
	mul.wide.u32 	%rd284, %r443, 4;
	add.s64 	%rd285, %rd2, %rd284;
	add.s64 	%rd286, %rd113, %rd283;
	ld.global.u8 	%rs246, [%rd285];
	and.b16  	%rs247, %rs246, 1;
	and.b16  	%rs248, %rs420, 255;
	setp.eq.s16 	%p105, %rs248, 0;
	setp.eq.s16 	%p106, %rs247, 0;
	min.s64 	%rd287, %rd286, %rd417;
	selp.b64 	%rd288, %rd417, %rd287, %p106;
	selp.b64 	%rd289, %rd286, %rd288, %p105;
	selp.b16 	%rs249, %rs420, 1, %p106;
	selp.b16 	%rs250, %rs247, %rs249, %p105;
	and.b16  	%rs251, %rs250, 255;
	add.s64 	%rd290, %rd286, 256;
	ld.global.u8 	%rs252, [%rd285+1024];
	and.b16  	%rs253, %rs252, 1;
	setp.eq.s16 	%p107, %rs251, 0;
	setp.eq.s16 	%p108, %rs253, 0;
	min.s64 	%rd291, %rd290, %rd289;
	selp.b64 	%rd292, %rd289, %rd291, %p108;
	selp.b64 	%rd293, %rd290, %rd292, %p107;
	selp.b16 	%rs254, %rs250, 1, %p108;
	selp.b16 	%rs255, %rs253, %rs254, %p107;
	and.b16  	%rs256, %rs255, 255;
	add.s64 	%rd294, %rd286, 512;
	ld.global.u8 	%rs257, [%rd285+2048];
	and.b16  	%rs258, %rs257, 1;
	setp.eq.s16 	%p109, %rs256, 0;
	setp.eq.s16 	%p110, %rs258, 0;
	min.s64 	%rd295, %rd294, %rd293;
	selp.b64 	%rd296, %rd293, %rd295, %p110;
	selp.b64 	%rd297, %rd294, %rd296, %p109;
	selp.b16 	%rs259, %rs255, 1, %p110;
	selp.b16 	%rs260, %rs258, %rs259, %p109;
	and.b16  	%rs261, %rs260, 255;
	add.s64 	%rd298, %rd286, 768;
	ld.global.u8 	%rs262, [%rd285+3072];
	and.b16  	%rs263, %rs262, 1;
	setp.eq.s16 	%p111, %rs261, 0;
	setp.eq.s16 	%p112, %rs263, 0;
	min.s64 	%rd299, %rd298, %rd297;
	selp.b64 	%rd300, %rd297, %rd299, %p112;
	selp.b64 	%rd301, %rd298, %rd300, %p111;
	selp.b16 	%rs264, %rs260, 1, %p112;
	selp.b16 	%rs265, %rs263, %rs264, %p111;
	and.b16  	%rs266, %rs265, 255;
	add.s64 	%rd302, %rd286, 1024;
	ld.global.u8 	%rs267, [%rd285+4096];
	and.b16  	%rs268, %rs267, 1;
	setp.eq.s16 	%p113, %rs266, 0;
	setp.eq.s16 	%p114, %rs268, 0;
	min.s64 	%rd303, %rd302, %rd301;
	selp.b64 	%rd304, %rd301, %rd303, %p114;
	selp.b64 	%rd305, %rd302, %rd304, %p113;
	selp.b16 	%rs269, %rs265, 1, %p114;
	selp.b16 	%rs270, %rs268, %rs269, %p113;
	and.b16  	%rs271, %rs270, 255;
	add.s64 	%rd306, %rd286, 1280;
	ld.global.u8 	%rs272, [%rd285+5120];
	and.b16  	%rs273, %rs272, 1;
	setp.eq.s16 	%p115, %rs271, 0;
	setp.eq.s16 	%p116, %rs273, 0;
	min.s64 	%rd307, %rd306, %rd305;
	selp.b64 	%rd308, %rd305, %rd307, %p116;
	selp.b64 	%rd309, %rd306, %rd308, %p115;
	selp.b16 	%rs274, %rs270, 1, %p116;
	selp.b16 	%rs275, %rs273, %rs274, %p115;
	and.b16  	%rs276, %rs275, 255;
	add.s64 	%rd310, %rd286, 1536;
	ld.global.u8 	%rs277, [%rd285+6144];
	and.b16  	%rs278, %rs277, 1;
	setp.eq.s16 	%p117, %rs276, 0;
	setp.eq.s16 	%p118, %rs278, 0;
	min.s64 	%rd311, %rd310, %rd309;
	selp.b64 	%rd312, %rd309, %rd311, %p118;
	selp.b64 	%rd313, %rd310, %rd312, %p117;
	selp.b16 	%rs279, %rs275, 1, %p118;
	selp.b16 	%rs280, %rs278, %rs279, %p117;
	and.b16  	%rs281, %rs280, 255;
	add.s64 	%rd314, %rd286, 1792;
	ld.global.u8 	%rs282, [%rd285+7168];
	and.b16  	%rs283, %rs282, 1;
	setp.eq.s16 	%p119, %rs281, 0;
	setp.eq.s16 	%p120, %rs283, 0;
	min.s64 	%rd315, %rd314, %rd313;
	selp.b64 	%rd316, %rd313, %rd315, %p120;
	selp.b64 	%rd417, %rd314, %rd316, %p119;
	selp.b16 	%rs284, %rs280, 1, %p120;
	selp.b16 	%rs420, %rs283, %rs284, %p119;
	add.s32 	%r443, %r443, 2048;
	add.s32 	%r441, %r441, 8;
	setp.ne.s32 	%p121, %r441, 0;
	@%p121 bra 	$L__BB1_9;
$L__BB1_10:
	setp.eq.s32 	%p122, %r6, 0;
	@%p122 bra 	$L__BB1_18;
	setp.lt.u32 	%p123, %r6, 4;
	@%p123 bra 	$L__BB1_13;
	cvt.u64.u32 	%rd318, %r443;
	mul.wide.u32 	%rd319, %r443, 4;
	add.s64 	%rd320, %rd2, %rd319;
	add.s64 	%rd321, %rd113, %rd318;
	ld.global.u8 	%rs286, [%rd320];
	and.b16  	%rs287, %rs286, 1;
	and.b16  	%rs288, %rs420, 255;
	setp.eq.s16 	%p124, %rs288, 0;
	setp.eq.s16 	%p125, %rs287, 0;
	min.s64 	%rd322, %rd321, %rd417;
	selp.b64 	%rd323, %rd417, %rd322, %p125;
	selp.b64 	%rd324, %rd321, %rd323, %p124;
	selp.b16 	%rs289, %rs420, 1, %p125;
	selp.b16 	%rs290, %rs287, %rs289, %p124;
	and.b16  	%rs291, %rs290, 255;
	add.s32 	%r204, %r443, 256;
	cvt.u64.u32 	%rd325, %r204;
	add.s64 	%rd326, %rd113, %rd325;
	ld.global.u8 	%rs292, [%rd320+1024];
	and.b16  	%rs293, %rs292, 1;
	setp.eq.s16 	%p126, %rs291, 0;
	setp.eq.s16 	%p127, %rs293, 0;
	min.s64 	%rd327, %rd326, %rd324;
	selp.b64 	%rd328, %rd324, %rd327, %p127;
	selp.b64 	%rd329, %rd326, %rd328, %p126;
	selp.b16 	%rs294, %rs290, 1, %p127;
	selp.b16 	%rs295, %rs293, %rs294, %p126;
	and.b16  	%rs296, %rs295, 255;
	add.s32 	%r205, %r443, 512;
	cvt.u64.u32 	%rd330, %r205;
	add.s64 	%rd331, %rd113, %rd330;
	ld.global.u8 	%rs297, [%rd320+2048];
	and.b16  	%rs298, %rs297, 1;
	setp.eq.s16 	%p128, %rs296, 0;
	setp.eq.s16 	%p129, %rs298, 0;
	min.s64 	%rd332, %rd331, %rd329;
	selp.b64 	%rd333, %rd329, %rd332, %p129;
	selp.b64 	%rd334, %rd331, %rd333, %p128;
	selp.b16 	%rs299, %rs295, 1, %p129;
	selp.b16 	%rs300, %rs298, %rs299, %p128;
	and.b16  	%rs301, %rs300, 255;
	add.s32 	%r206, %r443, 768;
	cvt.u64.u32 	%rd335, %r206;
	add.s64 	%rd336, %rd113, %rd335;
	ld.global.u8 	%rs302, [%rd320+3072];
	and.b16  	%rs303, %rs302, 1;
	setp.eq.s16 	%p130, %rs301, 0;
	setp.eq.s16 	%p131, %rs303, 0;
	min.s64 	%rd337, %rd336, %rd334;
	selp.b64 	%rd338, %rd334, %rd337, %p131;
	selp.b64 	%rd417, %rd336, %rd338, %p130;
	selp.b16 	%rs304, %rs300, 1, %p131;
	selp.b16 	%rs420, %rs303, %rs304, %p130;
	add.s32 	%r443, %r443, 1024;
$L__BB1_13:
	and.b32  	%r207, %r5, 3;
	setp.eq.s32 	%p132, %r207, 0;
	@%p132 bra 	$L__BB1_18;
	setp.eq.s32 	%p133, %r207, 1;
	@%p133 bra 	$L__BB1_16;
	cvt.u64.u32 	%rd340, %r443;
	mul.wide.u32 	%rd341, %r443, 4;
	add.s64 	%rd342, %rd2, %rd341;
	add.s64 	%rd343, %rd113, %rd340;
	ld.global.u8 	%rs306, [%rd342];
	and.b16  	%rs307, %rs306, 1;
	and.b16  	%rs308, %rs420, 255;
	setp.eq.s16 	%p134, %rs308, 0;
	setp.eq.s16 	%p135, %rs307, 0;
	min.s64 	%rd344, %rd343, %rd417;
	selp.b64 	%rd345, %rd417, %rd344, %p135;
	selp.b64 	%rd346, %rd343, %rd345, %p134;
	selp.b16 	%rs309, %rs420, 1, %p135;
	selp.b16 	%rs310, %rs307, %rs309, %p134;
	and.b16  	%rs311, %rs310, 255;
	add.s32 	%r208, %r443, 256;
	cvt.u64.u32 	%rd347, %r208;
	add.s64 	%rd348, %rd113, %rd347;
	ld.global.u8 	%rs312, [%rd342+1024];
	and.b16  	%rs313, %rs312, 1;
	setp.eq.s16 	%p136, %rs311, 0;
	setp.eq.s16 	%p137, %rs313, 0;
	min.s64 	%rd349, %rd348, %rd346;
	selp.b64 	%rd350, %rd346, %rd349, %p137;
	selp.b64 	%rd417, %rd348, %rd350, %p136;
	selp.b16 	%rs314, %rs310, 1, %p137;
	selp.b16 	%rs420, %rs313, %rs314, %p136;
	add.s32 	%r443, %r443, 512;
$L__BB1_16:
	and.b32  	%r209, %r4, 256;
	setp.ne.s32 	%p138, %r209, 0;
	@%p138 bra 	$L__BB1_18;
	cvt.u64.u32 	%rd351, %r443;
	mul.wide.u32 	%rd352, %r443, 4;
	add.s64 	%rd353, %rd2, %rd352;
	add.s64 	%rd354, %rd113, %rd351;
	ld.global.u8 	%rs315, [%rd353];
	and.b16  	%rs316, %rs315, 1;
	and.b16  	%rs317, %rs420, 255;
	setp.eq.s16 	%p139, %rs317, 0;
	setp.eq.s16 	%p140, %rs316, 0;
	min.s64 	%rd355, %rd354, %rd417;
	selp.b64 	%rd356, %rd417, %rd355, %p140;
	selp.b64 	%rd417, %rd354, %rd356, %p139;
	selp.b16 	%rs318, %rs420, 1, %p140;
	selp.b16 	%rs420, %rs316, %rs318, %p139;
$L__BB1_18:
	setp.lt.u32 	%p141, %r44, 256;
	@%p141 bra 	$L__BB1_43;
	// begin inline asm
	mov.u32 %r328, %laneid;
	// end inline asm
	cvt.u32.u16 	%r349, %rs420;
	and.b32  	%r330, %r349, 255;
	mov.b32 	%r346, 1;
	mov.b32 	%r347, 31;
	mov.b32 	%r348, -1;
	// begin inline asm
	shfl.sync.down.b32 %r329, %r330, %r346, %r347, %r348;
	// end inline asm
	// begin inline asm
	shfl.sync.down.b32 %r334, %r335, %r346, %r347, %r348;
	// end inline asm
	mov.b64 	{%r340, %r345}, %rd417;
	// begin inline asm
	shfl.sync.down.b32 %r339, %r340, %r346, %r347, %r348;
	// end inline asm
	// begin inline asm
	shfl.sync.down.b32 %r344, %r345, %r346, %r347, %r348;
	// end inline asm
	mov.b64 	%rd18, {%r339, %r344};
	cvt.u16.u32 	%rs15, %r329;
	setp.gt.s32 	%p191, %r328, 30;
	@%p191 bra 	$L__BB1_23;
	and.b16  	%rs360, %rs420, 255;
	setp.eq.s16 	%p192, %rs360, 0;
	and.b16  	%rs361, %rs15, 255;
	setp.eq.s16 	%p193, %rs361, 0;
	or.pred  	%p194, %p192, %p193;
	@%p194 bra 	$L__BB1_22;
	min.s64 	%rd417, %rd18, %rd417;
	mov.b16 	%rs420, 1;
	bra.uni 	$L__BB1_23;
$L__BB1_22:
	setp.eq.s16 	%p195, %rs360, 0;
	selp.b64 	%rd417, %rd18, %rd417, %p195;
	selp.b16 	%rs420, %rs15, %rs420, %p195;
$L__BB1_23:
	cvt.u32.u16 	%r370, %rs420;
	and.b32  	%r351, %r370, 255;
	mov.b32 	%r367, 2;
	mov.b32 	%r368, 31;
	mov.b32 	%r369, -1;
	// begin inline asm
	shfl.sync.down.b32 %r350, %r351, %r367, %r368, %r369;
	// end inline asm
	// begin inline asm
	shfl.sync.down.b32 %r355, %r356, %r367, %r368, %r369;
	// end inline asm
	mov.b64 	{%r361, %r366}, %rd417;
	// begin inline asm
	shfl.sync.down.b32 %r360, %r361, %r367, %r368, %r369;
	// end inline asm
	// begin inline asm
	shfl.sync.down.b32 %r365, %r366, %r367, %r368, %r369;
	// end inline asm
	mov.b64 	%rd22, {%r360, %r365};
	cvt.u16.u32 	%rs18, %r350;
	setp.gt.s32 	%p196, %r328, 29;
	@%p196 bra 	$L__BB1_27;
	and.b16  	%rs364, %rs420, 255;
	setp.eq.s16 	%p197, %rs364, 0;
	and.b16  	%rs365, %rs18, 255;
	setp.eq.s16 	%p198, %rs365, 0;
	or.pred  	%p199, %p197, %p198;
	@%p199 bra 	$L__BB1_26;
	min.s64 	%rd417, %rd22, %rd417;
	mov.b16 	%rs420, 1;
	bra.uni 	$L__BB1_27;
$L__BB1_26:
	setp.eq.s16 	%p200, %rs364, 0;
	selp.b64 	%rd417, %rd22, %rd417, %p200;
	selp.b16 	%rs420, %rs18, %rs420, %p200;
$L__BB1_27:
	cvt.u32.u16 	%r391, %rs420;
	and.b32  	%r372, %r391, 255;
	mov.b32 	%r388, 4;
	mov.b32 	%r389, 31;
	mov.b32 	%r390, -1;
	// begin inline asm
	shfl.sync.down.b32 %r371, %r372, %r388, %r389, %r390;
	// end inline asm
	// begin inline asm
	shfl.sync.down.b32 %r376, %r377, %r388, %r389, %r390;
	// end inline asm
	mov.b64 	{%r382, %r387}, %rd417;
	// begin inline asm
	shfl.sync.down.b32 %r381, %r382, %r388, %r389, %r390;
	// end inline asm
	// begin inline asm
	shfl.sync.down.b32 %r386, %r387, %r388, %r389, %r390;
	// end inline asm
	mov.b64 	%rd26, {%r381, %r386};
	cvt.u16.u32 	%rs21, %r371;
	setp.gt.s32 	%p201, %r328, 27;
	@%p201 bra 	$L__BB1_31;
	and.b16  	%rs368, %rs420, 255;
	setp.eq.s16 	%p202, %rs368, 0;
	and.b16  	%rs369, %rs21, 255;
	setp.eq.s16 	%p203, %rs369, 0;
	or.pred  	%p204, %p202, %p203;
	@%p204 bra 	$L__BB1_30;
	min.s64 	%rd417, %rd26, %rd417;
	mov.b16 	%rs420, 1;
	bra.uni 	$L__BB1_31;
$L__BB1_30:
	setp.eq.s16 	%p205, %rs368, 0;
	selp.b64 	%rd417, %rd26, %rd417, %p205;
	selp.b16 	%rs420, %rs21, %rs420, %p205;
$L__BB1_31:
	cvt.u32.u16 	%r412, %rs420;
	and.b32  	%r393, %r412, 255;
	mov.b32 	%r409, 8;
	mov.b32 	%r410, 31;
	mov.b32 	%r411, -1;
	// begin inline asm
	shfl.sync.down.b32 %r392, %r393, %r409, %r410, %r411;
	// end inline asm
	// begin inline asm
	shfl.sync.down.b32 %r397, %r398, %r409, %r410, %r411;
	// end inline asm
	mov.b64 	{%r403, %r408}, %rd417;
	// begin inline asm
	shfl.sync.down.b32 %r402, %r403, %r409, %r410, %r411;
	// end inline asm
	// begin inline asm
	shfl.sync.down.b32 %r407, %r408, %r409, %r410, %r411;
	// end inline asm
	mov.b64 	%rd30, {%r402, %r407};
	cvt.u16.u32 	%rs24, %r392;
	setp.gt.s32 	%p206, %r328, 23;
	@%p206 bra 	$L__BB1_35;
	and.b16  	%rs372, %rs420, 255;
	setp.eq.s16 	%p207, %rs372, 0;
	and.b16  	%rs373, %rs24, 255;
	setp.eq.s16 	%p208, %rs373, 0;
	or.pred  	%p209, %p207, %p208;
	@%p209 bra 	$L__BB1_34;
	min.s64 	%rd417, %rd30, %rd417;
	mov.b16 	%rs420, 1;
	bra.uni 	$L__BB1_35;
$L__BB1_34:
	setp.eq.s16 	%p210, %rs372, 0;
	selp.b64 	%rd417, %rd30, %rd417, %p210;
	selp.b16 	%rs420, %rs24, %rs420, %p210;
$L__BB1_35:
	cvt.u32.u16 	%r433, %rs420;
	and.b32  	%r414, %r433, 255;
	mov.b32 	%r430, 16;
	mov.b32 	%r431, 31;
	mov.b32 	%r432, -1;
	// begin inline asm
	shfl.sync.down.b32 %r413, %r414, %r430, %r431, %r432;
	// end inline asm
	// begin inline asm
	shfl.sync.down.b32 %r418, %r419, %r430, %r431, %r432;
	// end inline asm
	mov.b64 	{%r424, %r429}, %rd417;
	// begin inline asm
	shfl.sync.down.b32 %r423, %r424, %r430, %r431, %r432;
	// end inline asm
	// begin inline asm
	shfl.sync.down.b32 %r428, %r429, %r430, %r431, %r432;
	// end inline asm
	mov.b64 	%rd34, {%r423, %r428};
	cvt.u16.u32 	%rs27, %r413;
	setp.gt.s32 	%p211, %r328, 15;
	@%p211 bra 	$L__BB1_39;
	and.b16  	%rs376, %rs420, 255;
	setp.eq.s16 	%p212, %rs376, 0;
	and.b16  	%rs377, %rs27, 255;
	setp.eq.s16 	%p213, %rs377, 0;
	or.pred  	%p214, %p212, %p213;
	@%p214 bra 	$L__BB1_38;
	min.s64 	%rd417, %rd34, %rd417;
	mov.b16 	%rs420, 1;
	bra.uni 	$L__BB1_39;
$L__BB1_38:
	setp.eq.s16 	%p215, %rs376, 0;
	selp.b16 	%rs420, %rs27, %rs420, %p215;
	selp.b64 	%rd417, %rd34, %rd417, %p215;
$L__BB1_39:
	setp.ne.s32 	%p216, %r328, 0;
	@%p216 bra 	$L__BB1_41;
	shr.u32 	%r434, %r1, 1;
	and.b32  	%r435, %r434, 496;
	mov.u32 	%r436, _ZZN3cub18CUB_300001_SM_10006detail6reduce28DeviceReduceSingleTileKernelINS2_10policy_hubIN4cuda3std3__45tupleIJblEEEjN6thrust24THRUST_300001_SM_1000_NS8cuda_cub9__find_if7functorIS9_EEE10Policy1000ENSB_12zip_iteratorINS8_IJNSD_26transform_input_iterator_tIbNSB_6detail15normal_iteratorINSB_10device_ptrIiEEEENS7_10__not_fn_tI7is_evenEEEENSB_17counting_iteratorIlNSB_11use_defaultESU_SU_EEEEEEEPS9_jSF_S9_S9_NS7_10__identityEEEvT0_T1_T2_T3_T4_T6_E12temp_storage;
	add.s32 	%r437, %r436, %r435;
	st.shared.u8 	[%r437+8], %rs420;
	st.shared.u64 	[%r437+16], %rd417;
$L__BB1_41:
	bar.sync 	0;
	setp.ne.s32 	%p217, %r1, 0;
	@%p217 bra 	$L__BB1_121;
	ld.shared.u8 	%rs380, [_ZZN3cub18CUB_300001_SM_10006detail6reduce28DeviceReduceSingleTileKernelINS2_10policy_hubIN4cuda3std3__45tupleIJblEEEjN6thrust24THRUST_300001_SM_1000_NS8cuda_cub9__find_if7functorIS9_EEE10Policy1000ENSB_12zip_iteratorINS8_IJNSD_26transform_input_iterator_tIbNSB_6detail15normal_iteratorINSB_10device_ptrIiEEEENS7_10__not_fn_tI7is_evenEEEENSB_17counting_iteratorIlNSB_11use_defaultESU_SU_EEEEEEEPS9_jSF_S9_S9_NS7_10__identityEEEvT0_T1_T2_T3_T4_T6_E12temp_storage+24];
	ld.shared.u64 	%rd378, [_ZZN3cub18CUB_300001_SM_10006detail6reduce28DeviceReduceSingleTileKernelINS2_10policy_hubIN4cuda3std3__45tupleIJblEEEjN6thrust24THRUST_300001_SM_1000_NS8cuda_cub9__find_if7functorIS9_EEE10Policy1000ENSB_12zip_iteratorINS8_IJNSD_26transform_input_iterator_tIbNSB_6detail15normal_iteratorINSB_10device_ptrIiEEEENS7_10__not_fn_tI7is_evenEEEENSB_17counting_iteratorIlNSB_11use_defaultESU_SU_EEEEEEEPS9_jSF_S9_S9_NS7_10__identityEEEvT0_T1_T2_T3_T4_T6_E12temp_storage+32];
	and.b16  	%rs381, %rs420, 255;
	setp.eq.s16 	%p218, %rs381, 0;
	setp.eq.s16 	%p219, %rs380, 0;
	min.s64 	%rd379, %rd378, %rd417;
	selp.b16 	%rs382, %rs420, 1, %p219;
	selp.b16 	%rs383, %rs380, %rs382, %p218;
	and.b16  	%rs384, %rs383, 255;
	selp.b64 	%rd380, %rd417, %rd379, %p219;
	selp.b64 	%rd381, %rd378, %rd380, %p218;
	ld.shared.u8 	%rs385, [_ZZN3cub18CUB_300001_SM_10006detail6reduce28DeviceReduceSingleTileKernelINS2_10policy_hubIN4cuda3std3__45tupleIJblEEEjN6thrust24THRUST_300001_SM_1000_NS8cuda_cub9__find_if7functorIS9_EEE10Policy1000ENSB_12zip_iteratorINS8_IJNSD_26transform_input_iterator_tIbNSB_6detail15normal_iteratorINSB_10device_ptrIiEEEENS7_10__not_fn_tI7is_evenEEEENSB_17counting_iteratorIlNSB_11use_defaultESU_SU_EEEEEEEPS9_jSF_S9_S9_NS7_10__identityEEEvT0_T1_T2_T3_T4_T6_E12temp_storage+40];
	ld.shared.u64 	%rd382, [_ZZN3cub18CUB_300001_SM_10006detail6reduce28DeviceReduceSingleTileKernelINS2_10policy_hubIN4cuda3std3__45tupleIJblEEEjN6thrust24THRUST_300001_SM_1000_NS8cuda_cub9__find_if7functorIS9_EEE10Policy1000ENSB_12zip_iteratorINS8_IJNSD_26transform_input_iterator_tIbNSB_6detail15normal_iteratorINSB_10device_ptrIiEEEENS7_10__not_fn_tI7is_evenEEEENSB_17counting_iteratorIlNSB_11use_defaultESU_SU_EEEEEEEPS9_jSF_S9_S9_NS7_10__identityEEEvT0_T1_T2_T3_T4_T6_E12temp_storage+48];
	setp.eq.s16 	%p220, %rs384, 0;
	setp.eq.s16 	%p221, %rs385, 0;
	min.s64 	%rd383, %rd382, %rd381;
	selp.b16 	%rs386, %rs383, 1, %p221;
	selp.b16 	%rs387, %rs385, %rs386, %p220;
	and.b16  	%rs388, %rs387, 255;
	selp.b64 	%rd384, %rd381, %rd383, %p221;
	selp.b64 	%rd385, %rd382, %rd384, %p220;
	ld.shared.u8 	%rs389, [_ZZN3cub18CUB_300001_SM_10006detail6reduce28DeviceReduceSingleTileKernelINS2_10policy_hubIN4cuda3std3__45tupleIJblEEEjN6thrust24THRUST_300001_SM_1000_NS8cuda_cub9__find_if7functorIS9_EEE10Policy1000ENSB_12zip_iteratorINS8_IJNSD_26transform_input_iterator_tIbNSB_6detail15normal_iteratorINSB_10device_ptrIiEEEENS7_10__not_fn_tI7is_evenEEEENSB_17counting_iteratorIlNSB_11use_defaultESU_SU_EEEEEEEPS9_jSF_S9_S9_NS7_10__identityEEEvT0_T1_T2_T3_T4_T6_E12temp_storage+56];
	ld.shared.u64 	%rd386, [_ZZN3cub18CUB_300001_SM_10006detail6reduce28DeviceReduceSingleTileKernelINS2_10policy_hubIN4cuda3std3__45tupleIJblEEEjN6thrust24THRUST_300001_SM_1000_NS8cuda_cub9__find_if7functorIS9_EEE10Policy1000ENSB_12zip_iteratorINS8_IJNSD_26transform_input_iterator_tIbNSB_6detail15normal_iteratorINSB_10device_ptrIiEEEENS7_10__not_fn_tI7is_evenEEEENSB_17counting_iteratorIlNSB_11use_defaultESU_SU_EEEEEEEPS9_jSF_S9_S9_NS7_10__identityEEEvT0_T1_T2_T3_T4_T6_E12temp_storage+64];
	setp.eq.s16 	%p222, %rs388, 0;
	setp.eq.s16 	%p223, %rs389, 0;
	min.s64 	%rd387, %rd386, %rd385;
	selp.b16 	%rs390, %rs387, 1, %p223;
	selp.b16 	%rs391, %rs389, %rs390, %p222;
	and.b16  	%rs392, %rs391, 255;
	selp.b64 	%rd388, %rd385, %rd387, %p223;
	selp.b64 	%rd389, %rd386, %rd388, %p222;
	ld.shared.u8 	%rs393, [_ZZN3cub18CUB_300001_SM_10006detail6reduce28DeviceReduceSingleTileKernelINS2_10policy_hubIN4cuda3std3__45tupleIJblEEEjN6thrust24THRUST_300001_SM_1000_NS8cuda_cub9__find_if7functorIS9_EEE10Policy1000ENSB_12zip_iteratorINS8_IJNSD_26transform_input_iterator_tIbNSB_6detail15normal_iteratorINSB_10device_ptrIiEEEENS7_10__not_fn_tI7is_evenEEEENSB_17counting_iteratorIlNSB_11use_defaultESU_SU_EEEEEEEPS9_jSF_S9_S9_NS7_10__identityEEEvT0_T1_T2_T3_T4_T6_E12temp_storage+72];
	ld.shared.u64 	%rd390, [_ZZN3cub18CUB_300001_SM_10006detail6reduce28DeviceReduceSingleTileKernelINS2_10policy_hubIN4cuda3std3__45tupleIJblEEEjN6thrust24THRUST_300001_SM_1000_NS8cuda_cub9__find_if7functorIS9_EEE10Policy1000ENSB_12zip_iteratorINS8_IJNSD_26transform_input_iterator_tIbNSB_6detail15normal_iteratorINSB_10device_ptrIiEEEENS7_10__not_fn_tI7is_evenEEEENSB_17counting_iteratorIlNSB_11use_defaultESU_SU_EEEEEEEPS9_jSF_S9_S9_NS7_10__identityEEEvT0_T1_T2_T3_T4_T6_E12temp_storage+80];
	setp.eq.s16 	%p224, %rs392, 0;
	setp.eq.s16 	%p225, %rs393, 0;
	min.s64 	%rd391, %rd390, %rd389;
	selp.b16 	%rs394, %rs391, 1, %p225;
	selp.b16 	%rs395, %rs393, %rs394, %p224;
	and.b16  	%rs396, %rs395, 255;
	selp.b64 	%rd392, %rd389, %rd391, %p225;
	selp.b64 	%rd393, %rd390, %rd392, %p224;
	ld.shared.u8 	%rs397, [_ZZN3cub18CUB_300001_SM_10006detail6reduce28DeviceReduceSingleTileKernelINS2_10policy_hubIN4cuda3std3__45tupleIJblEEEjN6thrust24THRUST_300001_SM_1000_NS8cuda_cub9__find_if7functorIS9_EEE10Policy1000ENSB_12zip_iteratorINS8_IJNSD_26transform_input_iterator_tIbNSB_6detail15normal_iteratorINSB_10device_ptrIiEEEENS7_10__not_fn_tI7is_evenEEEENSB_17counting_iteratorIlNSB_11use_defaultESU_SU_EEEEEEEPS9_jSF_S9_S9_NS7_10__identityEEEvT0_T1_T2_T3_T4_T6_E12temp_storage+88];
	ld.shared.u64 	%rd394, [_ZZN3cub18CUB_300001_SM_10006detail6reduce28DeviceReduceSingleTileKernelINS2_10policy_hubIN4cuda3std3__45tupleIJblEEEjN6thrust24THRUST_300001_SM_1000_NS8cuda_cub9__find_if7functorIS9_EEE10Policy1000ENSB_12zip_iteratorINS8_IJNSD_26transform_input_iterator_tIbNSB_6detail15normal_iteratorINSB_10device_ptrIiEEEENS7_10__not_fn_tI7is_evenEEEENSB_17counting_iteratorIlNSB_11use_defaultESU_SU_EEEEEEEPS9_jSF_S9_S9_NS7_10__identityEEEvT0_T1_T2_T3_T4_T6_E12temp_storage+96];
	setp.eq.s16 	%p226, %rs396, 0;
	setp.eq.s16 	%p227, %rs397, 0;
	min.s64 	%rd395, %rd394, %rd393;
	selp.b16 	%rs398, %rs395, 1, %p227;
	selp.b16 	%rs399, %rs397, %rs398, %p226;
	and.b16  	%rs400, %rs399, 255;
	selp.b64 	%rd396, %rd393, %rd395, %p227;
	selp.b64 	%rd397, %rd394, %rd396, %p226;
	ld.shared.u8 	%rs401, [_ZZN3cub18CUB_300001_SM_10006detail6reduce28DeviceReduceSingleTileKernelINS2_10policy_hubIN4cuda3std3__45tupleIJblEEEjN6thrust24THRUST_300001_SM_1000_NS8cuda_cub9__find_if7functorIS9_EEE10Policy1000ENSB_12zip_iteratorINS8_IJNSD_26transform_input_iterator_tIbNSB_6detail15normal_iteratorINSB_10device_ptrIiEEEENS7_10__not_fn_tI7is_evenEEEENSB_17counting_iteratorIlNSB_11use_defaultESU_SU_EEEEEEEPS9_jSF_S9_S9_NS7_10__identityEEEvT0_T1_T2_T3_T4_T6_E12temp_storage+104];
	ld.shared.u64 	%rd398, [_ZZN3cub18CUB_300001_SM_10006detail6reduce28DeviceReduceSingleTileKernelINS2_10policy_hubIN4cuda3std3__45tupleIJblEEEjN6thrust24THRUST_300001_SM_1000_NS8cuda_cub9__find_if7functorIS9_EEE10Policy1000ENSB_12zip_iteratorINS8_IJNSD_26transform_input_iterator_tIbNSB_6detail15normal_iteratorINSB_10device_ptrIiEEEENS7_10__not_fn_tI7is_evenEEEENSB_17counting_iteratorIlNSB_11use_defaultESU_SU_EEEEEEEPS9_jSF_S9_S9_NS7_10__identityEEEvT0_T1_T2_T3_T4_T6_E12temp_storage+112];
	setp.eq.s16 	%p228, %rs400, 0;
	setp.eq.s16 	%p229, %rs401, 0;
	min.s64 	%rd399, %rd398, %rd397;
	selp.b16 	%rs402, %rs399, 1, %p229;
	selp.b16 	%rs403, %rs401, %rs402, %p228;
	and.b16  	%rs404, %rs403, 255;
	selp.b64 	%rd400, %rd397, %rd399, %p229;
	selp.b64 	%rd401, %rd398, %rd400, %p228;
	ld.shared.u8 	%rs405, [_ZZN3cub18CUB_300001_SM_10006detail6reduce28DeviceReduceSingleTileKernelINS2_10policy_hubIN4cuda3std3__45tupleIJblEEEjN6thrust24THRUST_300001_SM_1000_NS8cuda_cub9__find_if7functorIS9_EEE10Policy1000ENSB_12zip_iteratorINS8_IJNSD_26transform_input_iterator_tIbNSB_6detail15normal_iteratorINSB_10device_ptrIiEEEENS7_10__not_fn_tI7is_evenEEEENSB_17counting_iteratorIlNSB_11use_defaultESU_SU_EEEEEEEPS9_jSF_S9_S9_NS7_10__identityEEEvT0_T1_T2_T3_T4_T6_E12temp_storage+120];
	ld.shared.u64 	%rd402, [_ZZN3cub18CUB_300001_SM_10006detail6reduce28DeviceReduceSingleTileKernelINS2_10policy_hubIN4cuda3std3__45tupleIJblEEEjN6thrust24THRUST_300001_SM_1000_NS8cuda_cub9__find_if7functorIS9_EEE10Policy1000ENSB_12zip_iteratorINS8_IJNSD_26transform_input_iterator_tIbNSB_6detail15normal_iteratorINSB_10device_ptrIiEEEENS7_10__not_fn_tI7is_evenEEEENSB_17counting_iteratorIlNSB_11use_defaultESU_SU_EEEEEEEPS9_jSF_S9_S9_NS7_10__identityEEEvT0_T1_T2_T3_T4_T6_E12temp_storage+128];
	setp.eq.s16 	%p230, %rs404, 0;
	setp.eq.s16 	%p231, %rs405, 0;
	min.s64 	%rd403, %rd402, %rd401;
	selp.b16 	%rs406, %rs403, 1, %p231;
	selp.b16 	%rs420, %rs405, %rs406, %p230;
	selp.b64 	%rd404, %rd401, %rd403, %p231;
	selp.b64 	%rd417, %rd402, %rd404, %p230;
	bra.uni 	$L__BB1_121;
$L__BB1_43:
	// begin inline asm
	mov.u32 %r210, %laneid;
	// end inline asm
	and.b32  	%r231, %r1, 992;
	add.s32 	%r232, %r231, 32;
	setp.gt.u32 	%p142, %r232, %r44;
	not.b32 	%r233, %r231;
	add.s32 	%r234, %r44, %r233;
	selp.b32 	%r229, %r234, 31, %p142;
	cvt.u32.u16 	%r235, %rs420;
	and.b32  	%r212, %r235, 255;
	mov.b32 	%r228, 1;
	mov.b32 	%r230, -1;
	// begin inline asm
	shfl.sync.down.b32 %r211, %r212, %r228, %r229, %r230;
	// end inline asm
	// begin inline asm
	shfl.sync.down.b32 %r216, %r217, %r228, %r229, %r230;
	// end inline asm
	mov.b64 	{%r222, %r227}, %rd417;
	// begin inline asm
	shfl.sync.down.b32 %r221, %r222, %r228, %r229, %r230;
	// end inline asm
	// begin inline asm
	shfl.sync.down.b32 %r226, %r227, %r228, %r229, %r230;
	// end inline asm
	mov.b64 	%rd39, {%r221, %r226};
	cvt.u16.u32 	%rs31, %r211;
	setp.ge.s32 	%p143, %r210, %r229;
	@%p143 bra 	$L__BB1_47;
	and.b16  	%rs319, %rs420, 255;
	setp.eq.s16 	%p144, %rs319, 0;
	and.b16  	%rs320, %rs31, 255;
	setp.eq.s16 	%p145, %rs320, 0;
	or.pred  	%p146, %p144, %p145;
	@%p146 bra 	$L__BB1_46;
	min.s64 	%rd417, %rd39, %rd417;
	mov.b16 	%rs420, 1;
	bra.uni 	$L__BB1_47;
$L__BB1_46:
	setp.eq.s16 	%p147, %rs319, 0;
	selp.b16 	%rs420, %rs31, %rs420, %p147;
	selp.b64 	%rd417, %rd39, %rd417, %p147;
$L__BB1_47:
	cvt.u32.u16 	%r256, %rs420;
	and.b32  	%r237, %r256, 255;
	mov.b32 	%r253, 2;
	mov.b32 	%r255, -1;
	// begin inline asm
	shfl.sync.down.b32 %r236, %r237, %r253, %r229, %r255;
	// end inline asm
	// begin inline asm
	shfl.sync.down.b32 %r241, %r242, %r253, %r229, %r255;
	// end inline asm
	mov.b64 	{%r247, %r252}, %rd417;
	// begin inline asm
	shfl.sync.down.b32 %r246, %r247, %r253, %r229, %r255;
	// end inline asm
	// begin inline asm
	shfl.sync.down.b32 %r251, %r252, %r253, %r229, %r255;
	// end inline asm
	mov.b64 	%rd43, {%r246, %r251};
	cvt.u16.u32 	%rs34, %r236;
	add.s32 	%r257, %r210, 2;
	setp.gt.s32 	%p148, %r257, %r229;
	@%p148 bra 	$L__BB1_51;
	and.b16  	%rs323, %rs420, 255;
	setp.eq.s16 	%p149, %rs323, 0;
	and.b16  	%rs324, %rs34, 255;
	setp.eq.s16 	%p150, %rs324, 0;
	or.pred  	%p151, %p149, %p150;
	@%p151 bra 	$L__BB1_50;
	min.s64 	%rd417, %rd43, %rd417;
	mov.b16 	%rs420, 1;
	bra.uni 	$L__BB1_51;
$L__BB1_50:
	setp.eq.s16 	%p152, %rs323, 0;
	selp.b16 	%rs420, %rs34, %rs420, %p152;
	selp.b64 	%rd417, %rd43, %rd417, %p152;
$L__BB1_51:
	cvt.u32.u16 	%r278, %rs420;
	and.b32  	%r259, %r278, 255;
	mov.b32 	%r275, 4;
	mov.b32 	%r277, -1;
	// begin inline asm
	shfl.sync.down.b32 %r258, %r259, %r275, %r229, %r277;
	// end inline asm
	// begin inline asm
	shfl.sync.down.b32 %r263, %r264, %r275, %r229, %r277;
	// end inline asm
	mov.b64 	{%r269, %r274}, %rd417;
	// begin inline asm
	shfl.sync.down.b32 %r268, %r269, %r275, %r229, %r277;
	// end inline asm
	// begin inline asm
	shfl.sync.down.b32 %r273, %r274, %r275, %r229, %r277;
	// end inline asm
	mov.b64 	%rd47, {%r268, %r273};
	cvt.u16.u32 	%rs37, %r258;
	add.s32 	%r279, %r210, 4;
	setp.gt.s32 	%p153, %r279, %r229;
	@%p153 bra 	$L__BB1_55;
	and.b16  	%rs327, %rs420, 255;
	setp.eq.s16 	%p154, %rs327, 0;
	and.b16  	%rs328, %rs37, 255;
	setp.eq.s16 	%p155, %rs328, 0;
	or.pred  	%p156, %p154, %p155;
	@%p156 bra 	$L__BB1_54;
	min.s64 	%rd417, %rd47, %rd417;
	mov.b16 	%rs420, 1;
	bra.uni 	$L__BB1_55;
$L__BB1_54:
	setp.eq.s16 	%p157, %rs327, 0;
	selp.b16 	%rs420, %rs37, %rs420, %p157;
	selp.b64 	%rd417, %rd47, %rd417, %p157;
$L__BB1_55:
	cvt.u32.u16 	%r300, %rs420;
	and.b32  	%r281, %r300, 255;
	mov.b32 	%r297, 8;
	mov.b32 	%r299, -1;
	// begin inline asm
	shfl.sync.down.b32 %r280, %r281, %r297, %r229, %r299;
	// end inline asm
	// begin inline asm
	shfl.sync.down.b32 %r285, %r286, %r297, %r229, %r299;
	// end inline asm
	mov.b64 	{%r291, %r296}, %rd417;
	// begin inline asm
	shfl.sync.down.b32 %r290, %r291, %r297, %r229, %r299;
	// end inline asm
	// begin inline asm
	shfl.sync.down.b32 %r295, %r296, %r297, %r229, %r299;
	// end inline asm
	mov.b64 	%rd51, {%r290, %r295};
	cvt.u16.u32 	%rs40, %r280;
	add.s32 	%r301, %r210, 8;
	setp.gt.s32 	%p158, %r301, %r229;
	@%p158 bra 	$L__BB1_59;
	and.b16  	%rs331, %rs420, 255;
	setp.eq.s16 	%p159, %rs331, 0;
	and.b16  	%rs332, %rs40, 255;
	setp.eq.s16 	%p160, %rs332, 0;
	or.pred  	%p161, %p159, %p160;
	@%p161 bra 	$L__BB1_58;
	min.s64 	%rd417, %rd51, %rd417;
	mov.b16 	%rs420, 1;
	bra.uni 	$L__BB1_59;
$L__BB1_58:
	setp.eq.s16 	%p162, %rs331, 0;
	selp.b16 	%rs420, %rs40, %rs420, %p162;
	selp.b64 	%rd417, %rd51, %rd417, %p162;
$L__BB1_59:
	cvt.u32.u16 	%r322, %rs420;
	and.b32  	%r303, %r322, 255;
	mov.b32 	%r319, 16;
	mov.b32 	%r321, -1;
	// begin inline asm
	shfl.sync.down.b32 %r302, %r303, %r319, %r229, %r321;
	// end inline asm
	// begin inline asm
	shfl.sync.down.b32 %r307, %r308, %r319, %r229, %r321;
	// end inline asm
	mov.b64 	{%r313, %r318}, %rd417;
	// begin inline asm
	shfl.sync.down.b32 %r312, %r313, %r319, %r229, %r321;
	// end inline asm
	// begin inline asm
	shfl.sync.down.b32 %r317, %r318, %r319, %r229, %r321;
	// end inline asm
	mov.b64 	%rd55, {%r312, %r317};
	cvt.u16.u32 	%rs43, %r302;
	add.s32 	%r323, %r210, 16;
	setp.gt.s32 	%p163, %r323, %r229;
	@%p163 bra 	$L__BB1_63;
	and.b16  	%rs335, %rs420, 255;
	setp.eq.s16 	%p164, %rs335, 0;
	and.b16  	%rs336, %rs43, 255;
	setp.eq.s16 	%p165, %rs336, 0;
	or.pred  	%p166, %p164, %p165;
	@%p166 bra 	$L__BB1_62;
	min.s64 	%rd417, %rd55, %rd417;
	mov.b16 	%rs420, 1;
	bra.uni 	$L__BB1_63;
$L__BB1_62:
	setp.eq.s16 	%p167, %rs335, 0;
	selp.b16 	%rs420, %rs43, %rs420, %p167;
	selp.b64 	%rd417, %rd55, %rd417, %p167;
$L__BB1_63:
	setp.ne.s32 	%p168, %r210, 0;
	@%p168 bra 	$L__BB1_65;
	shr.u32 	%r324, %r1, 1;
	and.b32  	%r325, %r324, 496;
	mov.u32 	%r326, _ZZN3cub18CUB_300001_SM_10006detail6reduce28DeviceReduceSingleTileKernelINS2_10policy_hubIN4cuda3std3__45tupleIJblEEEjN6thrust24THRUST_300001_SM_1000_NS8cuda_cub9__find_if7functorIS9_EEE10Policy1000ENSB_12zip_iteratorINS8_IJNSD_26transform_input_iterator_tIbNSB_6detail15normal_iteratorINSB_10device_ptrIiEEEENS7_10__not_fn_tI7is_evenEEEENSB_17counting_iteratorIlNSB_11use_defaultESU_SU_EEEEEEEPS9_jSF_S9_S9_NS7_10__identityEEEvT0_T1_T2_T3_T4_T6_E12temp_storage;
	add.s32 	%r327, %r326, %r325;
	st.shared.u8 	[%r327+8], %rs420;
	st.shared.u64 	[%r327+16], %rd417;
$L__BB1_65:
	bar.sync 	0;
	setp.ne.s32 	%p169, %r1, 0;
	@%p169 bra 	$L__BB1_121;
	setp.lt.u32 	%p170, %r44, 33;
	@%p170 bra 	$L__BB1_68;
	ld.shared.u8 	%rs339, [_ZZN3cub18CUB_300001_SM_10006detail6reduce28DeviceReduceSingleTileKernelINS2_10policy_hubIN4cuda3std3__45tupleIJblEEEjN6thrust24THRUST_300001_SM_1000_NS8cuda_cub9__find_if7functorIS9_EEE10Policy1000ENSB_12zip_iteratorINS8_IJNSD_26transform_input_iterator_tIbNSB_6detail15normal_iteratorINSB_10device_ptrIiEEEENS7_10__not_fn_tI7is_evenEEEENSB_17counting_iteratorIlNSB_11use_defaultESU_SU_EEEEEEEPS9_jSF_S9_S9_NS7_10__identityEEEvT0_T1_T2_T3_T4_T6_E12temp_storage+24];
	ld.shared.u64 	%rd357, [_ZZN3cub18CUB_300001_SM_10006detail6reduce28DeviceReduceSingleTileKernelINS2_10policy_hubIN4cuda3std3__45tupleIJblEEEjN6thrust24THRUST_300001_SM_1000_NS8cuda_cub9__find_if7functorIS9_EEE10Policy1000ENSB_12zip_iteratorINS8_IJNSD_26transform_input_iterator_tIbNSB_6detail15normal_iteratorINSB_10device_ptrIiEEEENS7_10__not_fn_tI7is_evenEEEENSB_17counting_iteratorIlNSB_11use_defaultESU_SU_EEEEEEEPS9_jSF_S9_S9_NS7_10__identityEEEvT0_T1_T2_T3_T4_T6_E12temp_storage+32];
	and.b16  	%rs340, %rs420, 255;
	setp.eq.s16 	%p171, %rs340, 0;
	setp.eq.s16 	%p172, %rs339, 0;
	min.s64 	%rd358, %rd357, %rd417;
	selp.b16 	%rs341, %rs420, 1, %p172;
	selp.b16 	%rs420, %rs339, %rs341, %p171;
	selp.b64 	%rd359, %rd417, %rd358, %p172;
	selp.b64 	%rd417, %rd357, %rd359, %p171;
$L__BB1_68:
	setp.lt.u32 	%p173, %r44, 65;
	@%p173 bra 	$L__BB1_70;
	ld.shared.u8 	%rs342, [_ZZN3cub18CUB_300001_SM_10006detail6reduce28DeviceReduceSingleTileKernelINS2_10policy_hubIN4cuda3std3__45tupleIJblEEEjN6thrust24THRUST_300001_SM_1000_NS8cuda_cub9__find_if7functorIS9_EEE10Policy1000ENSB_12zip_iteratorINS8_IJNSD_26transform_input_iterator_tIbNSB_6detail15normal_iteratorINSB_10device_ptrIiEEEENS7_10__not_fn_tI7is_evenEEEENSB_17counting_iteratorIlNSB_11use_defaultESU_SU_EEEEEEEPS9_jSF_S9_S9_NS7_10__identityEEEvT0_T1_T2_T3_T4_T6_E12temp_storage+40];
	ld.shared.u64 	%rd360, [_ZZN3cub18CUB_300001_SM_10006detail6reduce28DeviceReduceSingleTileKernelINS2_10policy_hubIN4cuda3std3__45tupleIJblEEEjN6thrust24THRUST_300001_SM_1000_NS8cuda_cub9__find_if7functorIS9_EEE10Policy1000ENSB_12zip_iteratorINS8_IJNSD_26transform_input_iterator_tIbNSB_6detail15normal_iteratorINSB_10device_ptrIiEEEENS7_10__not_fn_tI7is_evenEEEENSB_17counting_iteratorIlNSB_11use_defaultESU_SU_EEEEEEEPS9_jSF_S9_S9_NS7_10__identityEEEvT0_T1_T2_T3_T4_T6_E12temp_storage+48];
	and.b16  	%rs343, %rs420, 255;
	setp.eq.s16 	%p174, %rs343, 0;
	setp.eq.s16 	%p175, %rs342, 0;
	min.s64 	%rd361, %rd360, %rd417;
	selp.b16 	%rs344, %rs420, 1, %p175;
	selp.b16 	%rs420, %rs342, %rs344, %p174;
	selp.b64 	%rd362, %rd417, %rd361, %p175;
	selp.b64 	%rd417, %rd360, %rd362, %p174;
$L__BB1_70:
	setp.lt.u32 	%p176, %r44, 97;
	@%p176 bra 	$L__BB1_72;
	ld.shared.u8 	%rs345, [_ZZN3cub18CUB_300001_SM_10006detail6reduce28DeviceReduceSingleTileKernelINS2_10policy_hubIN4cuda3std3__45tupleIJblEEEjN6thrust24THRUST_300001_SM_1000_NS8cuda_cub9__find_if7functorIS9_EEE10Policy1000ENSB_12zip_iteratorINS8_IJNSD_26transform_input_iterator_tIbNSB_6detail15normal_iteratorINSB_10device_ptrIiEEEENS7_10__not_fn_tI7is_evenEEEENSB_17counting_iteratorIlNSB_11use_defaultESU_SU_EEEEEEEPS9_jSF_S9_S9_NS7_10__identityEEEvT0_T1_T2_T3_T4_T6_E12temp_storage+56];
	ld.shared.u64 	%rd363, [_ZZN3cub18CUB_300001_SM_10006detail6reduce28DeviceReduceSingleTileKernelINS2_10policy_hubIN4cuda3std3__45tupleIJblEEEjN6thrust24THRUST_300001_SM_1000_NS8cuda_cub9__find_if7functorIS9_EEE10Policy1000ENSB_12zip_iteratorINS8_IJNSD_26transform_input_iterator_tIbNSB_6detail15normal_iteratorINSB_10device_ptrIiEEEENS7_10__not_fn_tI7is_evenEEEENSB_17counting_iteratorIlNSB_11use_defaultESU_SU_EEEEEEEPS9_jSF_S9_S9_NS7_10__identityEEEvT0_T1_T2_T3_T4_T6_E12temp_storage+64];
	and.b16  	%rs346, %rs420, 255;
	setp.eq.s16 	%p177, %rs346, 0;
	setp.eq.s16 	%p178, %rs345, 0;
	min.s64 	%rd364, %rd363, %rd417;
	selp.b16 	%rs347, %rs420, 1, %p178;
	selp.b16 	%rs420, %rs345, %rs347, %p177;
	selp.b64 	%rd365, %rd417, %rd364, %p178;
	selp.b64 	%rd417, %rd363, %rd365, %p177;
$L__BB1_72:
	setp.lt.u32 	%p179, %r44, 129;
	@%p179 bra 	$L__BB1_74;
	ld.shared.u8 	%rs348, [_ZZN3cub18CUB_300001_SM_10006detail6reduce28DeviceReduceSingleTileKernelINS2_10policy_hubIN4cuda3std3__45tupleIJblEEEjN6thrust24THRUST_300001_SM_1000_NS8cuda_cub9__find_if7functorIS9_EEE10Policy1000ENSB_12zip_iteratorINS8_IJNSD_26transform_input_iterator_tIbNSB_6detail15normal_iteratorINSB_10device_ptrIiEEEENS7_10__not_fn_tI7is_evenEEEENSB_17counting_iteratorIlNSB_11use_defaultESU_SU_EEEEEEEPS9_jSF_S9_S9_NS7_10__identityEEEvT0_T1_T2_T3_T4_T6_E12temp_storage+72];
	ld.shared.u64 	%rd366, [_ZZN3cub18CUB_300001_SM_10006detail6reduce28DeviceReduceSingleTileKernelINS2_10policy_hubIN4cuda3std3__45tupleIJblEEEjN6thrust24THRUST_300001_SM_1000_NS8cuda_cub9__find_if7functorIS9_EEE10Policy1000ENSB_12zip_iteratorINS8_IJNSD_26transform_input_iterator_tIbNSB_6detail15normal_iteratorINSB_10device_ptrIiEEEENS7_10__not_fn_tI7is_evenEEEENSB_17counting_iteratorIlNSB_11use_defaultESU_SU_EEEEEEEPS9_jSF_S9_S9_NS7_10__identityEEEvT0_T1_T2_T3_T4_T6_E12temp_storage+80];
	and.b16  	%rs349, %rs420, 255;
	setp.eq.s16 	%p180, %rs349, 0;
	setp.eq.s16 	%p181, %rs348, 0;
	min.s64 	%rd367, %rd366, %rd417;
	selp.b16 	%rs350, %rs420, 1, %p181;
	selp.b16 	%rs420, %rs348, %rs350, %p180;
	selp.b64 	%rd368, %rd417, %rd367, %p181;
	selp.b64 	%rd417, %rd366, %rd368, %p180;
$L__BB1_74:
	setp.lt.u32 	%p182, %r44, 161;
	@%p182 bra 	$L__BB1_76;
	ld.shared.u8 	%rs351, [_ZZN3cub18CUB_300001_SM_10006detail6reduce28DeviceReduceSingleTileKernelINS2_10policy_hubIN4cuda3std3__45tupleIJblEEEjN6thrust24THRUST_300001_SM_1000_NS8cuda_cub9__find_if7functorIS9_EEE10Policy1000ENSB_12zip_iteratorINS8_IJNSD_26transform_input_iterator_tIbNSB_6detail15normal_iteratorINSB_10device_ptrIiEEEENS7_10__not_fn_tI7is_evenEEEENSB_17counting_iteratorIlNSB_11use_defaultESU_SU_EEEEEEEPS9_jSF_S9_S9_NS7_10__identityEEEvT0_T1_T2_T3_T4_T6_E12temp_storage+88];
	ld.shared.u64 	%rd369, [_ZZN3cub18CUB_300001_SM_10006detail6reduce28DeviceReduceSingleTileKernelINS2_10policy_hubIN4cuda3std3__45tupleIJblEEEjN6thrust24THRUST_300001_SM_1000_NS8cuda_cub9__find_if7functorIS9_EEE10Policy1000ENSB_12zip_iteratorINS8_IJNSD_26transform_input_iterator_tIbNSB_6detail15normal_iteratorINSB_10device_ptrIiEEEENS7_10__not_fn_tI7is_evenEEEENSB_17counting_iteratorIlNSB_11use_defaultESU_SU_EEEEEEEPS9_jSF_S9_S9_NS7_10__identityEEEvT0_T1_T2_T3_T4_T6_E12temp_storage+96];
	and.b16  	%rs352, %rs420, 255;
	setp.eq.s16 	%p183, %rs352, 0;
	setp.eq.s16 	%p184, %rs351, 0;
	min.s64 	%rd370, %rd369, %rd417;
	selp.b16 	%rs353, %rs420, 1, %p184;
	selp.b16 	%rs420, %rs351, %rs353, %p183;
	selp.b64 	%rd371, %rd417, %rd370, %p184;
	selp.b64 	%rd417, %rd369, %rd371, %p183;
$L__BB1_76:
	setp.lt.u32 	%p185, %r44, 193;
	@%p185 bra 	$L__BB1_78;
	ld.shared.u8 	%rs354, [_ZZN3cub18CUB_300001_SM_10006detail6reduce28DeviceReduceSingleTileKernelINS2_10policy_hubIN4cuda3std3__45tupleIJblEEEjN6thrust24THRUST_300001_SM_1000_NS8cuda_cub9__find_if7functorIS9_EEE10Policy1000ENSB_12zip_iteratorINS8_IJNSD_26transform_input_iterator_tIbNSB_6detail15normal_iteratorINSB_10device_ptrIiEEEENS7_10__not_fn_tI7is_evenEEEENSB_17counting_iteratorIlNSB_11use_defaultESU_SU_EEEEEEEPS9_jSF_S9_S9_NS7_10__identityEEEvT0_T1_T2_T3_T4_T6_E12temp_storage+104];
	ld.shared.u64 	%rd372, [_ZZN3cub18CUB_300001_SM_10006detail6reduce28DeviceReduceSingleTileKernelINS2_10policy_hubIN4cuda3std3__45tupleIJblEEEjN6thrust24THRUST_300001_SM_1000_NS8cuda_cub9__find_if7functorIS9_EEE10Policy1000ENSB_12zip_iteratorINS8_IJNSD_26transform_input_iterator_tIbNSB_6detail15normal_iteratorINSB_10device_ptrIiEEEENS7_10__not_fn_tI7is_evenEEEENSB_17counting_iteratorIlNSB_11use_defaultESU_SU_EEEEEEEPS9_jSF_S9_S9_NS7_10__identityEEEvT0_T1_T2_T3_T4_T6_E12temp_storage+112];
	and.b16  	%rs355, %rs420, 255;
	setp.eq.s16 	%p186, %rs355, 0;
	setp.eq.s16 	%p187, %rs354, 0;
	min.s64 	%rd373, %rd372, %rd417;
	selp.b16 	%rs356, %rs420, 1, %p187;
	selp.b16 	%rs420, %rs354, %rs356, %p186;
	selp.b64 	%rd374, %rd417, %rd373, %p187;
	selp.b64 	%rd417, %rd372, %rd374, %p186;
$L__BB1_78:
	setp.lt.u32 	%p188, %r44, 225;
	@%p188 bra 	$L__BB1_121;
	ld.shared.u8 	%rs357, [_ZZN3cub18CUB_300001_SM_10006detail6reduce28DeviceReduceSingleTileKernelINS2_10policy_hubIN4cuda3std3__45tupleIJblEEEjN6thrust24THRUST_300001_SM_1000_NS8cuda_cub9__find_if7functorIS9_EEE10Policy1000ENSB_12zip_iteratorINS8_IJNSD_26transform_input_iterator_tIbNSB_6detail15normal_iteratorINSB_10device_ptrIiEEEENS7_10__not_fn_tI7is_evenEEEENSB_17counting_iteratorIlNSB_11use_defaultESU_SU_EEEEEEEPS9_jSF_S9_S9_NS7_10__identityEEEvT0_T1_T2_T3_T4_T6_E12temp_storage+120];
	ld.shared.u64 	%rd375, [_ZZN3cub18CUB_300001_SM_10006detail6reduce28DeviceReduceSingleTileKernelINS2_10policy_hubIN4cuda3std3__45tupleIJblEEEjN6thrust24THRUST_300001_SM_1000_NS8cuda_cub9__find_if7functorIS9_EEE10Policy1000ENSB_12zip_iteratorINS8_IJNSD_26transform_input_iterator_tIbNSB_6detail15normal_iteratorINSB_10device_ptrIiEEEENS7_10__not_fn_tI7is_evenEEEENSB_17counting_iteratorIlNSB_11use_defaultESU_SU_EEEEEEEPS9_jSF_S9_S9_NS7_10__identityEEEvT0_T1_T2_T3_T4_T6_E12temp_storage+128];
	and.b16  	%rs358, %rs420, 255;
	setp.eq.s16 	%p189, %rs358, 0;
	setp.eq.s16 	%p190, %rs357, 0;
	min.s64 	%rd376, %rd375, %rd417;
	selp.b16 	%rs359, %rs420, 1, %p190;
	selp.b16 	%rs420, %rs357, %rs359, %p189;
	selp.b64 	%rd377, %rd417, %rd376, %p190;
	selp.b64 	%rd417, %rd375, %rd377, %p189;
	bra.uni 	$L__BB1_121;
$L__BB1_80:
	mov.u32 	%r20, %tid.x;
	cvt.u64.u32 	%rd72, %r20;
	mul.wide.u32 	%rd116, %r20, 4;
	add.s64 	%rd73, %rd2, %rd116;
	ld.global.u32 	%r56, [%rd73];
	add.s32 	%r57, %r20, 256;
	cvt.u64.u32 	%rd117, %r57;
	ld.global.u32 	%r58, [%rd73+1024];
	add.s32 	%r60, %r20, 512;
	cvt.u64.u32 	%rd118, %r60;
	add.s64 	%rd119, %rd113, %rd118;
	ld.global.u32 	%r61, [%rd73+2048];
	add.s64 	%rd120, %rd119, 256;
	ld.global.u8 	%rs101, [%rd73+3072];
	and.b16  	%rs102, %rs101, 1;
	or.b32  	%r63, %r56, %r58;
	and.b32  	%r64, %r56, 1;
	setp.eq.b32 	%p3, %r64, 1;
	selp.b64 	%rd121, %rd72, %rd117, %p3;
	add.s64 	%rd122, %rd113, %rd121;
	and.b32  	%r65, %r63, 1;
	setp.eq.b32 	%p4, %r65, 1;
	not.pred 	%p5, %p4;
	and.b32  	%r66, %r61, 1;
	setp.eq.b32 	%p6, %r66, 1;
	not.pred 	%p7, %p6;
	min.s64 	%rd123, %rd119, %rd122;
	selp.b64 	%rd124, %rd123, %rd122, %p6;
	selp.b64 	%rd125, %rd124, %rd119, %p4;
	and.pred  	%p8, %p5, %p7;
	setp.eq.s16 	%p9, %rs102, 0;
	min.s64 	%rd126, %rd120, %rd125;
	selp.b64 	%rd127, %rd125, %rd126, %p9;
	selp.b16 	%rs420, %rs102, 1, %p8;
	selp.b64 	%rd417, %rd120, %rd127, %p8;
	add.s32 	%r21, %r44, -1024;
	setp.lt.u32 	%p10, %r21, 1024;
	mov.b32 	%r447, 1024;
	@%p10 bra 	$L__BB1_84;
	mov.b32 	%r447, 1024;
$L__BB1_82:
	cvt.u64.u32 	%rd128, %r447;
	add.s64 	%rd129, %rd72, %rd128;
	mul.wide.u32 	%rd130, %r447, 4;
	add.s64 	%rd131, %rd73, %rd130;
	add.s64 	%rd132, %rd129, %rd113;
	ld.global.u8 	%rs103, [%rd131];
	and.b16  	%rs104, %rs103, 1;
	add.s64 	%rd133, %rd132, 256;
	ld.global.u8 	%rs105, [%rd131+1024];
	and.b16  	%rs106, %rs105, 1;
	add.s64 	%rd134, %rd132, 512;
	ld.global.u8 	%rs107, [%rd131+2048];
	and.b16  	%rs108, %rs107, 1;
	add.s64 	%rd135, %rd132, 768;
	ld.global.u8 	%rs109, [%rd131+3072];
	and.b16  	%rs110, %rs109, 1;
	and.b16  	%rs111, %rs420, 255;
	setp.eq.s16 	%p11, %rs111, 0;
	setp.eq.s16 	%p12, %rs104, 0;
	min.s64 	%rd136, %rd132, %rd417;
	selp.b16 	%rs112, %rs420, 1, %p12;
	selp.b64 	%rd137, %rd417, %rd136, %p12;
	selp.b16 	%rs113, %rs104, %rs112, %p11;
	and.b16  	%rs114, %rs113, 255;
	selp.b64 	%rd138, %rd132, %rd137, %p11;
	setp.eq.s16 	%p13, %rs114, 0;
	setp.eq.s16 	%p14, %rs106, 0;
	min.s64 	%rd139, %rd133, %rd138;
	selp.b16 	%rs115, %rs113, 1, %p14;
	selp.b64 	%rd140, %rd138, %rd139, %p14;
	selp.b16 	%rs116, %rs106, %rs115, %p13;
	and.b16  	%rs117, %rs116, 255;
	selp.b64 	%rd141, %rd133, %rd140, %p13;
	setp.eq.s16 	%p15, %rs117, 0;
	setp.eq.s16 	%p16, %rs108, 0;
	min.s64 	%rd142, %rd134, %rd141;
	selp.b16 	%rs118, %rs116, 1, %p16;
	selp.b64 	%rd143, %rd141, %rd142, %p16;
	selp.b16 	%rs119, %rs108, %rs118, %p15;
	and.b16  	%rs120, %rs119, 255;
	selp.b64 	%rd144, %rd134, %rd143, %p15;
	setp.eq.s16 	%p17, %rs120, 0;
	setp.eq.s16 	%p18, %rs110, 0;
	min.s64 	%rd145, %rd135, %rd144;
	selp.b16 	%rs121, %rs119, 1, %p18;
	selp.b64 	%rd146, %rd144, %rd145, %p18;
	selp.b16 	%rs420, %rs110, %rs121, %p17;
	selp.b64 	%rd417, %rd135, %rd146, %p17;
	sub.s32 	%r68, %r44, %r447;
	setp.lt.u32 	%p19, %r68, 1024;
	@%p19 bra 	$L__BB1_97;
	add.s32 	%r447, %r447, 1024;
	setp.le.u32 	%p20, %r447, %r21;
	@%p20 bra 	$L__BB1_82;
$L__BB1_84:
	setp.le.u32 	%p21, %r44, %r447;
	sub.s32 	%r69, %r44, %r447;
	setp.ge.s32 	%p22, %r20, %r69;
	or.pred  	%p23, %p21, %p22;
	@%p23 bra 	$L__BB1_97;
	not.b32 	%r71, %r20;
	add.s32 	%r72, %r44, %r71;
	sub.s32 	%r25, %r72, %r447;
	shr.u32 	%r73, %r25, 8;
	add.s32 	%r26, %r73, 1;
	and.b32  	%r27, %r26, 7;
	setp.lt.u32 	%p24, %r25, 1792;
	mov.u32 	%r452, %r20;
	@%p24 bra 	$L__BB1_89;
	or.b32  	%r450, %r20, 1024;
	add.s32 	%r449, %r20, %r447;
	and.b32  	%r74, %r26, 33554424;
	neg.s32 	%r448, %r74;
$L__BB1_87:
	.pragma "nounroll";
	cvt.u64.u32 	%rd148, %r449;
	mul.wide.u32 	%rd149, %r449, 4;
	add.s64 	%rd150, %rd2, %rd149;
	add.s64 	%rd151, %rd113, %rd148;
	ld.global.u8 	%rs123, [%rd150];
	and.b16  	%rs124, %rs123, 1;
	and.b16  	%rs125, %rs420, 255;
	setp.eq.s16 	%p25, %rs125, 0;
	setp.eq.s16 	%p26, %rs124, 0;
	min.s64 	%rd152, %rd151, %rd417;
	selp.b16 	%rs126, %rs420, 1, %p26;
	selp.b16 	%rs127, %rs124, %rs126, %p25;
	and.b16  	%rs128, %rs127, 255;
	selp.b64 	%rd153, %rd417, %rd152, %p26;
	selp.b64 	%rd154, %rd151, %rd153, %p25;
	add.s32 	%r75, %r449, 256;
	cvt.u64.u32 	%rd155, %r75;
	mul.wide.u32 	%rd156, %r75, 4;
	add.s64 	%rd157, %rd2, %rd156;
	add.s64 	%rd158, %rd113, %rd155;
	ld.global.u8 	%rs129, [%rd157];
	and.b16  	%rs130, %rs129, 1;
	setp.eq.s16 	%p27, %rs128, 0;
	setp.eq.s16 	%p28, %rs130, 0;
	min.s64 	%rd159, %rd158, %rd154;
	selp.b16 	%rs131, %rs127, 1, %p28;
	selp.b16 	%rs132, %rs130, %rs131, %p27;
	and.b16  	%rs133, %rs132, 255;
	selp.b64 	%rd160, %rd154, %rd159, %p28;
	selp.b64 	%rd161, %rd158, %rd160, %p27;
	add.s32 	%r76, %r449, 512;
	cvt.u64.u32 	%rd162, %r76;
	mul.wide.u32 	%rd163, %r76, 4;
	add.s64 	%rd164, %rd2, %rd163;
	add.s64 	%rd165, %rd113, %rd162;
	ld.global.u8 	%rs134, [%rd164];
	and.b16  	%rs135, %rs134, 1;
	setp.eq.s16 	%p29, %rs133, 0;
	setp.eq.s16 	%p30, %rs135, 0;
	min.s64 	%rd166, %rd165, %rd161;
	selp.b16 	%rs136, %rs132, 1, %p30;
	selp.b16 	%rs137, %rs135, %rs136, %p29;
	and.b16  	%rs138, %rs137, 255;
	selp.b64 	%rd167, %rd161, %rd166, %p30;
	selp.b64 	%rd168, %rd165, %rd167, %p29;
	add.s32 	%r77, %r449, 768;
	cvt.u64.u32 	%rd169, %r77;
	mul.wide.u32 	%rd170, %r77, 4;
	add.s64 	%rd171, %rd2, %rd170;
	add.s64 	%rd172, %rd113, %rd169;
	ld.global.u8 	%rs139, [%rd171];
	and.b16  	%rs140, %rs139, 1;
	setp.eq.s16 	%p31, %rs138, 0;
	setp.eq.s16 	%p32, %rs140, 0;
	min.s64 	%rd173, %rd172, %rd168;
	selp.b16 	%rs141, %rs137, 1, %p32;
	selp.b16 	%rs142, %rs140, %rs141, %p31;
	and.b16  	%rs143, %rs142, 255;
	selp.b64 	%rd174, %rd168, %rd173, %p32;
	selp.b64 	%rd175, %rd172, %rd174, %p31;
	add.s32 	%r78, %r449, 1024;
	cvt.u64.u32 	%rd176, %r78;
	mul.wide.u32 	%rd177, %r78, 4;
	add.s64 	%rd178, %rd2, %rd177;
	add.s64 	%rd179, %rd113, %rd176;
	ld.global.u8 	%rs144, [%rd178];
	and.b16  	%rs145, %rs144, 1;
	setp.eq.s16 	%p33, %rs143, 0;
	setp.eq.s16 	%p34, %rs145, 0;
	min.s64 	%rd180, %rd179, %rd175;
	selp.b16 	%rs146, %rs142, 1, %p34;
	selp.b16 	%rs147, %rs145, %rs146, %p33;
	and.b16  	%rs148, %rs147, 255;
	selp.b64 	%rd181, %rd175, %rd180, %p34;
	selp.b64 	%rd182, %rd179, %rd181, %p33;
	add.s32 	%r79, %r449, 1280;
	cvt.u64.u32 	%rd183, %r79;
	mul.wide.u32 	%rd184, %r79, 4;
	add.s64 	%rd185, %rd2, %rd184;
	add.s64 	%rd186, %rd113, %rd183;
	ld.global.u8 	%rs149, [%rd185];
	and.b16  	%rs150, %rs149, 1;
	setp.eq.s16 	%p35, %rs148, 0;
	setp.eq.s16 	%p36, %rs150, 0;
	min.s64 	%rd187, %rd186, %rd182;
	selp.b16 	%rs151, %rs147, 1, %p36;
	selp.b16 	%rs152, %rs150, %rs151, %p35;
	and.b16  	%rs153, %rs152, 255;
	selp.b64 	%rd188, %rd182, %rd187, %p36;
	selp.b64 	%rd189, %rd186, %rd188, %p35;
	add.s32 	%r80, %r449, 1536;
	cvt.u64.u32 	%rd190, %r80;
	mul.wide.u32 	%rd191, %r80, 4;
	add.s64 	%rd192, %rd2, %rd191;
	add.s64 	%rd193, %rd113, %rd190;
	ld.global.u8 	%rs154, [%rd192];
	and.b16  	%rs155, %rs154, 1;
	setp.eq.s16 	%p37, %rs153, 0;
	setp.eq.s16 	%p38, %rs155, 0;
	min.s64 	%rd194, %rd193, %rd189;
	selp.b16 	%rs156, %rs152, 1, %p38;
	selp.b16 	%rs157, %rs155, %rs156, %p37;
	and.b16  	%rs158, %rs157, 255;
	selp.b64 	%rd195, %rd189, %rd194, %p38;
	selp.b64 	%rd196, %rd193, %rd195, %p37;
	add.s32 	%r81, %r449, 1792;
	cvt.u64.u32 	%rd197, %r81;
	mul.wide.u32 	%rd198, %r81, 4;
	add.s64 	%rd199, %rd2, %rd198;
	add.s64 	%rd200, %rd113, %rd197;
	ld.global.u8 	%rs159, [%rd199];
	and.b16  	%rs160, %rs159, 1;
	setp.eq.s16 	%p39, %rs158, 0;
	setp.eq.s16 	%p40, %rs160, 0;
	min.s64 	%rd201, %rd200, %rd196;
	selp.b16 	%rs161, %rs157, 1, %p40;
	selp.b16 	%rs420, %rs160, %rs161, %p39;
	selp.b64 	%rd202, %rd196, %rd201, %p40;
	selp.b64 	%rd417, %rd200, %rd202, %p39;
	add.s32 	%r450, %r450, 2048;
	add.s32 	%r449, %r449, 2048;
	add.s32 	%r448, %r448, 8;
	setp.ne.s32 	%p41, %r448, 0;
	@%p41 bra 	$L__BB1_87;
	add.s32 	%r452, %r450, -1024;
$L__BB1_89:
	setp.eq.s32 	%p42, %r27, 0;
	@%p42 bra 	$L__BB1_97;
	setp.lt.u32 	%p43, %r27, 4;
	@%p43 bra 	$L__BB1_92;
	add.s32 	%r82, %r452, %r447;
	cvt.u64.u32 	%rd204, %r82;
	mul.wide.u32 	%rd205, %r82, 4;
	add.s64 	%rd206, %rd2, %rd205;
	add.s64 	%rd207, %rd113, %rd204;
	ld.global.u8 	%rs163, [%rd206];
	and.b16  	%rs164, %rs163, 1;
	and.b16  	%rs165, %rs420, 255;
	setp.eq.s16 	%p44, %rs165, 0;
	setp.eq.s16 	%p45, %rs164, 0;
	min.s64 	%rd208, %rd207, %rd417;
	selp.b16 	%rs166, %rs420, 1, %p45;
	selp.b16 	%rs167, %rs164, %rs166, %p44;
	and.b16  	%rs168, %rs167, 255;
	selp.b64 	%rd209, %rd417, %rd208, %p45;
	selp.b64 	%rd210, %rd207, %rd209, %p44;
	add.s32 	%r83, %r82, 256;
	cvt.u64.u32 	%rd211, %r83;
	mul.wide.u32 	%rd212, %r83, 4;
	add.s64 	%rd213, %rd2, %rd212;
	add.s64 	%rd214, %rd113, %rd211;
	ld.global.u8 	%rs169, [%rd213];
	and.b16  	%rs170, %rs169, 1;
	setp.eq.s16 	%p46, %rs168, 0;
	setp.eq.s16 	%p47, %rs170, 0;
	min.s64 	%rd215, %rd214, %rd210;
	selp.b16 	%rs171, %rs167, 1, %p47;
	selp.b16 	%rs172, %rs170, %rs171, %p46;
	and.b16  	%rs173, %rs172, 255;
	selp.b64 	%rd216, %rd210, %rd215, %p47;
	selp.b64 	%rd217, %rd214, %rd216, %p46;
	add.s32 	%r84, %r82, 512;
	cvt.u64.u32 	%rd218, %r84;
	mul.wide.u32 	%rd219, %r84, 4;
	add.s64 	%rd220, %rd2, %rd219;
	add.s64 	%rd221, %rd113, %rd218;
	ld.global.u8 	%rs174, [%rd220];
	and.b16  	%rs175, %rs174, 1;
	setp.eq.s16 	%p48, %rs173, 0;
	setp.eq.s16 	%p49, %rs175, 0;
	min.s64 	%rd222, %rd221, %rd217;
	selp.b16 	%rs176, %rs172, 1, %p49;
	selp.b16 	%rs177, %rs175, %rs176, %p48;
	and.b16  	%rs178, %rs177, 255;
	selp.b64 	%rd223, %rd217, %rd222, %p49;
	selp.b64 	%rd224, %rd221, %rd223, %p48;
	add.s32 	%r85, %r82, 768;
	cvt.u64.u32 	%rd225, %r85;
	mul.wide.u32 	%rd226, %r85, 4;
	add.s64 	%rd227, %rd2, %rd226;
	add.s64 	%rd228, %rd113, %rd225;
	ld.global.u8 	%rs179, [%rd227];
	and.b16  	%rs180, %rs179, 1;
	setp.eq.s16 	%p50, %rs178, 0;
	setp.eq.s16 	%p51, %rs180, 0;
	min.s64 	%rd229, %rd228, %rd224;
	selp.b16 	%rs181, %rs177, 1, %p51;
	selp.b16 	%rs420, %rs180, %rs181, %p50;
	selp.b64 	%rd230, %rd224, %rd229, %p51;
	selp.b64 	%rd417, %rd228, %rd230, %p50;
	add.s32 	%r452, %r452, 1024;
$L__BB1_92:
	and.b32  	%r86, %r26, 3;
	setp.eq.s32 	%p52, %r86, 0;
	@%p52 bra 	$L__BB1_97;
	setp.eq.s32 	%p53, %r86, 1;
	@%p53 bra 	$L__BB1_95;
	add.s32 	%r87, %r452, %r447;
	cvt.u64.u32 	%rd232, %r87;
	mul.wide.u32 	%rd233, %r87, 4;
	add.s64 	%rd234, %rd2, %rd233;
	add.s64 	%rd235, %rd113, %rd232;
	ld.global.u8 	%rs183, [%rd234];
	and.b16  	%rs184, %rs183, 1;
	and.b16  	%rs185, %rs420, 255;
	setp.eq.s16 	%p54, %rs185, 0;
	setp.eq.s16 	%p55, %rs184, 0;
	min.s64 	%rd236, %rd235, %rd417;
	selp.b16 	%rs186, %rs420, 1, %p55;
	selp.b16 	%rs187, %rs184, %rs186, %p54;
	and.b16  	%rs188, %rs187, 255;
	selp.b64 	%rd237, %rd417, %rd236, %p55;
	selp.b64 	%rd238, %rd235, %rd237, %p54;
	add.s32 	%r88, %r87, 256;
	cvt.u64.u32 	%rd239, %r88;
	mul.wide.u32 	%rd240, %r88, 4;
	add.s64 	%rd241, %rd2, %rd240;
	add.s64 	%rd242, %rd113, %rd239;
	ld.global.u8 	%rs189, [%rd241];
	and.b16  	%rs190, %rs189, 1;
	setp.eq.s16 	%p56, %rs188, 0;
	setp.eq.s16 	%p57, %rs190, 0;
	min.s64 	%rd243, %rd242, %rd238;
	selp.b16 	%rs191, %rs187, 1, %p57;
	selp.b16 	%rs420, %rs190, %rs191, %p56;
	selp.b64 	%rd244, %rd238, %rd243, %p57;
	selp.b64 	%rd417, %rd242, %rd244, %p56;
	add.s32 	%r452, %r452, 512;
$L__BB1_95:
	and.b32  	%r89, %r25, 256;
	setp.ne.s32 	%p58, %r89, 0;
	@%p58 bra 	$L__BB1_97;
	add.s32 	%r90, %r452, %r447;
	cvt.u64.u32 	%rd245, %r90;
	mul.wide.u32 	%rd246, %r90, 4;
	add.s64 	%rd247, %rd2, %rd246;
	add.s64 	%rd248, %rd113, %rd245;
	ld.global.u8 	%rs192, [%rd247];
	and.b16  	%rs193, %rs192, 1;
	and.b16  	%rs194, %rs420, 255;
	setp.eq.s16 	%p59, %rs194, 0;
	setp.eq.s16 	%p60, %rs193, 0;
	min.s64 	%rd249, %rd248, %rd417;
	selp.b16 	%rs195, %rs420, 1, %p60;
	selp.b16 	%rs420, %rs193, %rs195, %p59;
	selp.b64 	%rd250, %rd417, %rd249, %p60;
	selp.b64 	%rd417, %rd248, %rd250, %p59;
$L__BB1_97:
	// begin inline asm
	mov.u32 %r91, %laneid;
	// end inline asm
	cvt.u32.u16 	%r112, %rs420;
	and.b32  	%r93, %r112, 255;
	mov.b32 	%r109, 1;
	mov.b32 	%r110, 31;
	mov.b32 	%r111, -1;
	// begin inline asm
	shfl.sync.down.b32 %r92, %r93, %r109, %r110, %r111;
	// end inline asm
	// begin inline asm
	shfl.sync.down.b32 %r97, %r98, %r109, %r110, %r111;
	// end inline asm
	mov.b64 	{%r103, %r108}, %rd417;
	// begin inline asm
	shfl.sync.down.b32 %r102, %r103, %r109, %r110, %r111;
	// end inline asm
	// begin inline asm
	shfl.sync.down.b32 %r107, %r108, %r109, %r110, %r111;
	// end inline asm
	mov.b64 	%rd90, {%r102, %r107};
	cvt.u16.u32 	%rs75, %r92;
	setp.gt.s32 	%p61, %r91, 30;
	@%p61 bra 	$L__BB1_101;
	and.b16  	%rs196, %rs420, 255;
	setp.eq.s16 	%p62, %rs196, 0;
	and.b16  	%rs197, %rs75, 255;
	setp.eq.s16 	%p63, %rs197, 0;
	or.pred  	%p64, %p62, %p63;
	@%p64 bra 	$L__BB1_100;
	min.s64 	%rd417, %rd90, %rd417;
	mov.b16 	%rs420, 1;
	bra.uni 	$L__BB1_101;
$L__BB1_100:
	setp.eq.s16 	%p65, %rs196, 0;
	selp.b16 	%rs420, %rs75, %rs420, %p65;
	selp.b64 	%rd417, %rd90, %rd417, %p65;
$L__BB1_101:
	cvt.u32.u16 	%r133, %rs420;
	and.b32  	%r114, %r133, 255;
	mov.b32 	%r130, 2;
	mov.b32 	%r131, 31;
	mov.b32 	%r132, -1;
	// begin inline asm
	shfl.sync.down.b32 %r113, %r114, %r130, %r131, %r132;
	// end inline asm
	// begin inline asm
	shfl.sync.down.b32 %r118, %r119, %r130, %r131, %r132;
	// end inline asm
	mov.b64 	{%r124, %r129}, %rd417;
	// begin inline asm
	shfl.sync.down.b32 %r123, %r124, %r130, %r131, %r132;
	// end inline asm
	// begin inline asm
	shfl.sync.down.b32 %r128, %r129, %r130, %r131, %r132;
	// end inline asm
	mov.b64 	%rd94, {%r123, %r128};
	cvt.u16.u32 	%rs78, %r113;
	setp.gt.s32 	%p66, %r91, 29;
	@%p66 bra 	$L__BB1_105;
	and.b16  	%rs200, %rs420, 255;
	setp.eq.s16 	%p67, %rs200, 0;
	and.b16  	%rs201, %rs78, 255;
	setp.eq.s16 	%p68, %rs201, 0;
	or.pred  	%p69, %p67, %p68;
	@%p69 bra 	$L__BB1_104;
	min.s64 	%rd417, %rd94, %rd417;
	mov.b16 	%rs420, 1;
	bra.uni 	$L__BB1_105;
$L__BB1_104:
	setp.eq.s16 	%p70, %rs200, 0;
	selp.b16 	%rs420, %rs78, %rs420, %p70;
	selp.b64 	%rd417, %rd94, %rd417, %p70;
$L__BB1_105:
	cvt.u32.u16 	%r154, %rs420;
	and.b32  	%r135, %r154, 255;
	mov.b32 	%r151, 4;
	mov.b32 	%r152, 31;
	mov.b32 	%r153, -1;
	// begin inline asm
	shfl.sync.down.b32 %r134, %r135, %r151, %r152, %r153;
	// end inline asm
	// begin inline asm
	shfl.sync.down.b32 %r139, %r140, %r151, %r152, %r153;
	// end inline asm
	mov.b64 	{%r145, %r150}, %rd417;
	// begin inline asm
	shfl.sync.down.b32 %r144, %r145, %r151, %r152, %r153;
	// end inline asm
	// begin inline asm
	shfl.sync.down.b32 %r149, %r150, %r151, %r152, %r153;
	// end inline asm
	mov.b64 	%rd98, {%r144, %r149};
	cvt.u16.u32 	%rs81, %r134;
	setp.gt.s32 	%p71, %r91, 27;
	@%p71 bra 	$L__BB1_109;
	and.b16  	%rs204, %rs420, 255;
	setp.eq.s16 	%p72, %rs204, 0;
	and.b16  	%rs205, %rs81, 255;
	setp.eq.s16 	%p73, %rs205, 0;
	or.pred  	%p74, %p72, %p73;
	@%p74 bra 	$L__BB1_108;
	min.s64 	%rd417, %rd98, %rd417;
	mov.b16 	%rs420, 1;
	bra.uni 	$L__BB1_109;
$L__BB1_108:
	setp.eq.s16 	%p75, %rs204, 0;
	selp.b16 	%rs420, %rs81, %rs420, %p75;
	selp.b64 	%rd417, %rd98, %rd417, %p75;
$L__BB1_109:
	cvt.u32.u16 	%r175, %rs420;
	and.b32  	%r156, %r175, 255;
	mov.b32 	%r172, 8;
	mov.b32 	%r173, 31;
	mov.b32 	%r174, -1;
	// begin inline asm
	shfl.sync.down.b32 %r155, %r156, %r172, %r173, %r174;
	// end inline asm
	// begin inline asm
	shfl.sync.down.b32 %r160, %r161, %r172, %r173, %r174;
	// end inline asm
	mov.b64 	{%r166, %r171}, %rd417;
	// begin inline asm
	shfl.sync.down.b32 %r165, %r166, %r172, %r173, %r174;
	// end inline asm
	// begin inline asm
	shfl.sync.down.b32 %r170, %r171, %r172, %r173, %r174;
	// end inline asm
	mov.b64 	%rd102, {%r165, %r170};
	cvt.u16.u32 	%rs84, %r155;
	setp.gt.s32 	%p76, %r91, 23;
	@%p76 bra 	$L__BB1_113;
	and.b16  	%rs208, %rs420, 255;
	setp.eq.s16 	%p77, %rs208, 0;
	and.b16  	%rs209, %rs84, 255;
	setp.eq.s16 	%p78, %rs209, 0;
	or.pred  	%p79, %p77, %p78;
	@%p79 bra 	$L__BB1_112;
	min.s64 	%rd417, %rd102, %rd417;
	mov.b16 	%rs420, 1;
	bra.uni 	$L__BB1_113;
$L__BB1_112:
	setp.eq.s16 	%p80, %rs208, 0;
	selp.b16 	%rs420, %rs84, %rs420, %p80;
	selp.b64 	%rd417, %rd102, %rd417, %p80;
$L__BB1_113:
	cvt.u32.u16 	%r196, %rs420;
	and.b32  	%r177, %r196, 255;
	mov.b32 	%r193, 16;
	mov.b32 	%r194, 31;
	mov.b32 	%r195, -1;
	// begin inline asm
	shfl.sync.down.b32 %r176, %r177, %r193, %r194, %r195;
	// end inline asm
	// begin inline asm
	shfl.sync.down.b32 %r181, %r182, %r193, %r194, %r195;
	// end inline asm
	mov.b64 	{%r187, %r192}, %rd417;
	// begin inline asm
	shfl.sync.down.b32 %r186, %r187, %r193, %r194, %r195;
	// end inline asm
	// begin inline asm
	shfl.sync.down.b32 %r191, %r192, %r193, %r194, %r195;
	// end inline asm
	mov.b64 	%rd106, {%r186, %r191};
	cvt.u16.u32 	%rs87, %r176;
	setp.gt.s32 	%p81, %r91, 15;
	@%p81 bra 	$L__BB1_117;
	and.b16  	%rs212, %rs420, 255;
	setp.eq.s16 	%p82, %rs212, 0;
	and.b16  	%rs213, %rs87, 255;
	setp.eq.s16 	%p83, %rs213, 0;
	or.pred  	%p84, %p82, %p83;
	@%p84 bra 	$L__BB1_116;
	min.s64 	%rd417, %rd106, %rd417;
	mov.b16 	%rs420, 1;
	bra.uni 	$L__BB1_117;
$L__BB1_116:
	setp.eq.s16 	%p85, %rs212, 0;
	selp.b16 	%rs420, %rs87, %rs420, %p85;
	selp.b64 	%rd417, %rd106, %rd417, %p85;
$L__BB1_117:
	setp.ne.s32 	%p86, %r91, 0;
	@%p86 bra 	$L__BB1_119;
	shr.u32 	%r197, %r20, 1;
	and.b32  	%r198, %r197, 496;
	mov.u32 	%r199, _ZZN3cub18CUB_300001_SM_10006detail6reduce28DeviceReduceSingleTileKernelINS2_10policy_hubIN4cuda3std3__45tupleIJblEEEjN6thrust24THRUST_300001_SM_1000_NS8cuda_cub9__find_if7functorIS9_EEE10Policy1000ENSB_12zip_iteratorINS8_IJNSD_26transform_input_iterator_tIbNSB_6detail15normal_iteratorINSB_10device_ptrIiEEEENS7_10__not_fn_tI7is_evenEEEENSB_17counting_iteratorIlNSB_11use_defaultESU_SU_EEEEEEEPS9_jSF_S9_S9_NS7_10__identityEEEvT0_T1_T2_T3_T4_T6_E12temp_storage;
	add.s32 	%r200, %r199, %r198;
	st.shared.u8 	[%r200+8], %rs420;
	st.shared.u64 	[%r200+16], %rd417;
$L__BB1_119:
	bar.sync 	0;
	setp.ne.s32 	%p87, %r20, 0;
	@%p87 bra 	$L__BB1_121;
	ld.shared.u8 	%rs216, [_ZZN3cub18CUB_300001_SM_10006detail6reduce28DeviceReduceSingleTileKernelINS2_10policy_hubIN4cuda3std3__45tupleIJblEEEjN6thrust24THRUST_300001_SM_1000_NS8cuda_cub9__find_if7functorIS9_EEE10Policy1000ENSB_12zip_iteratorINS8_IJNSD_26transform_input_iterator_tIbNSB_6detail15normal_iteratorINSB_10device_ptrIiEEEENS7_10__not_fn_tI7is_evenEEEENSB_17counting_iteratorIlNSB_11use_defaultESU_SU_EEEEEEEPS9_jSF_S9_S9_NS7_10__identityEEEvT0_T1_T2_T3_T4_T6_E12temp_storage+24];
	ld.shared.u64 	%rd251, [_ZZN3cub18CUB_300001_SM_10006detail6reduce28DeviceReduceSingleTileKernelINS2_10policy_hubIN4cuda3std3__45tupleIJblEEEjN6thrust24THRUST_300001_SM_1000_NS8cuda_cub9__find_if7functorIS9_EEE10Policy1000ENSB_12zip_iteratorINS8_IJNSD_26transform_input_iterator_tIbNSB_6detail15normal_iteratorINSB_10device_ptrIiEEEENS7_10__not_fn_tI7is_evenEEEENSB_17counting_iteratorIlNSB_11use_defaultESU_SU_EEEEEEEPS9_jSF_S9_S9_NS7_10__identityEEEvT0_T1_T2_T3_T4_T6_E12temp_storage+32];
	and.b16  	%rs217, %rs420, 255;
	setp.eq.s16 	%p88, %rs217, 0;
	setp.eq.s16 	%p89, %rs216, 0;
	min.s64 	%rd252, %rd251, %rd417;
	selp.b16 	%rs218, %rs420, 1, %p89;
	selp.b16 	%rs219, %rs216, %rs218, %p88;
	and.b16  	%rs220, %rs219, 255;
	selp.b64 	%rd253, %rd417, %rd252, %p89;
	selp.b64 	%rd254, %rd251, %rd253, %p88;
	ld.shared.u8 	%rs221, [_ZZN3cub18CUB_300001_SM_10006detail6reduce28DeviceReduceSingleTileKernelINS2_10policy_hubIN4cuda3std3__45tupleIJblEEEjN6thrust24THRUST_300001_SM_1000_NS8cuda_cub9__find_if7functorIS9_EEE10Policy1000ENSB_12zip_iteratorINS8_IJNSD_26transform_input_iterator_tIbNSB_6detail15normal_iteratorINSB_10device_ptrIiEEEENS7_10__not_fn_tI7is_evenEEEENSB_17counting_iteratorIlNSB_11use_defaultESU_SU_EEEEEEEPS9_jSF_S9_S9_NS7_10__identityEEEvT0_T1_T2_T3_T4_T6_E12temp_storage+40];
	ld.shared.u64 	%rd255, [_ZZN3cub18CUB_300001_SM_10006detail6reduce28DeviceReduceSingleTileKernelINS2_10policy_hubIN4cuda3std3__45tupleIJblEEEjN6thrust24THRUST_300001_SM_1000_NS8cuda_cub9__find_if7functorIS9_EEE10Policy1000ENSB_12zip_iteratorINS8_IJNSD_26transform_input_iterator_tIbNSB_6detail15normal_iteratorINSB_10device_ptrIiEEEENS7_10__not_fn_tI7is_evenEEEENSB_17counting_iteratorIlNSB_11use_defaultESU_SU_EEEEEEEPS9_jSF_S9_S9_NS7_10__identityEEEvT0_T1_T2_T3_T4_T6_E12temp_storage+48];
	setp.eq.s16 	%p90, %rs220, 0;
	setp.eq.s16 	%p91, %rs221, 0;
	min.s64 	%rd256, %rd255, %rd254;
	selp.b16 	%rs222, %rs219, 1, %p91;
	selp.b16 	%rs223, %rs221, %rs222, %p90;
	and.b16  	%rs224, %rs223, 255;
	selp.b64 	%rd257, %rd254, %rd256, %p91;
	selp.b64 	%rd258, %rd255, %rd257, %p90;
	ld.shared.u8 	%rs225, [_ZZN3cub18CUB_300001_SM_10006detail6reduce28DeviceReduceSingleTileKernelINS2_10policy_hubIN4cuda3std3__45tupleIJblEEEjN6thrust24THRUST_300001_SM_1000_NS8cuda_cub9__find_if7functorIS9_EEE10Policy1000ENSB_12zip_iteratorINS8_IJNSD_26transform_input_iterator_tIbNSB_6detail15normal_iteratorINSB_10device_ptrIiEEEENS7_10__not_fn_tI7is_evenEEEENSB_17counting_iteratorIlNSB_11use_defaultESU_SU_EEEEEEEPS9_jSF_S9_S9_NS7_10__identityEEEvT0_T1_T2_T3_T4_T6_E12temp_storage+56];
	ld.shared.u64 	%rd259, [_ZZN3cub18CUB_300001_SM_10006detail6reduce28DeviceReduceSingleTileKernelINS2_10policy_hubIN4cuda3std3__45tupleIJblEEEjN6thrust24THRUST_300001_SM_1000_NS8cuda_cub9__find_if7functorIS9_EEE10Policy1000ENSB_12zip_iteratorINS8_IJNSD_26transform_input_iterator_tIbNSB_6detail15normal_iteratorINSB_10device_ptrIiEEEENS7_10__not_fn_tI7is_evenEEEENSB_17counting_iteratorIlNSB_11use_defaultESU_SU_EEEEEEEPS9_jSF_S9_S9_NS7_10__identityEEEvT0_T1_T2_T3_T4_T6_E12temp_storage+64];
	setp.eq.s16 	%p92, %rs224, 0;
	setp.eq.s16 	%p93, %rs225, 0;
	min.s64 	%rd260, %rd259, %rd258;
	selp.b16 	%rs226, %rs223, 1, %p93;
	selp.b16 	%rs227, %rs225, %rs226, %p92;
	and.b16  	%rs228, %rs227, 255;
	selp.b64 	%rd261, %rd258, %rd260, %p93;
	selp.b64 	%rd262, %rd259, %rd261, %p92;
	ld.shared.u8 	%rs229, [_ZZN3cub18CUB_300001_SM_10006detail6reduce28DeviceReduceSingleTileKernelINS2_10policy_hubIN4cuda3std3__45tupleIJblEEEjN6thrust24THRUST_300001_SM_1000_NS8cuda_cub9__find_if7functorIS9_EEE10Policy1000ENSB_12zip_iteratorINS8_IJNSD_26transform_input_iterator_tIbNSB_6detail15normal_iteratorINSB_10device_ptrIiEEEENS7_10__not_fn_tI7is_evenEEEENSB_17counting_iteratorIlNSB_11use_defaultESU_SU_EEEEEEEPS9_jSF_S9_S9_NS7_10__identityEEEvT0_T1_T2_T3_T4_T6_E12temp_storage+72];
	ld.shared.u64 	%rd263, [_ZZN3cub18CUB_300001_SM_10006detail6reduce28DeviceReduceSingleTileKernelINS2_10policy_hubIN4cuda3std3__45tupleIJblEEEjN6thrust24THRUST_300001_SM_1000_NS8cuda_cub9__find_if7functorIS9_EEE10Policy1000ENSB_12zip_iteratorINS8_IJNSD_26transform_input_iterator_tIbNSB_6detail15normal_iteratorINSB_10device_ptrIiEEEENS7_10__not_fn_tI7is_evenEEEENSB_17counting_iteratorIlNSB_11use_defaultESU_SU_EEEEEEEPS9_jSF_S9_S9_NS7_10__identityEEEvT0_T1_T2_T3_T4_T6_E12temp_storage+80];
	setp.eq.s16 	%p94, %rs228, 0;
	setp.eq.s16 	%p95, %rs229, 0;
	min.s64 	%rd264, %rd263, %rd262;
	selp.b16 	%rs230, %rs227, 1, %p95;
	selp.b16 	%rs231, %rs229, %rs230, %p94;
	and.b16  	%rs232, %rs231, 255;
	selp.b64 	%rd265, %rd262, %rd264, %p95;
	selp.b64 	%rd266, %rd263, %rd265, %p94;
	ld.shared.u8 	%rs233, [_ZZN3cub18CUB_300001_SM_10006detail6reduce28DeviceReduceSingleTileKernelINS2_10policy_hubIN4cuda3std3__45tupleIJblEEEjN6thrust24THRUST_300001_SM_1000_NS8cuda_cub9__find_if7functorIS9_EEE10Policy1000ENSB_12zip_iteratorINS8_IJNSD_26transform_input_iterator_tIbNSB_6detail15normal_iteratorINSB_10device_ptrIiEEEENS7_10__not_fn_tI7is_evenEEEENSB_17counting_iteratorIlNSB_11use_defaultESU_SU_EEEEEEEPS9_jSF_S9_S9_NS7_10__identityEEEvT0_T1_T2_T3_T4_T6_E12temp_storage+88];
	ld.shared.u64 	%rd267, [_ZZN3cub18CUB_300001_SM_10006detail6reduce28DeviceReduceSingleTileKernelINS2_10policy_hubIN4cuda3std3__45tupleIJblEEEjN6thrust24THRUST_300001_SM_1000_NS8cuda_cub9__find_if7functorIS9_EEE10Policy1000ENSB_12zip_iteratorINS8_IJNSD_26transform_input_iterator_tIbNSB_6detail15normal_iteratorINSB_10device_ptrIiEEEENS7_10__not_fn_tI7is_evenEEEENSB_17counting_iteratorIlNSB_11use_defaultESU_SU_EEEEEEEPS9_jSF_S9_S9_NS7_10__identityEEEvT0_T1_T2_T3_T4_T6_E12temp_storage+96];
	setp.eq.s16 	%p96, %rs232, 0;
	setp.eq.s16 	%p97, %rs233, 0;
	min.s64 	%rd268, %rd267, %rd266;
	selp.b16 	%rs234, %rs231, 1, %p97;
	selp.b16 	%rs235, %rs233, %rs234, %p96;
	and.b16  	%rs236, %rs235, 255;
	selp.b64 	%rd269, %rd266, %rd268, %p97;
	selp.b64 	%rd270, %rd267, %rd269, %p96;
	ld.shared.u8 	%rs237, [_ZZN3cub18CUB_300001_SM_10006detail6reduce28DeviceReduceSingleTileKernelINS2_10policy_hubIN4cuda3std3__45tupleIJblEEEjN6thrust24THRUST_300001_SM_1000_NS8cuda_cub9__find_if7functorIS9_EEE10Policy1000ENSB_12zip_iteratorINS8_IJNSD_26transform_input_iterator_tIbNSB_6detail15normal_iteratorINSB_10device_ptrIiEEEENS7_10__not_fn_tI7is_evenEEEENSB_17counting_iteratorIlNSB_11use_defaultESU_SU_EEEEEEEPS9_jSF_S9_S9_NS7_10__identityEEEvT0_T1_T2_T3_T4_T6_E12temp_storage+104];
	ld.shared.u64 	%rd271, [_ZZN3cub18CUB_300001_SM_10006detail6reduce28DeviceReduceSingleTileKernelINS2_10policy_hubIN4cuda3std3__45tupleIJblEEEjN6thrust24THRUST_300001_SM_1000_NS8cuda_cub9__find_if7functorIS9_EEE10Policy1000ENSB_12zip_iteratorINS8_IJNSD_26transform_input_iterator_tIbNSB_6detail15normal_iteratorINSB_10device_ptrIiEEEENS7_10__not_fn_tI7is_evenEEEENSB_17counting_iteratorIlNSB_11use_defaultESU_SU_EEEEEEEPS9_jSF_S9_S9_NS7_10__identityEEEvT0_T1_T2_T3_T4_T6_E12temp_storage+112];
	setp.eq.s16 	%p98, %rs236, 0;
	setp.eq.s16 	%p99, %rs237, 0;
	min.s64 	%rd272, %rd271, %rd270;
	selp.b16 	%rs238, %rs235, 1, %p99;
	selp.b16 	%rs239, %rs237, %rs238, %p98;
	and.b16  	%rs240, %rs239, 255;
	selp.b64 	%rd273, %rd270, %rd272, %p99;
	selp.b64 	%rd274, %rd271, %rd273, %p98;
	ld.shared.u8 	%rs241, [_ZZN3cub18CUB_300001_SM_10006detail6reduce28DeviceReduceSingleTileKernelINS2_10policy_hubIN4cuda3std3__45tupleIJblEEEjN6thrust24THRUST_300001_SM_1000_NS8cuda_cub9__find_if7functorIS9_EEE10Policy1000ENSB_12zip_iteratorINS8_IJNSD_26transform_input_iterator_tIbNSB_6detail15normal_iteratorINSB_10device_ptrIiEEEENS7_10__not_fn_tI7is_evenEEEENSB_17counting_iteratorIlNSB_11use_defaultESU_SU_EEEEEEEPS9_jSF_S9_S9_NS7_10__identityEEEvT0_T1_T2_T3_T4_T6_E12temp_storage+120];
	ld.shared.u64 	%rd275, [_ZZN3cub18CUB_300001_SM_10006detail6reduce28DeviceReduceSingleTileKernelINS2_10policy_hubIN4cuda3std3__45tupleIJblEEEjN6thrust24THRUST_300001_SM_1000_NS8cuda_cub9__find_if7functorIS9_EEE10Policy1000ENSB_12zip_iteratorINS8_IJNSD_26transform_input_iterator_tIbNSB_6detail15normal_iteratorINSB_10device_ptrIiEEEENS7_10__not_fn_tI7is_evenEEEENSB_17counting_iteratorIlNSB_11use_defaultESU_SU_EEEEEEEPS9_jSF_S9_S9_NS7_10__identityEEEvT0_T1_T2_T3_T4_T6_E12temp_storage+128];
	setp.eq.s16 	%p100, %rs240, 0;
	setp.eq.s16 	%p101, %rs241, 0;
	min.s64 	%rd276, %rd275, %rd274;
	selp.b16 	%rs242, %rs239, 1, %p101;
	selp.b16 	%rs420, %rs241, %rs242, %p100;
	selp.b64 	%rd277, %rd274, %rd276, %p101;
	selp.b64 	%rd417, %rd275, %rd277, %p100;
$L__BB1_121:
	mov.u32 	%r438, %tid.x;
	setp.ne.s32 	%p232, %r438, 0;
	@%p232 bra 	$L__BB1_123;
	setp.eq.s16 	%p233, %rs100, 0;
	and.b16  	%rs408, %rs420, 255;
	setp.eq.s16 	%p234, %rs408, 0;
	min.s64 	%rd405, %rd417, %rd114;
	selp.b16 	%rs409, %rs100, 1, %p234;
	selp.b16 	%rs410, %rs420, %rs409, %p233;
	selp.b64 	%rd406, %rd114, %rd405, %p234;
	selp.b64 	%rd407, %rd417, %rd406, %p233;
	st.global.u8 	[%rd1], %rs410;
	st.global.u64 	[%rd1+8], %rd407;
$L__BB1_123:
	ret;

}
	// .globl	_ZN3cub18CUB_300001_SM_10006detail6reduce18DeviceReduceKernelINS2_10policy_hubIN4cuda3std3__45tupleIJblEEEjN6thrust24THRUST_300001_SM_1000_NS8cuda_cub9__find_if7functorIS9_EEE10Policy1000ENSB_12zip_iteratorINS8_IJNSD_26transform_input_iterator_tIbNSB_6detail15normal_iteratorINSB_10device_ptrIiEEEENS7_10__not_fn_tI7is_evenEEEENSB_17counting_iteratorIlNSB_11use_defaultESU_SU_EEEEEEEjSF_S9_NS7_10__identityEEEvT0_PT3_T1_NS0_13GridEvenShareIS12_EET2_T4_
.visible .entry _ZN3cub18CUB_300001_SM_10006detail6reduce18DeviceReduceKernelINS2_10policy_hubIN4cuda3std3__45tupleIJblEEEjN6thrust24THRUST_300001_SM_1000_NS8cuda_cub9__find_if7functorIS9_EEE10Policy1000ENSB_12zip_iteratorINS8_IJNSD_26transform_input_iterator_tIbNSB_6detail15normal_iteratorINSB_10device_ptrIiEEEENS7_10__not_fn_tI7is_evenEEEENSB_17counting_iteratorIlNSB_11use_defaultESU_SU_EEEEEEEjSF_S9_NS7_10__identityEEEvT0_PT3_T1_NS0_13GridEvenShareIS12_EET2_T4_(
	.param .align 8 .b8 _ZN3cub18CUB_300001_SM_10006detail6reduce18DeviceReduceKernelINS2_10policy_hubIN4cuda3std3__45tupleIJblEEEjN6thrust24THRUST_300001_SM_1000_NS8cuda_cub9__find_if7functorIS9_EEE10Policy1000ENSB_12zip_iteratorINS8_IJNSD_26transform_input_iterator_tIbNSB_6detail15normal_iteratorINSB_10device_ptrIiEEEENS7_10__not_fn_tI7is_evenEEEENSB_17counting_iteratorIlNSB_11use_defaultESU_SU_EEEEEEEjSF_S9_NS7_10__identityEEEvT0_PT3_T1_NS0_13GridEvenShareIS12_EET2_T4__param_0[24],
	.param .u64 .ptr .align 1 _ZN3cub18CUB_300001_SM_10006detail6reduce18DeviceReduceKernelINS2_10policy_hubIN4cuda3std3__45tupleIJblEEEjN6thrust24THRUST_300001_SM_1000_NS8cuda_cub9__find_if7functorIS9_EEE10Policy1000ENSB_12zip_iteratorINS8_IJNSD_26transform_input_iterator_tIbNSB_6detail15normal_iteratorINSB_10device_ptrIiEEEENS7_10__not_fn_tI7is_evenEEEENSB_17counting_iteratorIlNSB_11use_defaultESU_SU_EEEEEEEjSF_S9_NS7_10__identityEEEvT0_PT3_T1_NS0_13GridEvenShareIS12_EET2_T4__param_1,
	.param .u32 _ZN3cub18CUB_300001_SM_10006detail6reduce18DeviceReduceKernelINS2_10policy_hubIN4cuda3std3__45tupleIJblEEEjN6thrust24THRUST_300001_SM_1000_NS8cuda_cub9__find_if7functorIS9_EEE10Policy1000ENSB_12zip_iteratorINS8_IJNSD_26transform_input_iterator_tIbNSB_6detail15normal_iteratorINSB_10device_ptrIiEEEENS7_10__not_fn_tI7is_evenEEEENSB_17counting_iteratorIlNSB_11use_defaultESU_SU_EEEEEEEjSF_S9_NS7_10__identityEEEvT0_PT3_T1_NS0_13GridEvenShareIS12_EET2_T4__param_2,
	.param .align 4 .b8 _ZN3cub18CUB_300001_SM_10006detail6reduce18DeviceReduceKernelINS2_10policy_hubIN4cuda3std3__45tupleIJblEEEjN6thrust24THRUST_300001_SM_1000_NS8cuda_cub9__find_if7functorIS9_EEE10Policy1000ENSB_12zip_iteratorINS8_IJNSD_26transform_input_iterator_tIbNSB_6detail15normal_iteratorINSB_10device_ptrIiEEEENS7_10__not_fn_tI7is_evenEEEENSB_17counting_iteratorIlNSB_11use_defaultESU_SU_EEEEEEEjSF_S9_NS7_10__identityEEEvT0_PT3_T1_NS0_13GridEvenShareIS12_EET2_T4__param_3[40],
	.param .align 1 .b8 _ZN3cub18CUB_300001_SM_10006detail6reduce18DeviceReduceKernelINS2_10policy_hubIN4cuda3std3__45tupleIJblEEEjN6thrust24THRUST_300001_SM_1000_NS8cuda_cub9__find_if7functorIS9_EEE10Policy1000ENSB_12zip_iteratorINS8_IJNSD_26transform_input_iterator_tIbNSB_6detail15normal_iteratorINSB_10device_ptrIiEEEENS7_10__not_fn_tI7is_evenEEEENSB_17counting_iteratorIlNSB_11use_defaultESU_SU_EEEEEEEjSF_S9_NS7_10__identityEEEvT0_PT3_T1_NS0_13GridEvenShareIS12_EET2_T4__param_4[1],
	.param .align 1 .b8 _ZN3cub18CUB_300001_SM_10006detail6reduce18DeviceReduceKernelINS2_10policy_hubIN4cuda3std3__45tupleIJblEEEjN6thrust24THRUST_300001_SM_1000_NS8cuda_cub9__find_if7functorIS9_EEE10Policy1000ENSB_12zip_iteratorINS8_IJNSD_26transform_input_iterator_tIbNSB_6detail15normal_iteratorINSB_10device_ptrIiEEEENS7_10__not_fn_tI7is_evenEEEENSB_17counting_iteratorIlNSB_11use_defaultESU_SU_EEEEEEEjSF_S9_NS7_10__identityEEEvT0_PT3_T1_NS0_13GridEvenShareIS12_EET2_T4__param_5[1]
)
.maxntid 256
{
	.reg .pred 	%p<232>;
	.reg .b16 	%rs<437>;
	.reg .b32 	%r<487>;
	.reg .b64 	%rd<476>;
	// demoted variable
	.shared .align 8 .b8 _ZZN3cub18CUB_300001_SM_10006detail6reduce18DeviceReduceKernelINS2_10policy_hubIN4cuda3std3__45tupleIJblEEEjN6thrust24THRUST_300001_SM_1000_NS8cuda_cub9__find_if7functorIS9_EEE10Policy1000ENSB_12zip_iteratorINS8_IJNSD_26transform_input_iterator_tIbNSB_6detail15normal_iteratorINSB_10device_ptrIiEEEENS7_10__not_fn_tI7is_evenEEEENSB_17counting_iteratorIlNSB_11use_defaultESU_SU_EEEEEEEjSF_S9_NS7_10__identityEEEvT0_PT3_T1_NS0_13GridEvenShareIS12_EET2_T4_E12temp_storage[152];
	ld.param.u64 	%rd2, [_ZN3cub18CUB_300001_SM_10006detail6reduce18DeviceReduceKernelINS2_10policy_hubIN4cuda3std3__45tupleIJblEEEjN6thrust24THRUST_300001_SM_1000_NS8cuda_cub9__find_if7functorIS9_EEE10Policy1000ENSB_12zip_iteratorINS8_IJNSD_26transform_input_iterator_tIbNSB_6detail15normal_iteratorINSB_10device_ptrIiEEEENS7_10__not_fn_tI7is_evenEEEENSB_17counting_iteratorIlNSB_11use_defaultESU_SU_EEEEEEEjSF_S9_NS7_10__identityEEEvT0_PT3_T1_NS0_13GridEvenShareIS12_EET2_T4__param_0+16];
	ld.param.u32 	%r1, [_ZN3cub18CUB_300001_SM_10006detail6reduce18DeviceReduceKernelINS2_10policy_hubIN4cuda3std3__45tupleIJblEEEjN6thrust24THRUST_300001_SM_1000_NS8cuda_cub9__find_if7functorIS9_EEE10Policy1000ENSB_12zip_iteratorINS8_IJNSD_26transform_input_iterator_tIbNSB_6detail15normal_iteratorINSB_10device_ptrIiEEEENS7_10__not_fn_tI7is_evenEEEENSB_17counting_iteratorIlNSB_11use_defaultESU_SU_EEEEEEEjSF_S9_NS7_10__identityEEEvT0_PT3_T1_NS0_13GridEvenShareIS12_EET2_T4__param_3+20];
	ld.param.u32 	%r2, [_ZN3cub18CUB_300001_SM_10006detail6reduce18DeviceReduceKernelINS2_10policy_hubIN4cuda3std3__45tupleIJblEEEjN6thrust24THRUST_300001_SM_1000_NS8cuda_cub9__find_if7functorIS9_EEE10Policy1000ENSB_12zip_iteratorINS8_IJNSD_26transform_input_iterator_tIbNSB_6detail15normal_iteratorINSB_10device_ptrIiEEEENS7_10__not_fn_tI7is_evenEEEENSB_17counting_iteratorIlNSB_11use_defaultESU_SU_EEEEEEEjSF_S9_NS7_10__identityEEEvT0_PT3_T1_NS0_13GridEvenShareIS12_EET2_T4__param_3+24];
	ld.param.u64 	%rd109, [_ZN3cub18CUB_300001_SM_10006detail6reduce18DeviceReduceKernelINS2_10policy_hubIN4cuda3std3__45tupleIJblEEEjN6thrust24THRUST_300001_SM_1000_NS8cuda_cub9__find_if7functorIS9_EEE10Policy1000ENSB_12zip_iteratorINS8_IJNSD_26transform_input_iterator_tIbNSB_6detail15normal_iteratorINSB_10device_ptrIiEEEENS7_10__not_fn_tI7is_evenEEEENSB_17counting_iteratorIlNSB_11use_defaultESU_SU_EEEEEEEjSF_S9_NS7_10__identityEEEvT0_PT3_T1_NS0_13GridEvenShareIS12_EET2_T4__param_0];
	cvta.to.global.u64 	%rd1, %rd109;
	mov.u32 	%r3, %ctaid.x;
	shl.b32 	%r4, %r2, 10;
	shl.b32 	%r5, %r3, 10;
	sub.s32 	%r6, %r1, %r5;
	setp.gt.u32 	%p1, %r6, 1023;
	@%p1 bra 	$L__BB2_78;
	mov.u32 	%r7, %tid.x;
	setp.ge.u32 	%p101, %r7, %r6;
	mov.b16 	%rs406, 0;
	mov.b64 	%rd445, 0;
	mov.u32 	%r474, %r7;
	@%p101 bra 	$L__BB2_3;
	add.s32 	%r220, %r5, %r7;
	cvt.u64.u32 	%rd277, %r220;
	mul.wide.u32 	%rd278, %r220, 4;
	add.s64 	%rd279, %rd1, %rd278;
	add.s64 	%rd445, %rd2, %rd277;
	ld.global.u16 	%rs234, [%rd279];
	and.b16  	%rs406, %rs234, 1;
	add.s32 	%r474, %r7, 256;
$L__BB2_3:
	setp.ge.u32 	%p102, %r474, %r6;
	@%p102 bra 	$L__BB2_16;
	not.b32 	%r221, %r474;
	add.s32 	%r10, %r1, %r221;
	sub.s32 	%r222, %r10, %r5;
	shr.u32 	%r223, %r222, 8;
	add.s32 	%r11, %r223, 1;
	and.b32  	%r12, %r11, 7;
	setp.lt.u32 	%p103, %r222, 1792;
	@%p103 bra 	$L__BB2_8;
	add.s32 	%r473, %r474, 1024;
	add.s32 	%r472, %r474, %r5;
	and.b32  	%r224, %r11, 33554424;
	neg.s32 	%r471, %r224;
$L__BB2_6:
	.pragma "nounroll";
	cvt.u64.u32 	%rd281, %r472;
	mul.wide.u32 	%rd282, %r472, 4;
	add.s64 	%rd283, %rd1, %rd282;
	add.s64 	%rd284, %rd2, %rd281;
	ld.global.u8 	%rs236, [%rd283];
	and.b16  	%rs237, %rs236, 1;
	and.b16  	%rs238, %rs406, 255;
	setp.eq.s16 	%p104, %rs238, 0;
	setp.eq.s16 	%p105, %rs237, 0;
	min.s64 	%rd285, %rd284, %rd445;
	selp.b64 	%rd286, %rd445, %rd285, %p105;
	selp.b64 	%rd287, %rd284, %rd286, %p104;
	selp.b16 	%rs239, %rs406, 1, %p105;
	selp.b16 	%rs240, %rs237, %rs239, %p104;
	and.b16  	%rs241, %rs240, 255;
	add.s32 	%r225, %r472, 256;
	cvt.u64.u32 	%rd288, %r225;
	mul.wide.u32 	%rd289, %r225, 4;
	add.s64 	%rd290, %rd1, %rd289;
	add.s64 	%rd291, %rd2, %rd288;
	ld.global.u8 	%rs242, [%rd290];
	and.b16  	%rs243, %rs242, 1;
	setp.eq.s16 	%p106, %rs241, 0;
	setp.eq.s16 	%p107, %rs243, 0;
	min.s64 	%rd292, %rd291, %rd287;
	selp.b64 	%rd293, %rd287, %rd292, %p107;
	selp.b64 	%rd294, %rd291, %rd293, %p106;
	selp.b16 	%rs244, %rs240, 1, %p107;
	selp.b16 	%rs245, %rs243, %rs244, %p106;
	and.b16  	%rs246, %rs245, 255;
	add.s32 	%r226, %r472, 512;
	cvt.u64.u32 	%rd295, %r226;
	mul.wide.u32 	%rd296, %r226, 4;
	add.s64 	%rd297, %rd1, %rd296;
	add.s64 	%rd298, %rd2, %rd295;
	ld.global.u8 	%rs247, [%rd297];
	and.b16  	%rs248, %rs247, 1;
	setp.eq.s16 	%p108, %rs246, 0;
	setp.eq.s16 	%p109, %rs248, 0;
	min.s64 	%rd299, %rd298, %rd294;
	selp.b64 	%rd300, %rd294, %rd299, %p109;
	selp.b64 	%rd301, %rd298, %rd300, %p108;
	selp.b16 	%rs249, %rs245, 1, %p109;
	selp.b16 	%rs250, %rs248, %rs249, %p108;
	and.b16  	%rs251, %rs250, 255;
	add.s32 	%r227, %r472, 768;
	cvt.u64.u32 	%rd302, %r227;
	mul.wide.u32 	%rd303, %r227, 4;
	add.s64 	%rd304, %rd1, %rd303;
	add.s64 	%rd305, %rd2, %rd302;
	ld.global.u8 	%rs252, [%rd304];
	and.b16  	%rs253, %rs252, 1;
	setp.eq.s16 	%p110, %rs251, 0;
	setp.eq.s16 	%p111, %rs253, 0;
	min.s64 	%rd306, %rd305, %rd301;
	selp.b64 	%rd307, %rd301, %rd306, %p111;
	selp.b64 	%rd308, %rd305, %rd307, %p110;
	selp.b16 	%rs254, %rs250, 1, %p111;
	selp.b16 	%rs255, %rs253, %rs254, %p110;
	and.b16  	%rs256, %rs255, 255;
	add.s32 	%r228, %r472, 1024;
	cvt.u64.u32 	%rd309, %r228;
	mul.wide.u32 	%rd310, %r228, 4;
	add.s64 	%rd311, %rd1, %rd310;
	add.s64 	%rd312, %rd2, %rd309;
	ld.global.u8 	%rs257, [%rd311];
	and.b16  	%rs258, %rs257, 1;
	setp.eq.s16 	%p112, %rs256, 0;
	setp.eq.s16 	%p113, %rs258, 0;
	min.s64 	%rd313, %rd312, %rd308;
	selp.b64 	%rd314, %rd308, %rd313, %p113;
	selp.b64 	%rd315, %rd312, %rd314, %p112;
	selp.b16 	%rs259, %rs255, 1, %p113;
	selp.b16 	%rs260, %rs258, %rs259, %p112;
	and.b16  	%rs261, %rs260, 255;
	add.s32 	%r229, %r472, 1280;
	cvt.u64.u32 	%rd316, %r229;
	mul.wide.u32 	%rd317, %r229, 4;
	add.s64 	%rd318, %rd1, %rd317;
	add.s64 	%rd319, %rd2, %rd316;
	ld.global.u8 	%rs262, [%rd318];
	and.b16  	%rs263, %rs262, 1;
	setp.eq.s16 	%p114, %rs261, 0;
	setp.eq.s16 	%p115, %rs263, 0;
	min.s64 	%rd320, %rd319, %rd315;
	selp.b64 	%rd321, %rd315, %rd320, %p115;
	selp.b64 	%rd322, %rd319, %rd321, %p114;
	selp.b16 	%rs264, %rs260, 1, %p115;
	selp.b16 	%rs265, %rs263, %rs264, %p114;
	and.b16  	%rs266, %rs265, 255;
	add.s32 	%r230, %r472, 1536;
	cvt.u64.u32 	%rd323, %r230;
	mul.wide.u32 	%rd324, %r230, 4;
	add.s64 	%rd325, %rd1, %rd324;
	add.s64 	%rd326, %rd2, %rd323;
	ld.global.u8 	%rs267, [%rd325];
	and.b16  	%rs268, %rs267, 1;
	setp.eq.s16 	%p116, %rs266, 0;
	setp.eq.s16 	%p117, %rs268, 0;
	min.s64 	%rd327, %rd326, %rd322;
	selp.b64 	%rd328, %rd322, %rd327, %p117;
	selp.b64 	%rd329, %rd326, %rd328, %p116;
	selp.b16 	%rs269, %rs265, 1, %p117;
	selp.b16 	%rs270, %rs268, %rs269, %p116;
	and.b16  	%rs271, %rs270, 255;
	add.s32 	%r231, %r472, 1792;
	cvt.u64.u32 	%rd330, %r231;
	mul.wide.u32 	%rd331, %r231, 4;
	add.s64 	%rd332, %rd1, %rd331;
	add.s64 	%rd333, %rd2, %rd330;
	ld.global.u8 	%rs272, [%rd332];
	and.b16  	%rs273, %rs272, 1;
	setp.eq.s16 	%p118, %rs271, 0;
	setp.eq.s16 	%p119, %rs273, 0;
	min.s64 	%rd334, %rd333, %rd329;
	selp.b64 	%rd335, %rd329, %rd334, %p119;
	selp.b64 	%rd445, %rd333, %rd335, %p118;
	selp.b16 	%rs274, %rs270, 1, %p119;
	selp.b16 	%rs406, %rs273, %rs274, %p118;
	add.s32 	%r473, %r473, 2048;
	add.s32 	%r472, %r472, 2048;
	add.s32 	%r471, %r471, 8;
	setp.ne.s32 	%p120, %r471, 0;
	@%p120 bra 	$L__BB2_6;
	add.s32 	%r474, %r473, -1024;
$L__BB2_8:
	setp.eq.s32 	%p121, %r12, 0;
	@%p121 bra 	$L__BB2_16;
	setp.lt.u32 	%p122, %r12, 4;
	@%p122 bra 	$L__BB2_11;
	add.s32 	%r232, %r5, %r474;
	cvt.u64.u32 	%rd337, %r232;
	mul.wide.u32 	%rd338, %r232, 4;
	add.s64 	%rd339, %rd1, %rd338;
	add.s64 	%rd340, %rd2, %rd337;
	ld.global.u8 	%rs276, [%rd339];
	and.b16  	%rs277, %rs276, 1;
	and.b16  	%rs278, %rs406, 255;
	setp.eq.s16 	%p123, %rs278, 0;
	setp.eq.s16 	%p124, %rs277, 0;
	min.s64 	%rd341, %rd340, %rd445;
	selp.b64 	%rd342, %rd445, %rd341, %p124;
	selp.b64 	%rd343, %rd340, %rd342, %p123;
	selp.b16 	%rs279, %rs406, 1, %p124;
	selp.b16 	%rs280, %rs277, %rs279, %p123;
	and.b16  	%rs281, %rs280, 255;
	add.s32 	%r233, %r232, 256;
	cvt.u64.u32 	%rd344, %r233;
	mul.wide.u32 	%rd345, %r233, 4;
	add.s64 	%rd346, %rd1, %rd345;
	add.s64 	%rd347, %rd2, %rd344;
	ld.global.u8 	%rs282, [%rd346];
	and.b16  	%rs283, %rs282, 1;
	setp.eq.s16 	%p125, %rs281, 0;
	setp.eq.s16 	%p126, %rs283, 0;
	min.s64 	%rd348, %rd347, %rd343;
	selp.b64 	%rd349, %rd343, %rd348, %p126;
	selp.b64 	%rd350, %rd347, %rd349, %p125;
	selp.b16 	%rs284, %rs280, 1, %p126;
	selp.b16 	%rs285, %rs283, %rs284, %p125;
	and.b16  	%rs286, %rs285, 255;
	add.s32 	%r234, %r232, 512;
	cvt.u64.u32 	%rd351, %r234;
	mul.wide.u32 	%rd352, %r234, 4;
	add.s64 	%rd353, %rd1, %rd352;
	add.s64 	%rd354, %rd2, %rd351;
	ld.global.u8 	%rs287, [%rd353];
	and.b16  	%rs288, %rs287, 1;
	setp.eq.s16 	%p127, %rs286, 0;
	setp.eq.s16 	%p128, %rs288, 0;
	min.s64 	%rd355, %rd354, %rd350;
	selp.b64 	%rd356, %rd350, %rd355, %p128;
	selp.b64 	%rd357, %rd354, %rd356, %p127;
	selp.b16 	%rs289, %rs285, 1, %p128;
	selp.b16 	%rs290, %rs288, %rs289, %p127;
	and.b16  	%rs291, %rs290, 255;
	add.s32 	%r235, %r232, 768;
	cvt.u64.u32 	%rd358, %r235;
	mul.wide.u32 	%rd359, %r235, 4;
	add.s64 	%rd360, %rd1, %rd359;
	add.s64 	%rd361, %rd2, %rd358;
	ld.global.u8 	%rs292, [%rd360];
	and.b16  	%rs293, %rs292, 1;
	setp.eq.s16 	%p129, %rs291, 0;
	setp.eq.s16 	%p130, %rs293, 0;
	min.s64 	%rd362, %rd361, %rd357;
	selp.b64 	%rd363, %rd357, %rd362, %p130;
	selp.b64 	%rd445, %rd361, %rd363, %p129;
	selp.b16 	%rs294, %rs290, 1, %p130;
	selp.b16 	%rs406, %rs293, %rs294, %p129;
	add.s32 	%r474, %r474, 1024;
$L__BB2_11:
	and.b32  	%r236, %r11, 3;
	setp.eq.s32 	%p131, %r236, 0;
	@%p131 bra 	$L__BB2_16;
	setp.eq.s32 	%p132, %r236, 1;
	@%p132 bra 	$L__BB2_14;
	add.s32 	%r237, %r5, %r474;
	cvt.u64.u32 	%rd365, %r237;
	mul.wide.u32 	%rd366, %r237, 4;
	add.s64 	%rd367, %rd1, %rd366;
	add.s64 	%rd368, %rd2, %rd365;
	ld.global.u8 	%rs296, [%rd367];
	and.b16  	%rs297, %rs296, 1;
	and.b16  	%rs298, %rs406, 255;
	setp.eq.s16 	%p133, %rs298, 0;
	setp.eq.s16 	%p134, %rs297, 0;
	min.s64 	%rd369, %rd368, %rd445;
	selp.b64 	%rd370, %rd445, %rd369, %p134;
	selp.b64 	%rd371, %rd368, %rd370, %p133;
	selp.b16 	%rs299, %rs406, 1, %p134;
	selp.b16 	%rs300, %rs297, %rs299, %p133;
	and.b16  	%rs301, %rs300, 255;
	add.s32 	%r238, %r237, 256;
	cvt.u64.u32 	%rd372, %r238;
	mul.wide.u32 	%rd373, %r238, 4;
	add.s64 	%rd374, %rd1, %rd373;
	add.s64 	%rd375, %rd2, %rd372;
	ld.global.u8 	%rs302, [%rd374];
	and.b16  	%rs303, %rs302, 1;
	setp.eq.s16 	%p135, %rs301, 0;
	setp.eq.s16 	%p136, %rs303, 0;
	min.s64 	%rd376, %rd375, %rd371;
	selp.b64 	%rd377, %rd371, %rd376, %p136;
	selp.b64 	%rd445, %rd375, %rd377, %p135;
	selp.b16 	%rs304, %rs300, 1, %p136;
	selp.b16 	%rs406, %rs303, %rs304, %p135;
	add.s32 	%r474, %r474, 512;
$L__BB2_14:
	and.b32  	%r239, %r10, 256;
	setp.ne.s32 	%p137, %r239, 0;
	@%p137 bra 	$L__BB2_16;
	add.s32 	%r240, %r5, %r474;
	cvt.u64.u32 	%rd378, %r240;
	mul.wide.u32 	%rd379, %r240, 4;
	add.s64 	%rd380, %rd1, %rd379;
	add.s64 	%rd381, %rd2, %rd378;
	ld.global.u8 	%rs305, [%rd380];
	and.b16  	%rs306, %rs305, 1;
	and.b16  	%rs307, %rs406, 255;
	setp.eq.s16 	%p138, %rs307, 0;
	setp.eq.s16 	%p139, %rs306, 0;
	min.s64 	%rd382, %rd381, %rd445;
	selp.b64 	%rd383, %rd445, %rd382, %p139;
	selp.b64 	%rd445, %rd381, %rd383, %p138;
	selp.b16 	%rs308, %rs406, 1, %p139;
	selp.b16 	%rs406, %rs306, %rs308, %p138;
$L__BB2_16:
	setp.lt.u32 	%p140, %r6, 256;
	@%p140 bra 	$L__BB2_41;
	// begin inline asm
	mov.u32 %r359, %laneid;
	// end inline asm
	cvt.u32.u16 	%r380, %rs406;
	and.b32  	%r361, %r380, 255;
	mov.b32 	%r377, 1;
	mov.b32 	%r378, 31;
	mov.b32 	%r379, -1;
	// begin inline asm
	shfl.sync.down.b32 %r360, %r361, %r377, %r378, %r379;
	// end inline asm
	// begin inline asm
	shfl.sync.down.b32 %r365, %r366, %r377, %r378, %r379;
	// end inline asm
	mov.b64 	{%r371, %r376}, %rd445;
	// begin inline asm
	shfl.sync.down.b32 %r370, %r371, %r377, %r378, %r379;
	// end inline asm
	// begin inline asm
	shfl.sync.down.b32 %r375, %r376, %r377, %r378, %r379;
	// end inline asm
	mov.b64 	%rd17, {%r370, %r375};
	cvt.u16.u32 	%rs15, %r360;
	setp.gt.s32 	%p190, %r359, 30;
	@%p190 bra 	$L__BB2_21;
	and.b16  	%rs350, %rs406, 255;
	setp.eq.s16 	%p191, %rs350, 0;
	and.b16  	%rs351, %rs15, 255;
	setp.eq.s16 	%p192, %rs351, 0;
	or.pred  	%p193, %p191, %p192;
	@%p193 bra 	$L__BB2_20;
	min.s64 	%rd445, %rd17, %rd445;
	mov.b16 	%rs406, 1;
	bra.uni 	$L__BB2_21;
$L__BB2_20:
	setp.eq.s16 	%p194, %rs350, 0;
	selp.b64 	%rd445, %rd17, %rd445, %p194;
	selp.b16 	%rs406, %rs15, %rs406, %p194;
$L__BB2_21:
	cvt.u32.u16 	%r401, %rs406;
	and.b32  	%r382, %r401, 255;
	mov.b32 	%r398, 2;
	mov.b32 	%r399, 31;
	mov.b32 	%r400, -1;
	// begin inline asm
	shfl.sync.down.b32 %r381, %r382, %r398, %r399, %r400;
	// end inline asm
	// begin inline asm
	shfl.sync.down.b32 %r386, %r387, %r398, %r399, %r400;
	// end inline asm
	mov.b64 	{%r392, %r397}, %rd445;
	// begin inline asm
	shfl.sync.down.b32 %r391, %r392, %r398, %r399, %r400;
	// end inline asm
	// begin inline asm
	shfl.sync.down.b32 %r396, %r397, %r398, %r399, %r400;
	// end inline asm
	mov.b64 	%rd21, {%r391, %r396};
	cvt.u16.u32 	%rs18, %r381;
	setp.gt.s32 	%p195, %r359, 29;
	@%p195 bra 	$L__BB2_25;
	and.b16  	%rs354, %rs406, 255;
	setp.eq.s16 	%p196, %rs354, 0;
	and.b16  	%rs355, %rs18, 255;
	setp.eq.s16 	%p197, %rs355, 0;
	or.pred  	%p198, %p196, %p197;
	@%p198 bra 	$L__BB2_24;
	min.s64 	%rd445, %rd21, %rd445;
	mov.b16 	%rs406, 1;
	bra.uni 	$L__BB2_25;
$L__BB2_24:
	setp.eq.s16 	%p199, %rs354, 0;
	selp.b64 	%rd445, %rd21, %rd445, %p199;
	selp.b16 	%rs406, %rs18, %rs406, %p199;
$L__BB2_25:
	cvt.u32.u16 	%r422, %rs406;
	and.b32  	%r403, %r422, 255;
	mov.b32 	%r419, 4;
	mov.b32 	%r420, 31;
	mov.b32 	%r421, -1;
	// begin inline asm
	shfl.sync.down.b32 %r402, %r403, %r419, %r420, %r421;
	// end inline asm
	// begin inline asm
	shfl.sync.down.b32 %r407, %r408, %r419, %r420, %r421;
	// end inline asm
	mov.b64 	{%r413, %r418}, %rd445;
	// begin inline asm
	shfl.sync.down.b32 %r412, %r413, %r419, %r420, %r421;
	// end inline asm
	// begin inline asm
	shfl.sync.down.b32 %r417, %r418, %r419, %r420, %r421;
	// end inline asm
	mov.b64 	%rd25, {%r412, %r417};
	cvt.u16.u32 	%rs21, %r402;
	setp.gt.s32 	%p200, %r359, 27;
	@%p200 bra 	$L__BB2_29;
	and.b16  	%rs358, %rs406, 255;
	setp.eq.s16 	%p201, %rs358, 0;
	and.b16  	%rs359, %rs21, 255;
	setp.eq.s16 	%p202, %rs359, 0;
	or.pred  	%p203, %p201, %p202;
	@%p203 bra 	$L__BB2_28;
	min.s64 	%rd445, %rd25, %rd445;
	mov.b16 	%rs406, 1;
	bra.uni 	$L__BB2_29;
$L__BB2_28:
	setp.eq.s16 	%p204, %rs358, 0;
	selp.b64 	%rd445, %rd25, %rd445, %p204;
	selp.b16 	%rs406, %rs21, %rs406, %p204;
$L__BB2_29:
	cvt.u32.u16 	%r443, %rs406;
	and.b32  	%r424, %r443, 255;
	mov.b32 	%r440, 8;
	mov.b32 	%r441, 31;
	mov.b32 	%r442, -1;
	// begin inline asm
	shfl.sync.down.b32 %r423, %r424, %r440, %r441, %r442;
	// end inline asm
	// begin inline asm
	shfl.sync.down.b32 %r428, %r429, %r440, %r441, %r442;
	// end inline asm
	mov.b64 	{%r434, %r439}, %rd445;
	// begin inline asm
	shfl.sync.down.b32 %r433, %r434, %r440, %r441, %r442;
	// end inline asm
	// begin inline asm
	shfl.sync.down.b32 %r438, %r439, %r440, %r441, %r442;
	// end inline asm
	mov.b64 	%rd29, {%r433, %r438};
	cvt.u16.u32 	%rs24, %r423;
	setp.gt.s32 	%p205, %r359, 23;
	@%p205 bra 	$L__BB2_33;
	and.b16  	%rs362, %rs406, 255;
	setp.eq.s16 	%p206, %rs362, 0;
	and.b16  	%rs363, %rs24, 255;
	setp.eq.s16 	%p207, %rs363, 0;
	or.pred  	%p208, %p206, %p207;
	@%p208 bra 	$L__BB2_32;
	min.s64 	%rd445, %rd29, %rd445;
	mov.b16 	%rs406, 1;
	bra.uni 	$L__BB2_33;
$L__BB2_32:
	setp.eq.s16 	%p209, %rs362, 0;
	selp.b64 	%rd445, %rd29, %rd445, %p209;
	selp.b16 	%rs406, %rs24, %rs406, %p209;
$L__BB2_33:
	cvt.u32.u16 	%r464, %rs406;
	and.b32  	%r445, %r464, 255;
	mov.b32 	%r461, 16;
	mov.b32 	%r462, 31;
	mov.b32 	%r463, -1;
	// begin inline asm
	shfl.sync.down.b32 %r444, %r445, %r461, %r462, %r463;
	// end inline asm
	// begin inline asm
	shfl.sync.down.b32 %r449, %r450, %r461, %r462, %r463;
	// end inline asm
	mov.b64 	{%r455, %r460}, %rd445;
	// begin inline asm
	shfl.sync.down.b32 %r454, %r455, %r461, %r462, %r463;
	// end inline asm
	// begin inline asm
	shfl.sync.down.b32 %r459, %r460, %r461, %r462, %r463;
	// end inline asm
	mov.b64 	%rd33, {%r454, %r459};
	cvt.u16.u32 	%rs27, %r444;
	setp.gt.s32 	%p210, %r359, 15;
	@%p210 bra 	$L__BB2_37;
	and.b16  	%rs366, %rs406, 255;
	setp.eq.s16 	%p211, %rs366, 0;
	and.b16  	%rs367, %rs27, 255;
	setp.eq.s16 	%p212, %rs367, 0;
	or.pred  	%p213, %p211, %p212;
	@%p213 bra 	$L__BB2_36;
	min.s64 	%rd445, %rd33, %rd445;
	mov.b16 	%rs406, 1;
	bra.uni 	$L__BB2_37;
$L__BB2_36:
	setp.eq.s16 	%p214, %rs366, 0;
	selp.b16 	%rs406, %rs27, %rs406, %p214;
	selp.b64 	%rd445, %rd33, %rd445, %p214;
$L__BB2_37:
	setp.ne.s32 	%p215, %r359, 0;
	@%p215 bra 	$L__BB2_39;
	shr.u32 	%r465, %r7, 1;
	and.b32  	%r466, %r465, 496;
	mov.u32 	%r467, _ZZN3cub18CUB_300001_SM_10006detail6reduce18DeviceReduceKernelINS2_10policy_hubIN4cuda3std3__45tupleIJblEEEjN6thrust24THRUST_300001_SM_1000_NS8cuda_cub9__find_if7functorIS9_EEE10Policy1000ENSB_12zip_iteratorINS8_IJNSD_26transform_input_iterator_tIbNSB_6detail15normal_iteratorINSB_10device_ptrIiEEEENS7_10__not_fn_tI7is_evenEEEENSB_17counting_iteratorIlNSB_11use_defaultESU_SU_EEEEEEEjSF_S9_NS7_10__identityEEEvT0_PT3_T1_NS0_13GridEvenShareIS12_EET2_T4_E12temp_storage;
	add.s32 	%r468, %r467, %r466;
	st.shared.u8 	[%r468+8], %rs406;
	st.shared.u64 	[%r468+16], %rd445;
$L__BB2_39:
	bar.sync 	0;
	setp.ne.s32 	%p216, %r7, 0;
	@%p216 bra 	$L__BB2_119;
	ld.shared.u8 	%rs370, [_ZZN3cub18CUB_300001_SM_10006detail6reduce18DeviceReduceKernelINS2_10policy_hubIN4cuda3std3__45tupleIJblEEEjN6thrust24THRUST_300001_SM_1000_NS8cuda_cub9__find_if7functorIS9_EEE10Policy1000ENSB_12zip_iteratorINS8_IJNSD_26transform_input_iterator_tIbNSB_6detail15normal_iteratorINSB_10device_ptrIiEEEENS7_10__not_fn_tI7is_evenEEEENSB_17counting_iteratorIlNSB_11use_defaultESU_SU_EEEEEEEjSF_S9_NS7_10__identityEEEvT0_PT3_T1_NS0_13GridEvenShareIS12_EET2_T4_E12temp_storage+24];
	ld.shared.u64 	%rd405, [_ZZN3cub18CUB_300001_SM_10006detail6reduce18DeviceReduceKernelINS2_10policy_hubIN4cuda3std3__45tupleIJblEEEjN6thrust24THRUST_300001_SM_1000_NS8cuda_cub9__find_if7functorIS9_EEE10Policy1000ENSB_12zip_iteratorINS8_IJNSD_26transform_input_iterator_tIbNSB_6detail15normal_iteratorINSB_10device_ptrIiEEEENS7_10__not_fn_tI7is_evenEEEENSB_17counting_iteratorIlNSB_11use_defaultESU_SU_EEEEEEEjSF_S9_NS7_10__identityEEEvT0_PT3_T1_NS0_13GridEvenShareIS12_EET2_T4_E12temp_storage+32];
	and.b16  	%rs371, %rs406, 255;
	setp.eq.s16 	%p217, %rs371, 0;
	setp.eq.s16 	%p218, %rs370, 0;
	min.s64 	%rd406, %rd405, %rd445;
	selp.b16 	%rs372, %rs406, 1, %p218;
	selp.b16 	%rs373, %rs370, %rs372, %p217;
	and.b16  	%rs374, %rs373, 255;
	selp.b64 	%rd407, %rd445, %rd406, %p218;
	selp.b64 	%rd408, %rd405, %rd407, %p217;
	ld.shared.u8 	%rs375, [_ZZN3cub18CUB_300001_SM_10006detail6reduce18DeviceReduceKernelINS2_10policy_hubIN4cuda3std3__45tupleIJblEEEjN6thrust24THRUST_300001_SM_1000_NS8cuda_cub9__find_if7functorIS9_EEE10Policy1000ENSB_12zip_iteratorINS8_IJNSD_26transform_input_iterator_tIbNSB_6detail15normal_iteratorINSB_10device_ptrIiEEEENS7_10__not_fn_tI7is_evenEEEENSB_17counting_iteratorIlNSB_11use_defaultESU_SU_EEEEEEEjSF_S9_NS7_10__identityEEEvT0_PT3_T1_NS0_13GridEvenShareIS12_EET2_T4_E12temp_storage+40];
	ld.shared.u64 	%rd409, [_ZZN3cub18CUB_300001_SM_10006detail6reduce18DeviceReduceKernelINS2_10policy_hubIN4cuda3std3__45tupleIJblEEEjN6thrust24THRUST_300001_SM_1000_NS8cuda_cub9__find_if7functorIS9_EEE10Policy1000ENSB_12zip_iteratorINS8_IJNSD_26transform_input_iterator_tIbNSB_6detail15normal_iteratorINSB_10device_ptrIiEEEENS7_10__not_fn_tI7is_evenEEEENSB_17counting_iteratorIlNSB_11use_defaultESU_SU_EEEEEEEjSF_S9_NS7_10__identityEEEvT0_PT3_T1_NS0_13GridEvenShareIS12_EET2_T4_E12temp_storage+48];
	setp.eq.s16 	%p219, %rs374, 0;
	setp.eq.s16 	%p220, %rs375, 0;
	min.s64 	%rd410, %rd409, %rd408;
	selp.b16 	%rs376, %rs373, 1, %p220;
	selp.b16 	%rs377, %rs375, %rs376, %p219;
	and.b16  	%rs378, %rs377, 255;
	selp.b64 	%rd411, %rd408, %rd410, %p220;
	selp.b64 	%rd412, %rd409, %rd411, %p219;
	ld.shared.u8 	%rs379, [_ZZN3cub18CUB_300001_SM_10006detail6reduce18DeviceReduceKernelINS2_10policy_hubIN4cuda3std3__45tupleIJblEEEjN6thrust24THRUST_300001_SM_1000_NS8cuda_cub9__find_if7functorIS9_EEE10Policy1000ENSB_12zip_iteratorINS8_IJNSD_26transform_input_iterator_tIbNSB_6detail15normal_iteratorINSB_10device_ptrIiEEEENS7_10__not_fn_tI7is_evenEEEENSB_17counting_iteratorIlNSB_11use_defaultESU_SU_EEEEEEEjSF_S9_NS7_10__identityEEEvT0_PT3_T1_NS0_13GridEvenShareIS12_EET2_T4_E12temp_storage+56];
	ld.shared.u64 	%rd413, [_ZZN3cub18CUB_300001_SM_10006detail6reduce18DeviceReduceKernelINS2_10policy_hubIN4cuda3std3__45tupleIJblEEEjN6thrust24THRUST_300001_SM_1000_NS8cuda_cub9__find_if7functorIS9_EEE10Policy1000ENSB_12zip_iteratorINS8_IJNSD_26transform_input_iterator_tIbNSB_6detail15normal_iteratorINSB_10device_ptrIiEEEENS7_10__not_fn_tI7is_evenEEEENSB_17counting_iteratorIlNSB_11use_defaultESU_SU_EEEEEEEjSF_S9_NS7_10__identityEEEvT0_PT3_T1_NS0_13GridEvenShareIS12_EET2_T4_E12temp_storage+64];
	setp.eq.s16 	%p221, %rs378, 0;
	setp.eq.s16 	%p222, %rs379, 0;
	min.s64 	%rd414, %rd413, %rd412;
	selp.b16 	%rs380, %rs377, 1, %p222;
	selp.b16 	%rs381, %rs379, %rs380, %p221;
	and.b16  	%rs382, %rs381, 255;
	selp.b64 	%rd415, %rd412, %rd414, %p222;
	selp.b64 	%rd416, %rd413, %rd415, %p221;
	ld.shared.u8 	%rs383, [_ZZN3cub18CUB_300001_SM_10006detail6reduce18DeviceReduceKernelINS2_10policy_hubIN4cuda3std3__45tupleIJblEEEjN6thrust24THRUST_300001_SM_1000_NS8cuda_cub9__find_if7functorIS9_EEE10Policy1000ENSB_12zip_iteratorINS8_IJNSD_26transform_input_iterator_tIbNSB_6detail15normal_iteratorINSB_10device_ptrIiEEEENS7_10__not_fn_tI7is_evenEEEENSB_17counting_iteratorIlNSB_11use_defaultESU_SU_EEEEEEEjSF_S9_NS7_10__identityEEEvT0_PT3_T1_NS0_13GridEvenShareIS12_EET2_T4_E12temp_storage+72];
	ld.shared.u64 	%rd417, [_ZZN3cub18CUB_300001_SM_10006detail6reduce18DeviceReduceKernelINS2_10policy_hubIN4cuda3std3__45tupleIJblEEEjN6thrust24THRUST_300001_SM_1000_NS8cuda_cub9__find_if7functorIS9_EEE10Policy1000ENSB_12zip_iteratorINS8_IJNSD_26transform_input_iterator_tIbNSB_6detail15normal_iteratorINSB_10device_ptrIiEEEENS7_10__not_fn_tI7is_evenEEEENSB_17counting_iteratorIlNSB_11use_defaultESU_SU_EEEEEEEjSF_S9_NS7_10__identityEEEvT0_PT3_T1_NS0_13GridEvenShareIS12_EET2_T4_E12temp_storage+80];
	setp.eq.s16 	%p223, %rs382, 0;
	setp.eq.s16 	%p224, %rs383, 0;
	min.s64 	%rd418, %rd417, %rd416;
	selp.b16 	%rs384, %rs381, 1, %p224;
	selp.b16 	%rs385, %rs383, %rs384, %p223;
	and.b16  	%rs386, %rs385, 255;
	selp.b64 	%rd419, %rd416, %rd418, %p224;
	selp.b64 	%rd420, %rd417, %rd419, %p223;
	ld.shared.u8 	%rs387, [_ZZN3cub18CUB_300001_SM_10006detail6reduce18DeviceReduceKernelINS2_10policy_hubIN4cuda3std3__45tupleIJblEEEjN6thrust24THRUST_300001_SM_1000_NS8cuda_cub9__find_if7functorIS9_EEE10Policy1000ENSB_12zip_iteratorINS8_IJNSD_26transform_input_iterator_tIbNSB_6detail15normal_iteratorINSB_10device_ptrIiEEEENS7_10__not_fn_tI7is_evenEEEENSB_17counting_iteratorIlNSB_11use_defaultESU_SU_EEEEEEEjSF_S9_NS7_10__identityEEEvT0_PT3_T1_NS0_13GridEvenShareIS12_EET2_T4_E12temp_storage+88];
	ld.shared.u64 	%rd421, [_ZZN3cub18CUB_300001_SM_10006detail6reduce18DeviceReduceKernelINS2_10policy_hubIN4cuda3std3__45tupleIJblEEEjN6thrust24THRUST_300001_SM_1000_NS8cuda_cub9__find_if7functorIS9_EEE10Policy1000ENSB_12zip_iteratorINS8_IJNSD_26transform_input_iterator_tIbNSB_6detail15normal_iteratorINSB_10device_ptrIiEEEENS7_10__not_fn_tI7is_evenEEEENSB_17counting_iteratorIlNSB_11use_defaultESU_SU_EEEEEEEjSF_S9_NS7_10__identityEEEvT0_PT3_T1_NS0_13GridEvenShareIS12_EET2_T4_E12temp_storage+96];
	setp.eq.s16 	%p225, %rs386, 0;
	setp.eq.s16 	%p226, %rs387, 0;
	min.s64 	%rd422, %rd421, %rd420;
	selp.b16 	%rs388, %rs385, 1, %p226;
	selp.b16 	%rs389, %rs387, %rs388, %p225;
	and.b16  	%rs390, %rs389, 255;
	selp.b64 	%rd423, %rd420, %rd422, %p226;
	selp.b64 	%rd424, %rd421, %rd423, %p225;
	ld.shared.u8 	%rs391, [_ZZN3cub18CUB_300001_SM_10006detail6reduce18DeviceReduceKernelINS2_10policy_hubIN4cuda3std3__45tupleIJblEEEjN6thrust24THRUST_300001_SM_1000_NS8cuda_cub9__find_if7functorIS9_EEE10Policy1000ENSB_12zip_iteratorINS8_IJNSD_26transform_input_iterator_tIbNSB_6detail15normal_iteratorINSB_10device_ptrIiEEEENS7_10__not_fn_tI7is_evenEEEENSB_17counting_iteratorIlNSB_11use_defaultESU_SU_EEEEEEEjSF_S9_NS7_10__identityEEEvT0_PT3_T1_NS0_13GridEvenShareIS12_EET2_T4_E12temp_storage+104];
	ld.shared.u64 	%rd425, [_ZZN3cub18CUB_300001_SM_10006detail6reduce18DeviceReduceKernelINS2_10policy_hubIN4cuda3std3__45tupleIJblEEEjN6thrust24THRUST_300001_SM_1000_NS8cuda_cub9__find_if7functorIS9_EEE10Policy1000ENSB_12zip_iteratorINS8_IJNSD_26transform_input_iterator_tIbNSB_6detail15normal_iteratorINSB_10device_ptrIiEEEENS7_10__not_fn_tI7is_evenEEEENSB_17counting_iteratorIlNSB_11use_defaultESU_SU_EEEEEEEjSF_S9_NS7_10__identityEEEvT0_PT3_T1_NS0_13GridEvenShareIS12_EET2_T4_E12temp_storage+112];
	setp.eq.s16 	%p227, %rs390, 0;
	setp.eq.s16 	%p228, %rs391, 0;
	min.s64 	%rd426, %rd425, %rd424;
	selp.b16 	%rs392, %rs389, 1, %p228;
	selp.b16 	%rs393, %rs391, %rs392, %p227;
	and.b16  	%rs394, %rs393, 255;
	selp.b64 	%rd427, %rd424, %rd426, %p228;
	selp.b64 	%rd428, %rd425, %rd427, %p227;
	ld.shared.u8 	%rs395, [_ZZN3cub18CUB_300001_SM_10006detail6reduce18DeviceReduceKernelINS2_10policy_hubIN4cuda3std3__45tupleIJblEEEjN6thrust24THRUST_300001_SM_1000_NS8cuda_cub9__find_if7functorIS9_EEE10Policy1000ENSB_12zip_iteratorINS8_IJNSD_26transform_input_iterator_tIbNSB_6detail15normal_iteratorINSB_10device_ptrIiEEEENS7_10__not_fn_tI7is_evenEEEENSB_17counting_iteratorIlNSB_11use_defaultESU_SU_EEEEEEEjSF_S9_NS7_10__identityEEEvT0_PT3_T1_NS0_13GridEvenShareIS12_EET2_T4_E12temp_storage+120];
	ld.shared.u64 	%rd429, [_ZZN3cub18CUB_300001_SM_10006detail6reduce18DeviceReduceKernelINS2_10policy_hubIN4cuda3std3__45tupleIJblEEEjN6thrust24THRUST_300001_SM_1000_NS8cuda_cub9__find_if7functorIS9_EEE10Policy1000ENSB_12zip_iteratorINS8_IJNSD_26transform_input_iterator_tIbNSB_6detail15normal_iteratorINSB_10device_ptrIiEEEENS7_10__not_fn_tI7is_evenEEEENSB_17counting_iteratorIlNSB_11use_defaultESU_SU_EEEEEEEjSF_S9_NS7_10__identityEEEvT0_PT3_T1_NS0_13GridEvenShareIS12_EET2_T4_E12temp_storage+128];
	setp.eq.s16 	%p229, %rs394, 0;
	setp.eq.s16 	%p230, %rs395, 0;
	min.s64 	%rd430, %rd429, %rd428;
	selp.b16 	%rs396, %rs393, 1, %p230;
	selp.b16 	%rs406, %rs395, %rs396, %p229;
	selp.b64 	%rd431, %rd428, %rd430, %p230;
	selp.b64 	%rd445, %rd429, %rd431, %p229;
	bra.uni 	$L__BB2_119;
$L__BB2_41:
	// begin inline asm
	mov.u32 %r241, %laneid;
	// end inline asm
	and.b32  	%r262, %r7, 992;
	add.s32 	%r263, %r262, 32;
	setp.gt.u32 	%p141, %r263, %r6;
	not.b32 	%r264, %r262;
	add.s32 	%r265, %r6, %r264;
	selp.b32 	%r260, %r265, 31, %p141;
	cvt.u32.u16 	%r266, %rs406;
	and.b32  	%r243, %r266, 255;
	mov.b32 	%r259, 1;
	mov.b32 	%r261, -1;
	// begin inline asm
	shfl.sync.down.b32 %r242, %r243, %r259, %r260, %r261;
	// end inline asm
	// begin inline asm
	shfl.sync.down.b32 %r247, %r248, %r259, %r260, %r261;
	// end inline asm
	mov.b64 	{%r253, %r258}, %rd445;
	// begin inline asm
	shfl.sync.down.b32 %r252, %r253, %r259, %r260, %r261;
	// end inline asm
	// begin inline asm
	shfl.sync.down.b32 %r257, %r258, %r259, %r260, %r261;
	// end inline asm
	mov.b64 	%rd38, {%r252, %r257};
	cvt.u16.u32 	%rs31, %r242;
	setp.ge.s32 	%p142, %r241, %r260;
	@%p142 bra 	$L__BB2_45;
	and.b16  	%rs309, %rs406, 255;
	setp.eq.s16 	%p143, %rs309, 0;
	and.b16  	%rs310, %rs31, 255;
	setp.eq.s16 	%p144, %rs310, 0;
	or.pred  	%p145, %p143, %p144;
	@%p145 bra 	$L__BB2_44;
	min.s64 	%rd445, %rd38, %rd445;
	mov.b16 	%rs406, 1;
	bra.uni 	$L__BB2_45;
$L__BB2_44:
	setp.eq.s16 	%p146, %rs309, 0;
	selp.b16 	%rs406, %rs31, %rs406, %p146;
	selp.b64 	%rd445, %rd38, %rd445, %p146;
$L__BB2_45:
	cvt.u32.u16 	%r287, %rs406;
	and.b32  	%r268, %r287, 255;
	mov.b32 	%r284, 2;
	mov.b32 	%r286, -1;
	// begin inline asm
	shfl.sync.down.b32 %r267, %r268, %r284, %r260, %r286;
	// end inline asm
	// begin inline asm
	shfl.sync.down.b32 %r272, %r273, %r284, %r260, %r286;
	// end inline asm
	mov.b64 	{%r278, %r283}, %rd445;
	// begin inline asm
	shfl.sync.down.b32 %r277, %r278, %r284, %r260, %r286;
	// end inline asm
	// begin inline asm
	shfl.sync.down.b32 %r282, %r283, %r284, %r260, %r286;
	// end inline asm
	mov.b64 	%rd42, {%r277, %r282};
	cvt.u16.u32 	%rs34, %r267;
	add.s32 	%r288, %r241, 2;
	setp.gt.s32 	%p147, %r288, %r260;
	@%p147 bra 	$L__BB2_49;
	and.b16  	%rs313, %rs406, 255;
	setp.eq.s16 	%p148, %rs313, 0;
	and.b16  	%rs314, %rs34, 255;
	setp.eq.s16 	%p149, %rs314, 0;
	or.pred  	%p150, %p148, %p149;
	@%p150 bra 	$L__BB2_48;
	min.s64 	%rd445, %rd42, %rd445;
	mov.b16 	%rs406, 1;
	bra.uni 	$L__BB2_49;
$L__BB2_48:
	setp.eq.s16 	%p151, %rs313, 0;
	selp.b16 	%rs406, %rs34, %rs406, %p151;
	selp.b64 	%rd445, %rd42, %rd445, %p151;
$L__BB2_49:
	cvt.u32.u16 	%r309, %rs406;
	and.b32  	%r290, %r309, 255;
	mov.b32 	%r306, 4;
	mov.b32 	%r308, -1;
	// begin inline asm
	shfl.sync.down.b32 %r289, %r290, %r306, %r260, %r308;
	// end inline asm
	// begin inline asm
	shfl.sync.down.b32 %r294, %r295, %r306, %r260, %r308;
	// end inline asm
	mov.b64 	{%r300, %r305}, %rd445;
	// begin inline asm
	shfl.sync.down.b32 %r299, %r300, %r306, %r260, %r308;
	// end inline asm
	// begin inline asm
	shfl.sync.down.b32 %r304, %r305, %r306, %r260, %r308;
	// end inline asm
	mov.b64 	%rd46, {%r299, %r304};
	cvt.u16.u32 	%rs37, %r289;
	add.s32 	%r310, %r241, 4;
	setp.gt.s32 	%p152, %r310, %r260;
	@%p152 bra 	$L__BB2_53;
	and.b16  	%rs317, %rs406, 255;
	setp.eq.s16 	%p153, %rs317, 0;
	and.b16  	%rs318, %rs37, 255;
	setp.eq.s16 	%p154, %rs318, 0;
	or.pred  	%p155, %p153, %p154;
	@%p155 bra 	$L__BB2_52;
	min.s64 	%rd445, %rd46, %rd445;
	mov.b16 	%rs406, 1;
	bra.uni 	$L__BB2_53;
$L__BB2_52:
	setp.eq.s16 	%p156, %rs317, 0;
	selp.b16 	%rs406, %rs37, %rs406, %p156;
	selp.b64 	%rd445, %rd46, %rd445, %p156;
$L__BB2_53:
	cvt.u32.u16 	%r331, %rs406;
	and.b32  	%r312, %r331, 255;
	mov.b32 	%r328, 8;
	mov.b32 	%r330, -1;
	// begin inline asm
	shfl.sync.down.b32 %r311, %r312, %r328, %r260, %r330;
	// end inline asm
	// begin inline asm
	shfl.sync.down.b32 %r316, %r317, %r328, %r260, %r330;
	// end inline asm
	mov.b64 	{%r322, %r327}, %rd445;
	// begin inline asm
	shfl.sync.down.b32 %r321, %r322, %r328, %r260, %r330;
	// end inline asm
	// begin inline asm
	shfl.sync.down.b32 %r326, %r327, %r328, %r260, %r330;
	// end inline asm
	mov.b64 	%rd50, {%r321, %r326};
	cvt.u16.u32 	%rs40, %r311;
	add.s32 	%r332, %r241, 8;
	setp.gt.s32 	%p157, %r332, %r260;
	@%p157 bra 	$L__BB2_57;
	and.b16  	%rs321, %rs406, 255;
	setp.eq.s16 	%p158, %rs321, 0;
	and.b16  	%rs322, %rs40, 255;
	setp.eq.s16 	%p159, %rs322, 0;
	or.pred  	%p160, %p158, %p159;
	@%p160 bra 	$L__BB2_56;
	min.s64 	%rd445, %rd50, %rd445;
	mov.b16 	%rs406, 1;
	bra.uni 	$L__BB2_57;
$L__BB2_56:
	setp.eq.s16 	%p161, %rs321, 0;
	selp.b16 	%rs406, %rs40, %rs406, %p161;
	selp.b64 	%rd445, %rd50, %rd445, %p161;
$L__BB2_57:
	cvt.u32.u16 	%r353, %rs406;
	and.b32  	%r334, %r353, 255;
	mov.b32 	%r350, 16;
	mov.b32 	%r352, -1;
	// begin inline asm
	shfl.sync.down.b32 %r333, %r334, %r350, %r260, %r352;
	// end inline asm
	// begin inline asm
	shfl.sync.down.b32 %r338, %r339, %r350, %r260, %r352;
	// end inline asm
	mov.b64 	{%r344, %r349}, %rd445;
	// begin inline asm
	shfl.sync.down.b32 %r343, %r344, %r350, %r260, %r352;
	// end inline asm
	// begin inline asm
	shfl.sync.down.b32 %r348, %r349, %r350, %r260, %r352;
	// end inline asm
	mov.b64 	%rd54, {%r343, %r348};
	cvt.u16.u32 	%rs43, %r333;
	add.s32 	%r354, %r241, 16;
	setp.gt.s32 	%p162, %r354, %r260;
	@%p162 bra 	$L__BB2_61;
	and.b16  	%rs325, %rs406, 255;
	setp.eq.s16 	%p163, %rs325, 0;
	and.b16  	%rs326, %rs43, 255;
	setp.eq.s16 	%p164, %rs326, 0;
	or.pred  	%p165, %p163, %p164;
	@%p165 bra 	$L__BB2_60;
	min.s64 	%rd445, %rd54, %rd445;
	mov.b16 	%rs406, 1;
	bra.uni 	$L__BB2_61;
$L__BB2_60:
	setp.eq.s16 	%p166, %rs325, 0;
	selp.b16 	%rs406, %rs43, %rs406, %p166;
	selp.b64 	%rd445, %rd54, %rd445, %p166;
$L__BB2_61:
	setp.ne.s32 	%p167, %r241, 0;
	@%p167 bra 	$L__BB2_63;
	shr.u32 	%r355, %r7, 1;
	and.b32  	%r356, %r355, 496;
	mov.u32 	%r357, _ZZN3cub18CUB_300001_SM_10006detail6reduce18DeviceReduceKernelINS2_10policy_hubIN4cuda3std3__45tupleIJblEEEjN6thrust24THRUST_300001_SM_1000_NS8cuda_cub9__find_if7functorIS9_EEE10Policy1000ENSB_12zip_iteratorINS8_IJNSD_26transform_input_iterator_tIbNSB_6detail15normal_iteratorINSB_10device_ptrIiEEEENS7_10__not_fn_tI7is_evenEEEENSB_17counting_iteratorIlNSB_11use_defaultESU_SU_EEEEEEEjSF_S9_NS7_10__identityEEEvT0_PT3_T1_NS0_13GridEvenShareIS12_EET2_T4_E12temp_storage;
	add.s32 	%r358, %r357, %r356;
	st.shared.u8 	[%r358+8], %rs406;
	st.shared.u64 	[%r358+16], %rd445;
$L__BB2_63:
	bar.sync 	0;
	setp.ne.s32 	%p168, %r7, 0;
	@%p168 bra 	$L__BB2_119;
	setp.lt.u32 	%p169, %r6, 33;
	@%p169 bra 	$L__BB2_66;
	ld.shared.u8 	%rs329, [_ZZN3cub18CUB_300001_SM_10006detail6reduce18DeviceReduceKernelINS2_10policy_hubIN4cuda3std3__45tupleIJblEEEjN6thrust24THRUST_300001_SM_1000_NS8cuda_cub9__find_if7functorIS9_EEE10Policy1000ENSB_12zip_iteratorINS8_IJNSD_26transform_input_iterator_tIbNSB_6detail15normal_iteratorINSB_10device_ptrIiEEEENS7_10__not_fn_tI7is_evenEEEENSB_17counting_iteratorIlNSB_11use_defaultESU_SU_EEEEEEEjSF_S9_NS7_10__identityEEEvT0_PT3_T1_NS0_13GridEvenShareIS12_EET2_T4_E12temp_storage+24];
	ld.shared.u64 	%rd384, [_ZZN3cub18CUB_300001_SM_10006detail6reduce18DeviceReduceKernelINS2_10policy_hubIN4cuda3std3__45tupleIJblEEEjN6thrust24THRUST_300001_SM_1000_NS8cuda_cub9__find_if7functorIS9_EEE10Policy1000ENSB_12zip_iteratorINS8_IJNSD_26transform_input_iterator_tIbNSB_6detail15normal_iteratorINSB_10device_ptrIiEEEENS7_10__not_fn_tI7is_evenEEEENSB_17counting_iteratorIlNSB_11use_defaultESU_SU_EEEEEEEjSF_S9_NS7_10__identityEEEvT0_PT3_T1_NS0_13GridEvenShareIS12_EET2_T4_E12temp_storage+32];
	and.b16  	%rs330, %rs406, 255;
	setp.eq.s16 	%p170, %rs330, 0;
	setp.eq.s16 	%p171, %rs329, 0;
	min.s64 	%rd385, %rd384, %rd445;
	selp.b16 	%rs331, %rs406, 1, %p171;
	selp.b16 	%rs406, %rs329, %rs331, %p170;
	selp.b64 	%rd386, %rd445, %rd385, %p171;
	selp.b64 	%rd445, %rd384, %rd386, %p170;
$L__BB2_66:
	setp.lt.u32 	%p172, %r6, 65;
	@%p172 bra 	$L__BB2_68;
	ld.shared.u8 	%rs332, [_ZZN3cub18CUB_300001_SM_10006detail6reduce18DeviceReduceKernelINS2_10policy_hubIN4cuda3std3__45tupleIJblEEEjN6thrust24THRUST_300001_SM_1000_NS8cuda_cub9__find_if7functorIS9_EEE10Policy1000ENSB_12zip_iteratorINS8_IJNSD_26transform_input_iterator_tIbNSB_6detail15normal_iteratorINSB_10device_ptrIiEEEENS7_10__not_fn_tI7is_evenEEEENSB_17counting_iteratorIlNSB_11use_defaultESU_SU_EEEEEEEjSF_S9_NS7_10__identityEEEvT0_PT3_T1_NS0_13GridEvenShareIS12_EET2_T4_E12temp_storage+40];
	ld.shared.u64 	%rd387, [_ZZN3cub18CUB_300001_SM_10006detail6reduce18DeviceReduceKernelINS2_10policy_hubIN4cuda3std3__45tupleIJblEEEjN6thrust24THRUST_300001_SM_1000_NS8cuda_cub9__find_if7functorIS9_EEE10Policy1000ENSB_12zip_iteratorINS8_IJNSD_26transform_input_iterator_tIbNSB_6detail15normal_iteratorINSB_10device_ptrIiEEEENS7_10__not_fn_tI7is_evenEEEENSB_17counting_iteratorIlNSB_11use_defaultESU_SU_EEEEEEEjSF_S9_NS7_10__identityEEEvT0_PT3_T1_NS0_13GridEvenShareIS12_EET2_T4_E12temp_storage+48];
	and.b16  	%rs333, %rs406, 255;
	setp.eq.s16 	%p173, %rs333, 0;
	setp.eq.s16 	%p174, %rs332, 0;
	min.s64 	%rd388, %rd387, %rd445;
	selp.b16 	%rs334, %rs406, 1, %p174;
	selp.b16 	%rs406, %rs332, %rs334, %p173;
	selp.b64 	%rd389, %rd445, %rd388, %p174;
	selp.b64 	%rd445, %rd387, %rd389, %p173;
$L__BB2_68:
	setp.lt.u32 	%p175, %r6, 97;
	@%p175 bra 	$L__BB2_70;
	ld.shared.u8 	%rs335, [_ZZN3cub18CUB_300001_SM_10006detail6reduce18DeviceReduceKernelINS2_10policy_hubIN4cuda3std3__45tupleIJblEEEjN6thrust24THRUST_300001_SM_1000_NS8cuda_cub9__find_if7functorIS9_EEE10Policy1000ENSB_12zip_iteratorINS8_IJNSD_26transform_input_iterator_tIbNSB_6detail15normal_iteratorINSB_10device_ptrIiEEEENS7_10__not_fn_tI7is_evenEEEENSB_17counting_iteratorIlNSB_11use_defaultESU_SU_EEEEEEEjSF_S9_NS7_10__identityEEEvT0_PT3_T1_NS0_13GridEvenShareIS12_EET2_T4_E12temp_storage+56];
	ld.shared.u64 	%rd390, [_ZZN3cub18CUB_300001_SM_10006detail6reduce18DeviceReduceKernelINS2_10policy_hubIN4cuda3std3__45tupleIJblEEEjN6thrust24THRUST_300001_SM_1000_NS8cuda_cub9__find_if7functorIS9_EEE10Policy1000ENSB_12zip_iteratorINS8_IJNSD_26transform_input_iterator_tIbNSB_6detail15normal_iteratorINSB_10device_ptrIiEEEENS7_10__not_fn_tI7is_evenEEEENSB_17counting_iteratorIlNSB_11use_defaultESU_SU_EEEEEEEjSF_S9_NS7_10__identityEEEvT0_PT3_T1_NS0_13GridEvenShareIS12_EET2_T4_E12temp_storage+64];
	and.b16  	%rs336, %rs406, 255;
	setp.eq.s16 	%p176, %rs336, 0;
	setp.eq.s16 	%p177, %rs335, 0;
	min.s64 	%rd391, %rd390, %rd445;
	selp.b16 	%rs337, %rs406, 1, %p177;
	selp.b16 	%rs406, %rs335, %rs337, %p176;
	selp.b64 	%rd392, %rd445, %rd391, %p177;
	selp.b64 	%rd445, %rd390, %rd392, %p176;
$L__BB2_70:
	setp.lt.u32 	%p178, %r6, 129;
	@%p178 bra 	$L__BB2_72;
	ld.shared.u8 	%rs338, [_ZZN3cub18CUB_300001_SM_10006detail6reduce18DeviceReduceKernelINS2_10policy_hubIN4cuda3std3__45tupleIJblEEEjN6thrust24THRUST_300001_SM_1000_NS8cuda_cub9__find_if7functorIS9_EEE10Policy1000ENSB_12zip_iteratorINS8_IJNSD_26transform_input_iterator_tIbNSB_6detail15normal_iteratorINSB_10device_ptrIiEEEENS7_10__not_fn_tI7is_evenEEEENSB_17counting_iteratorIlNSB_11use_defaultESU_SU_EEEEEEEjSF_S9_NS7_10__identityEEEvT0_PT3_T1_NS0_13GridEvenShareIS12_EET2_T4_E12temp_storage+72];
	ld.shared.u64 	%rd393, [_ZZN3cub18CUB_300001_SM_10006detail6reduce18DeviceReduceKernelINS2_10policy_hubIN4cuda3std3__45tupleIJblEEEjN6thrust24THRUST_300001_SM_1000_NS8cuda_cub9__find_if7functorIS9_EEE10Policy1000ENSB_12zip_iteratorINS8_IJNSD_26transform_input_iterator_tIbNSB_6detail15normal_iteratorINSB_10device_ptrIiEEEENS7_10__not_fn_tI7is_evenEEEENSB_17counting_iteratorIlNSB_11use_defaultESU_SU_EEEEEEEjSF_S9_NS7_10__identityEEEvT0_PT3_T1_NS0_13GridEvenShareIS12_EET2_T4_E12temp_storage+80];
	and.b16  	%rs339, %rs406, 255;
	setp.eq.s16 	%p179, %rs339, 0;
	setp.eq.s16 	%p180, %rs338, 0;
	min.s64 	%rd394, %rd393, %rd445;
	selp.b16 	%rs340, %rs406, 1, %p180;
	selp.b16 	%rs406, %rs338, %rs340, %p179;
	selp.b64 	%rd395, %rd445, %rd394, %p180;
	selp.b64 	%rd445, %rd393, %rd395, %p179;
$L__BB2_72:
	setp.lt.u32 	%p181, %r6, 161;
	@%p181 bra 	$L__BB2_74;
	ld.shared.u8 	%rs341, [_ZZN3cub18CUB_300001_SM_10006detail6reduce18DeviceReduceKernelINS2_10policy_hubIN4cuda3std3__45tupleIJblEEEjN6thrust24THRUST_300001_SM_1000_NS8cuda_cub9__find_if7functorIS9_EEE10Policy1000ENSB_12zip_iteratorINS8_IJNSD_26transform_input_iterator_tIbNSB_6detail15normal_iteratorINSB_10device_ptrIiEEEENS7_10__not_fn_tI7is_evenEEEENSB_17counting_iteratorIlNSB_11use_defaultESU_SU_EEEEEEEjSF_S9_NS7_10__identityEEEvT0_PT3_T1_NS0_13GridEvenShareIS12_EET2_T4_E12temp_storage+88];
	ld.shared.u64 	%rd396, [_ZZN3cub18CUB_300001_SM_10006detail6reduce18DeviceReduceKernelINS2_10policy_hubIN4cuda3std3__45tupleIJblEEEjN6thrust24THRUST_300001_SM_1000_NS8cuda_cub9__find_if7functorIS9_EEE10Policy1000ENSB_12zip_iteratorINS8_IJNSD_26transform_input_iterator_tIbNSB_6detail15normal_iteratorINSB_10device_ptrIiEEEENS7_10__not_fn_tI7is_evenEEEENSB_17counting_iteratorIlNSB_11use_defaultESU_SU_EEEEEEEjSF_S9_NS7_10__identityEEEvT0_PT3_T1_NS0_13GridEvenShareIS12_EET2_T4_E12temp_storage+96];
	and.b16  	%rs342, %rs406, 255;
	setp.eq.s16 	%p182, %rs342, 0;
	setp.eq.s16 	%p183, %rs341, 0;
	min.s64 	%rd397, %rd396, %rd445;
	selp.b16 	%rs343, %rs406, 1, %p183;
	selp.b16 	%rs406, %rs341, %rs343, %p182;
	selp.b64 	%rd398, %rd445, %rd397, %p183;
	selp.b64 	%rd445, %rd396, %rd398, %p182;
$L__BB2_74:
	setp.lt.u32 	%p184, %r6, 193;
	@%p184 bra 	$L__BB2_76;
	ld.shared.u8 	%rs344, [_ZZN3cub18CUB_300001_SM_10006detail6reduce18DeviceReduceKernelINS2_10policy_hubIN4cuda3std3__45tupleIJblEEEjN6thrust24THRUST_300001_SM_1000_NS8cuda_cub9__find_if7functorIS9_EEE10Policy1000ENSB_12zip_iteratorINS8_IJNSD_26transform_input_iterator_tIbNSB_6detail15normal_iteratorINSB_10device_ptrIiEEEENS7_10__not_fn_tI7is_evenEEEENSB_17counting_iteratorIlNSB_11use_defaultESU_SU_EEEEEEEjSF_S9_NS7_10__identityEEEvT0_PT3_T1_NS0_13GridEvenShareIS12_EET2_T4_E12temp_storage+104];
	ld.shared.u64 	%rd399, [_ZZN3cub18CUB_300001_SM_10006detail6reduce18DeviceReduceKernelINS2_10policy_hubIN4cuda3std3__45tupleIJblEEEjN6thrust24THRUST_300001_SM_1000_NS8cuda_cub9__find_if7functorIS9_EEE10Policy1000ENSB_12zip_iteratorINS8_IJNSD_26transform_input_iterator_tIbNSB_6detail15normal_iteratorINSB_10device_ptrIiEEEENS7_10__not_fn_tI7is_evenEEEENSB_17counting_iteratorIlNSB_11use_defaultESU_SU_EEEEEEEjSF_S9_NS7_10__identityEEEvT0_PT3_T1_NS0_13GridEvenShareIS12_EET2_T4_E12temp_storage+112];
	and.b16  	%rs345, %rs406, 255;
	setp.eq.s16 	%p185, %rs345, 0;
	setp.eq.s16 	%p186, %rs344, 0;
	min.s64 	%rd400, %rd399, %rd445;
	selp.b16 	%rs346, %rs406, 1, %p186;
	selp.b16 	%rs406, %rs344, %rs346, %p185;
	selp.b64 	%rd401, %rd445, %rd400, %p186;
	selp.b64 	%rd445, %rd399, %rd401, %p185;
$L__BB2_76:
	setp.lt.u32 	%p187, %r6, 225;
	@%p187 bra 	$L__BB2_119;
	ld.shared.u8 	%rs347, [_ZZN3cub18CUB_300001_SM_10006detail6reduce18DeviceReduceKernelINS2_10policy_hubIN4cuda3std3__45tupleIJblEEEjN6thrust24THRUST_300001_SM_1000_NS8cuda_cub9__find_if7functorIS9_EEE10Policy1000ENSB_12zip_iteratorINS8_IJNSD_26transform_input_iterator_tIbNSB_6detail15normal_iteratorINSB_10device_ptrIiEEEENS7_10__not_fn_tI7is_evenEEEENSB_17counting_iteratorIlNSB_11use_defaultESU_SU_EEEEEEEjSF_S9_NS7_10__identityEEEvT0_PT3_T1_NS0_13GridEvenShareIS12_EET2_T4_E12temp_storage+120];
	ld.shared.u64 	%rd402, [_ZZN3cub18CUB_300001_SM_10006detail6reduce18DeviceReduceKernelINS2_10policy_hubIN4cuda3std3__45tupleIJblEEEjN6thrust24THRUST_300001_SM_1000_NS8cuda_cub9__find_if7functorIS9_EEE10Policy1000ENSB_12zip_iteratorINS8_IJNSD_26transform_input_iterator_tIbNSB_6detail15normal_iteratorINSB_10device_ptrIiEEEENS7_10__not_fn_tI7is_evenEEEENSB_17counting_iteratorIlNSB_11use_defaultESU_SU_EEEEEEEjSF_S9_NS7_10__identityEEEvT0_PT3_T1_NS0_13GridEvenShareIS12_EET2_T4_E12temp_storage+128];
	and.b16  	%rs348, %rs406, 255;
	setp.eq.s16 	%p188, %rs348, 0;
	setp.eq.s16 	%p189, %rs347, 0;
	min.s64 	%rd403, %rd402, %rd445;
	selp.b16 	%rs349, %rs406, 1, %p189;
	selp.b16 	%rs406, %rs347, %rs349, %p188;
	selp.b64 	%rd404, %rd445, %rd403, %p189;
	selp.b64 	%rd445, %rd402, %rd404, %p188;
	bra.uni 	$L__BB2_119;
$L__BB2_78:
	mov.u32 	%r31, %tid.x;
	cvt.u64.u32 	%rd110, %r5;
	add.s64 	%rd111, %rd2, %rd110;
	cvt.u64.u32 	%rd112, %r31;
	add.s64 	%rd113, %rd112, %rd110;
	shl.b64 	%rd114, %rd113, 2;
	add.s64 	%rd115, %rd1, %rd114;
	ld.global.u32 	%r61, [%rd115];
	add.s32 	%r62, %r31, 256;
	cvt.u64.u32 	%rd116, %r62;
	ld.global.u32 	%r63, [%rd115+1024];
	add.s32 	%r65, %r31, 512;
	cvt.u64.u32 	%rd117, %r65;
	add.s64 	%rd118, %rd111, %rd117;
	ld.global.u32 	%r66, [%rd115+2048];
	add.s64 	%rd119, %rd118, 256;
	ld.global.u8 	%rs91, [%rd115+3072];
	and.b16  	%rs92, %rs91, 1;
	or.b32  	%r68, %r61, %r63;
	and.b32  	%r69, %r61, 1;
	setp.eq.b32 	%p2, %r69, 1;
	selp.b64 	%rd120, %rd112, %rd116, %p2;
	add.s64 	%rd121, %rd111, %rd120;
	and.b32  	%r70, %r68, 1;
	setp.eq.b32 	%p3, %r70, 1;
	not.pred 	%p4, %p3;
	and.b32  	%r71, %r66, 1;
	setp.eq.b32 	%p5, %r71, 1;
	not.pred 	%p6, %p5;
	min.s64 	%rd122, %rd118, %rd121;
	selp.b64 	%rd123, %rd122, %rd121, %p5;
	selp.b64 	%rd124, %rd123, %rd118, %p3;
	and.pred  	%p7, %p4, %p6;
	setp.eq.s16 	%p8, %rs92, 0;
	min.s64 	%rd125, %rd119, %rd124;
	selp.b64 	%rd126, %rd124, %rd125, %p8;
	selp.b16 	%rs406, %rs92, 1, %p7;
	selp.b64 	%rd445, %rd119, %rd126, %p7;
	setp.lt.u32 	%p9, %r6, %r4;
	@%p9 bra 	$L__BB2_95;
	add.s32 	%r73, %r31, %r4;
	add.s32 	%r74, %r73, %r5;
	add.s32 	%r478, %r74, 1024;
	not.b32 	%r75, %r31;
	add.s32 	%r76, %r75, %r1;
	sub.s32 	%r77, %r76, %r4;
	sub.s32 	%r477, %r77, %r5;
	mov.b32 	%r479, 0;
	mov.u32 	%r480, %r5;
$L__BB2_80:
	shl.b32 	%r38, %r2, 10;
	add.s32 	%r480, %r480, %r38;
	add.s32 	%r78, %r1, -1024;
	setp.gt.u32 	%p10, %r480, %r78;
	@%p10 bra 	$L__BB2_82;
	add.s32 	%r79, %r31, %r480;
	cvt.u64.u32 	%rd127, %r79;
	mul.wide.u32 	%rd128, %r79, 4;
	add.s64 	%rd129, %rd1, %rd128;
	add.s64 	%rd130, %rd2, %rd127;
	ld.global.u8 	%rs93, [%rd129];
	and.b16  	%rs94, %rs93, 1;
	add.s64 	%rd131, %rd130, 256;
	ld.global.u8 	%rs95, [%rd129+1024];
	and.b16  	%rs96, %rs95, 1;
	add.s64 	%rd132, %rd130, 512;
	ld.global.u8 	%rs97, [%rd129+2048];
	and.b16  	%rs98, %rs97, 1;
	add.s64 	%rd133, %rd130, 768;
	ld.global.u8 	%rs99, [%rd129+3072];
	and.b16  	%rs100, %rs99, 1;
	and.b16  	%rs101, %rs406, 255;
	setp.eq.s16 	%p11, %rs101, 0;
	setp.eq.s16 	%p12, %rs94, 0;
	min.s64 	%rd134, %rd130, %rd445;
	selp.b16 	%rs102, %rs406, 1, %p12;
	selp.b64 	%rd135, %rd445, %rd134, %p12;
	selp.b16 	%rs103, %rs94, %rs102, %p11;
	and.b16  	%rs104, %rs103, 255;
	selp.b64 	%rd136, %rd130, %rd135, %p11;
	setp.eq.s16 	%p13, %rs104, 0;
	setp.eq.s16 	%p14, %rs96, 0;
	min.s64 	%rd137, %rd131, %rd136;
	selp.b16 	%rs105, %rs103, 1, %p14;
	selp.b64 	%rd138, %rd136, %rd137, %p14;
	selp.b16 	%rs106, %rs96, %rs105, %p13;
	and.b16  	%rs107, %rs106, 255;
	selp.b64 	%rd139, %rd131, %rd138, %p13;
	setp.eq.s16 	%p15, %rs107, 0;
	setp.eq.s16 	%p16, %rs98, 0;
	min.s64 	%rd140, %rd132, %rd139;
	selp.b16 	%rs108, %rs106, 1, %p16;
	selp.b64 	%rd141, %rd139, %rd140, %p16;
	selp.b16 	%rs109, %rs98, %rs108, %p15;
	and.b16  	%rs110, %rs109, 255;
	selp.b64 	%rd142, %rd132, %rd141, %p15;
	setp.eq.s16 	%p17, %rs110, 0;
	setp.eq.s16 	%p18, %rs100, 0;
	min.s64 	%rd143, %rd133, %rd142;
	selp.b16 	%rs111, %rs109, 1, %p18;
	selp.b64 	%rd144, %rd142, %rd143, %p18;
	selp.b16 	%rs406, %rs100, %rs111, %p17;
	selp.b64 	%rd445, %rd133, %rd144, %p17;
	sub.s32 	%r80, %r1, %r480;
	shl.b32 	%r81, %r2, 10;
	setp.lt.u32 	%p19, %r80, %r81;
	add.s32 	%r479, %r479, 1;
	add.s32 	%r478, %r478, %r81;
	sub.s32 	%r477, %r477, %r81;
	@%p19 bra 	$L__BB2_95;
	bra.uni 	$L__BB2_80;
$L__BB2_82:
	setp.le.u32 	%p20, %r1, %r480;
	sub.s32 	%r82, %r1, %r480;
	setp.ge.s32 	%p21, %r31, %r82;
	or.pred  	%p22, %p20, %p21;
	@%p22 bra 	$L__BB2_95;
	not.b32 	%r84, %r31;
	add.s32 	%r43, %r1, %r84;
	add.s32 	%r85, %r38, %r5;
	sub.s32 	%r86, %r43, %r85;
	mul.lo.s32 	%r87, %r2, %r479;
	shl.b32 	%r88, %r87, 10;
	sub.s32 	%r89, %r86, %r88;
	shr.u32 	%r90, %r89, 8;
	add.s32 	%r44, %r90, 1;
	and.b32  	%r45, %r44, 7;
	setp.lt.u32 	%p23, %r89, 1792;
	mov.u32 	%r485, %r31;
	@%p23 bra 	$L__BB2_87;
	or.b32  	%r483, %r31, 1024;
	shr.u32 	%r91, %r477, 8;
	add.s32 	%r92, %r91, 1;
	and.b32  	%r93, %r92, 33554424;
	neg.s32 	%r481, %r93;
$L__BB2_85:
	.pragma "nounroll";
	add.s32 	%r94, %r478, -1024;
	cvt.u64.u32 	%rd146, %r94;
	mul.wide.u32 	%rd147, %r94, 4;
	add.s64 	%rd148, %rd1, %rd147;
	add.s64 	%rd149, %rd2, %rd146;
	ld.global.u8 	%rs113, [%rd148];
	and.b16  	%rs114, %rs113, 1;
	and.b16  	%rs115, %rs406, 255;
	setp.eq.s16 	%p24, %rs115, 0;
	setp.eq.s16 	%p25, %rs114, 0;
	min.s64 	%rd150, %rd149, %rd445;
	selp.b16 	%rs116, %rs406, 1, %p25;
	selp.b16 	%rs117, %rs114, %rs116, %p24;
	and.b16  	%rs118, %rs117, 255;
	selp.b64 	%rd151, %rd445, %rd150, %p25;
	selp.b64 	%rd152, %rd149, %rd151, %p24;
	add.s32 	%r95, %r478, -768;
	cvt.u64.u32 	%rd153, %r95;
	mul.wide.u32 	%rd154, %r95, 4;
	add.s64 	%rd155, %rd1, %rd154;
	add.s64 	%rd156, %rd2, %rd153;
	ld.global.u8 	%rs119, [%rd155];
	and.b16  	%rs120, %rs119, 1;
	setp.eq.s16 	%p26, %rs118, 0;
	setp.eq.s16 	%p27, %rs120, 0;
	min.s64 	%rd157, %rd156, %rd152;
	selp.b16 	%rs121, %rs117, 1, %p27;
	selp.b16 	%rs122, %rs120, %rs121, %p26;
	and.b16  	%rs123, %rs122, 255;
	selp.b64 	%rd158, %rd152, %rd157, %p27;
	selp.b64 	%rd159, %rd156, %rd158, %p26;
	add.s32 	%r96, %r478, -512;
	cvt.u64.u32 	%rd160, %r96;
	mul.wide.u32 	%rd161, %r96, 4;
	add.s64 	%rd162, %rd1, %rd161;
	add.s64 	%rd163, %rd2, %rd160;
	ld.global.u8 	%rs124, [%rd162];
	and.b16  	%rs125, %rs124, 1;
	setp.eq.s16 	%p28, %rs123, 0;
	setp.eq.s16 	%p29, %rs125, 0;
	min.s64 	%rd164, %rd163, %rd159;
	selp.b16 	%rs126, %rs122, 1, %p29;
	selp.b16 	%rs127, %rs125, %rs126, %p28;
	and.b16  	%rs128, %rs127, 255;
	selp.b64 	%rd165, %rd159, %rd164, %p29;
	selp.b64 	%rd166, %rd163, %rd165, %p28;
	add.s32 	%r97, %r478, 768;
	add.s32 	%r98, %r478, -256;
	cvt.u64.u32 	%rd167, %r98;
	mul.wide.u32 	%rd168, %r98, 4;
	add.s64 	%rd169, %rd1, %rd168;
	add.s64 	%rd170, %rd2, %rd167;
	ld.global.u8 	%rs129, [%rd169];
	and.b16  	%rs130, %rs129, 1;
	setp.eq.s16 	%p30, %rs128, 0;
	setp.eq.s16 	%p31, %rs130, 0;
	min.s64 	%rd171, %rd170, %rd166;
	selp.b16 	%rs131, %rs127, 1, %p31;
	selp.b16 	%rs132, %rs130, %rs131, %p30;
	and.b16  	%rs133, %rs132, 255;
	selp.b64 	%rd172, %rd166, %rd171, %p31;
	selp.b64 	%rd173, %rd170, %rd172, %p30;
	cvt.u64.u32 	%rd174, %r478;
	mul.wide.u32 	%rd175, %r478, 4;
	add.s64 	%rd176, %rd1, %rd175;
	add.s64 	%rd177, %rd2, %rd174;
	ld.global.u8 	%rs134, [%rd176];
	and.b16  	%rs135, %rs134, 1;
	setp.eq.s16 	%p32, %rs133, 0;
	setp.eq.s16 	%p33, %rs135, 0;
	min.s64 	%rd178, %rd177, %rd173;
	selp.b16 	%rs136, %rs132, 1, %p33;
	selp.b16 	%rs137, %rs135, %rs136, %p32;
	and.b16  	%rs138, %rs137, 255;
	selp.b64 	%rd179, %rd173, %rd178, %p33;
	selp.b64 	%rd180, %rd177, %rd179, %p32;
	add.s32 	%r99, %r478, 256;
	cvt.u64.u32 	%rd181, %r99;
	mul.wide.u32 	%rd182, %r99, 4;
	add.s64 	%rd183, %rd1, %rd182;
	add.s64 	%rd184, %rd2, %rd181;
	ld.global.u8 	%rs139, [%rd183];
	and.b16  	%rs140, %rs139, 1;
	setp.eq.s16 	%p34, %rs138, 0;
	setp.eq.s16 	%p35, %rs140, 0;
	min.s64 	%rd185, %rd184, %rd180;
	selp.b16 	%rs141, %rs137, 1, %p35;
	selp.b16 	%rs142, %rs140, %rs141, %p34;
	and.b16  	%rs143, %rs142, 255;
	selp.b64 	%rd186, %rd180, %rd185, %p35;
	selp.b64 	%rd187, %rd184, %rd186, %p34;
	add.s32 	%r100, %r478, 512;
	cvt.u64.u32 	%rd188, %r100;
	mul.wide.u32 	%rd189, %r100, 4;
	add.s64 	%rd190, %rd1, %rd189;
	add.s64 	%rd191, %rd2, %rd188;
	ld.global.u8 	%rs144, [%rd190];
	and.b16  	%rs145, %rs144, 1;
	setp.eq.s16 	%p36, %rs143, 0;
	setp.eq.s16 	%p37, %rs145, 0;
	min.s64 	%rd192, %rd191, %rd187;
	selp.b16 	%rs146, %rs142, 1, %p37;
	selp.b16 	%rs147, %rs145, %rs146, %p36;
	and.b16  	%rs148, %rs147, 255;
	selp.b64 	%rd193, %rd187, %rd192, %p37;
	selp.b64 	%rd194, %rd191, %rd193, %p36;
	cvt.u64.u32 	%rd195, %r97;
	mul.wide.u32 	%rd196, %r97, 4;
	add.s64 	%rd197, %rd1, %rd196;
	add.s64 	%rd198, %rd2, %rd195;
	ld.global.u8 	%rs149, [%rd197];
	and.b16  	%rs150, %rs149, 1;
	setp.eq.s16 	%p38, %rs148, 0;
	setp.eq.s16 	%p39, %rs150, 0;
	min.s64 	%rd199, %rd198, %rd194;
	selp.b16 	%rs151, %rs147, 1, %p39;
	selp.b16 	%rs406, %rs150, %rs151, %p38;
	selp.b64 	%rd200, %rd194, %rd199, %p39;
	selp.b64 	%rd445, %rd198, %rd200, %p38;
	add.s32 	%r483, %r483, 2048;
	add.s32 	%r478, %r478, 2048;
	add.s32 	%r481, %r481, 8;
	setp.ne.s32 	%p40, %r481, 0;
	@%p40 bra 	$L__BB2_85;
	add.s32 	%r485, %r483, -1024;
$L__BB2_87:
	setp.eq.s32 	%p41, %r45, 0;
	@%p41 bra 	$L__BB2_95;
	setp.lt.u32 	%p42, %r45, 4;
	@%p42 bra 	$L__BB2_90;
	add.s32 	%r101, %r485, %r480;
	cvt.u64.u32 	%rd202, %r101;
	mul.wide.u32 	%rd203, %r101, 4;
	add.s64 	%rd204, %rd1, %rd203;
	add.s64 	%rd205, %rd2, %rd202;
	ld.global.u8 	%rs153, [%rd204];
	and.b16  	%rs154, %rs153, 1;
	and.b16  	%rs155, %rs406, 255;
	setp.eq.s16 	%p43, %rs155, 0;
	setp.eq.s16 	%p44, %rs154, 0;
	min.s64 	%rd206, %rd205, %rd445;
	selp.b16 	%rs156, %rs406, 1, %p44;
	selp.b16 	%rs157, %rs154, %rs156, %p43;
	and.b16  	%rs158, %rs157, 255;
	selp.b64 	%rd207, %rd445, %rd206, %p44;
	selp.b64 	%rd208, %rd205, %rd207, %p43;
	add.s32 	%r102, %r101, 256;
	cvt.u64.u32 	%rd209, %r102;
	mul.wide.u32 	%rd210, %r102, 4;
	add.s64 	%rd211, %rd1, %rd210;
	add.s64 	%rd212, %rd2, %rd209;
	ld.global.u8 	%rs159, [%rd211];
	and.b16  	%rs160, %rs159, 1;
	setp.eq.s16 	%p45, %rs158, 0;
	setp.eq.s16 	%p46, %rs160, 0;
	min.s64 	%rd213, %rd212, %rd208;
	selp.b16 	%rs161, %rs157, 1, %p46;
	selp.b16 	%rs162, %rs160, %rs161, %p45;
	and.b16  	%rs163, %rs162, 255;
	selp.b64 	%rd214, %rd208, %rd213, %p46;
	selp.b64 	%rd215, %rd212, %rd214, %p45;
	add.s32 	%r103, %r101, 512;
	cvt.u64.u32 	%rd216, %r103;
	mul.wide.u32 	%rd217, %r103, 4;
	add.s64 	%rd218, %rd1, %rd217;
	add.s64 	%rd219, %rd2, %rd216;
	ld.global.u8 	%rs164, [%rd218];
	and.b16  	%rs165, %rs164, 1;
	setp.eq.s16 	%p47, %rs163, 0;
	setp.eq.s16 	%p48, %rs165, 0;
	min.s64 	%rd220, %rd219, %rd215;
	selp.b16 	%rs166, %rs162, 1, %p48;
	selp.b16 	%rs167, %rs165, %rs166, %p47;
	and.b16  	%rs168, %rs167, 255;
	selp.b64 	%rd221, %rd215, %rd220, %p48;
	selp.b64 	%rd222, %rd219, %rd221, %p47;
	add.s32 	%r104, %r101, 768;
	cvt.u64.u32 	%rd223, %r104;
	mul.wide.u32 	%rd224, %r104, 4;
	add.s64 	%rd225, %rd1, %rd224;
	add.s64 	%rd226, %rd2, %rd223;
	ld.global.u8 	%rs169, [%rd225];
	and.b16  	%rs170, %rs169, 1;
	setp.eq.s16 	%p49, %rs168, 0;
	setp.eq.s16 	%p50, %rs170, 0;
	min.s64 	%rd227, %rd226, %rd222;
	selp.b16 	%rs171, %rs167, 1, %p50;
	selp.b16 	%rs406, %rs170, %rs171, %p49;
	selp.b64 	%rd228, %rd222, %rd227, %p50;
	selp.b64 	%rd445, %rd226, %rd228, %p49;
	add.s32 	%r485, %r485, 1024;
$L__BB2_90:
	and.b32  	%r105, %r44, 3;
	setp.eq.s32 	%p51, %r105, 0;
	@%p51 bra 	$L__BB2_95;
	setp.eq.s32 	%p52, %r105, 1;
	@%p52 bra 	$L__BB2_93;
	add.s32 	%r106, %r485, %r480;
	cvt.u64.u32 	%rd230, %r106;
	mul.wide.u32 	%rd231, %r106, 4;
	add.s64 	%rd232, %rd1, %rd231;
	add.s64 	%rd233, %rd2, %rd230;
	ld.global.u8 	%rs173, [%rd232];
	and.b16  	%rs174, %rs173, 1;
	and.b16  	%rs175, %rs406, 255;
	setp.eq.s16 	%p53, %rs175, 0;
	setp.eq.s16 	%p54, %rs174, 0;
	min.s64 	%rd234, %rd233, %rd445;
	selp.b16 	%rs176, %rs406, 1, %p54;
	selp.b16 	%rs177, %rs174, %rs176, %p53;
	and.b16  	%rs178, %rs177, 255;
	selp.b64 	%rd235, %rd445, %rd234, %p54;
	selp.b64 	%rd236, %rd233, %rd235, %p53;
	add.s32 	%r107, %r106, 256;
	cvt.u64.u32 	%rd237, %r107;
	mul.wide.u32 	%rd238, %r107, 4;
	add.s64 	%rd239, %rd1, %rd238;
	add.s64 	%rd240, %rd2, %rd237;
	ld.global.u8 	%rs179, [%rd239];
	and.b16  	%rs180, %rs179, 1;
	setp.eq.s16 	%p55, %rs178, 0;
	setp.eq.s16 	%p56, %rs180, 0;
	min.s64 	%rd241, %rd240, %rd236;
	selp.b16 	%rs181, %rs177, 1, %p56;
	selp.b16 	%rs406, %rs180, %rs181, %p55;
	selp.b64 	%rd242, %rd236, %rd241, %p56;
	selp.b64 	%rd445, %rd240, %rd242, %p55;
	add.s32 	%r485, %r485, 512;
$L__BB2_93:
	and.b32  	%r108, %r43, 256;
	setp.ne.s32 	%p57, %r108, 0;
	@%p57 bra 	$L__BB2_95;
	add.s32 	%r109, %r485, %r480;
	cvt.u64.u32 	%rd243, %r109;
	mul.wide.u32 	%rd244, %r109, 4;
	add.s64 	%rd245, %rd1, %rd244;
	add.s64 	%rd246, %rd2, %rd243;
	ld.global.u8 	%rs182, [%rd245];
	and.b16  	%rs183, %rs182, 1;
	and.b16  	%rs184, %rs406, 255;
	setp.eq.s16 	%p58, %rs184, 0;
	setp.eq.s16 	%p59, %rs183, 0;
	min.s64 	%rd247, %rd246, %rd445;
	selp.b16 	%rs185, %rs406, 1, %p59;
	selp.b16 	%rs406, %rs183, %rs185, %p58;
	selp.b64 	%rd248, %rd445, %rd247, %p59;
	selp.b64 	%rd445, %rd246, %rd248, %p58;
$L__BB2_95:
	// begin inline asm
	mov.u32 %r110, %laneid;
	// end inline asm
	cvt.u32.u16 	%r131, %rs406;
	and.b32  	%r112, %r131, 255;
	mov.b32 	%r128, 1;
	mov.b32 	%r129, 31;
	mov.b32 	%r130, -1;
	// begin inline asm
	shfl.sync.down.b32 %r111, %r112, %r128, %r129, %r130;
	// end inline asm
	// begin inline asm
	shfl.sync.down.b32 %r116, %r117, %r128, %r129, %r130;
	// end inline asm
	mov.b64 	{%r122, %r127}, %rd445;
	// begin inline asm
	shfl.sync.down.b32 %r121, %r122, %r128, %r129, %r130;
	// end inline asm
	// begin inline asm
	shfl.sync.down.b32 %r126, %r127, %r128, %r129, %r130;
	// end inline asm
	mov.b64 	%rd86, {%r121, %r126};
	cvt.u16.u32 	%rs74, %r111;
	setp.gt.s32 	%p60, %r110, 30;
	@%p60 bra 	$L__BB2_99;
	and.b16  	%rs186, %rs406, 255;
	setp.eq.s16 	%p61, %rs186, 0;
	and.b16  	%rs187, %rs74, 255;
	setp.eq.s16 	%p62, %rs187, 0;
	or.pred  	%p63, %p61, %p62;
	@%p63 bra 	$L__BB2_98;
	min.s64 	%rd445, %rd86, %rd445;
	mov.b16 	%rs406, 1;
	bra.uni 	$L__BB2_99;
$L__BB2_98:
	setp.eq.s16 	%p64, %rs186, 0;
	selp.b16 	%rs406, %rs74, %rs406, %p64;
	selp.b64 	%rd445, %rd86, %rd445, %p64;
$L__BB2_99:
	cvt.u32.u16 	%r152, %rs406;
	and.b32  	%r133, %r152, 255;
	mov.b32 	%r149, 2;
	mov.b32 	%r150, 31;
	mov.b32 	%r151, -1;
	// begin inline asm
	shfl.sync.down.b32 %r132, %r133, %r149, %r150, %r151;
	// end inline asm
	// begin inline asm
	shfl.sync.down.b32 %r137, %r138, %r149, %r150, %r151;
	// end inline asm
	mov.b64 	{%r143, %r148}, %rd445;
	// begin inline asm
	shfl.sync.down.b32 %r142, %r143, %r149, %r150, %r151;
	// end inline asm
	// begin inline asm
	shfl.sync.down.b32 %r147, %r148, %r149, %r150, %r151;
	// end inline asm
	mov.b64 	%rd90, {%r142, %r147};
	cvt.u16.u32 	%rs77, %r132;
	setp.gt.s32 	%p65, %r110, 29;
	@%p65 bra 	$L__BB2_103;
	and.b16  	%rs190, %rs406, 255;
	setp.eq.s16 	%p66, %rs190, 0;
	and.b16  	%rs191, %rs77, 255;
	setp.eq.s16 	%p67, %rs191, 0;
	or.pred  	%p68, %p66, %p67;
	@%p68 bra 	$L__BB2_102;
	min.s64 	%rd445, %rd90, %rd445;
	mov.b16 	%rs406, 1;
	bra.uni 	$L__BB2_103;
$L__BB2_102:
	setp.eq.s16 	%p69, %rs190, 0;
	selp.b16 	%rs406, %rs77, %rs406, %p69;
	selp.b64 	%rd445, %rd90, %rd445, %p69;
$L__BB2_103:
	cvt.u32.u16 	%r173, %rs406;
	and.b32  	%r154, %r173, 255;
	mov.b32 	%r170, 4;
	mov.b32 	%r171, 31;
	mov.b32 	%r172, -1;
	// begin inline asm
	shfl.sync.down.b32 %r153, %r154, %r170, %r171, %r172;
	// end inline asm
	// begin inline asm
	shfl.sync.down.b32 %r158, %r159, %r170, %r171, %r172;
	// end inline asm
	mov.b64 	{%r164, %r169}, %rd445;
	// begin inline asm
	shfl.sync.down.b32 %r163, %r164, %r170, %r171, %r172;
	// end inline asm
	// begin inline asm
	shfl.sync.down.b32 %r168, %r169, %r170, %r171, %r172;
	// end inline asm
	mov.b64 	%rd94, {%r163, %r168};
	cvt.u16.u32 	%rs80, %r153;
	setp.gt.s32 	%p70, %r110, 27;
	@%p70 bra 	$L__BB2_107;
	and.b16  	%rs194, %rs406, 255;
	setp.eq.s16 	%p71, %rs194, 0;
	and.b16  	%rs195, %rs80, 255;
	setp.eq.s16 	%p72, %rs195, 0;
	or.pred  	%p73, %p71, %p72;
	@%p73 bra 	$L__BB2_106;
	min.s64 	%rd445, %rd94, %rd445;
	mov.b16 	%rs406, 1;
	bra.uni 	$L__BB2_107;
$L__BB2_106:
	setp.eq.s16 	%p74, %rs194, 0;
	selp.b16 	%rs406, %rs80, %rs406, %p74;
	selp.b64 	%rd445, %rd94, %rd445, %p74;
$L__BB2_107:
	cvt.u32.u16 	%r194, %rs406;
	and.b32  	%r175, %r194, 255;
	mov.b32 	%r191, 8;
	mov.b32 	%r192, 31;
	mov.b32 	%r193, -1;
	// begin inline asm
	shfl.sync.down.b32 %r174, %r175, %r191, %r192, %r193;
	// end inline asm
	// begin inline asm
	shfl.sync.down.b32 %r179, %r180, %r191, %r192, %r193;
	// end inline asm
	mov.b64 	{%r185, %r190}, %rd445;
	// begin inline asm
	shfl.sync.down.b32 %r184, %r185, %r191, %r192, %r193;
	// end inline asm
	// begin inline asm
	shfl.sync.down.b32 %r189, %r190, %r191, %r192, %r193;
	// end inline asm
	mov.b64 	%rd98, {%r184, %r189};
	cvt.u16.u32 	%rs83, %r174;
	setp.gt.s32 	%p75, %r110, 23;
	@%p75 bra 	$L__BB2_111;
	and.b16  	%rs198, %rs406, 255;
	setp.eq.s16 	%p76, %rs198, 0;
	and.b16  	%rs199, %rs83, 255;
	setp.eq.s16 	%p77, %rs199, 0;
	or.pred  	%p78, %p76, %p77;
	@%p78 bra 	$L__BB2_110;
	min.s64 	%rd445, %rd98, %rd445;
	mov.b16 	%rs406, 1;
	bra.uni 	$L__BB2_111;
$L__BB2_110:
	setp.eq.s16 	%p79, %rs198, 0;
	selp.b16 	%rs406, %rs83, %rs406, %p79;
	selp.b64 	%rd445, %rd98, %rd445, %p79;
$L__BB2_111:
	cvt.u32.u16 	%r215, %rs406;
	and.b32  	%r196, %r215, 255;
	mov.b32 	%r212, 16;
	mov.b32 	%r213, 31;
	mov.b32 	%r214, -1;
	// begin inline asm
	shfl.sync.down.b32 %r195, %r196, %r212, %r213, %r214;
	// end inline asm
	// begin inline asm
	shfl.sync.down.b32 %r200, %r201, %r212, %r213, %r214;
	// end inline asm
	mov.b64 	{%r206, %r211}, %rd445;
	// begin inline asm
	shfl.sync.down.b32 %r205, %r206, %r212, %r213, %r214;
	// end inline asm
	// begin inline asm
	shfl.sync.down.b32 %r210, %r211, %r212, %r213, %r214;
	// end inline asm
	mov.b64 	%rd102, {%r205, %r210};
	cvt.u16.u32 	%rs86, %r195;
	setp.gt.s32 	%p80, %r110, 15;
	@%p80 bra 	$L__BB2_115;
	and.b16  	%rs202, %rs406, 255;
	setp.eq.s16 	%p81, %rs202, 0;
	and.b16  	%rs203, %rs86, 255;
	setp.eq.s16 	%p82, %rs203, 0;
	or.pred  	%p83, %p81, %p82;
	@%p83 bra 	$L__BB2_114;
	min.s64 	%rd445, %rd102, %rd445;
	mov.b16 	%rs406, 1;
	bra.uni 	$L__BB2_115;
$L__BB2_114:
	setp.eq.s16 	%p84, %rs202, 0;
	selp.b16 	%rs406, %rs86, %rs406, %p84;
	selp.b64 	%rd445, %rd102, %rd445, %p84;
$L__BB2_115:
	setp.ne.s32 	%p85, %r110, 0;
	@%p85 bra 	$L__BB2_117;
	shr.u32 	%r216, %r31, 1;
	and.b32  	%r217, %r216, 496;
	mov.u32 	%r218, _ZZN3cub18CUB_300001_SM_10006detail6reduce18DeviceReduceKernelINS2_10policy_hubIN4cuda3std3__45tupleIJblEEEjN6thrust24THRUST_300001_SM_1000_NS8cuda_cub9__find_if7functorIS9_EEE10Policy1000ENSB_12zip_iteratorINS8_IJNSD_26transform_input_iterator_tIbNSB_6detail15normal_iteratorINSB_10device_ptrIiEEEENS7_10__not_fn_tI7is_evenEEEENSB_17counting_iteratorIlNSB_11use_defaultESU_SU_EEEEEEEjSF_S9_NS7_10__identityEEEvT0_PT3_T1_NS0_13GridEvenShareIS12_EET2_T4_E12temp_storage;
	add.s32 	%r219, %r218, %r217;
	st.shared.u8 	[%r219+8], %rs406;
	st.shared.u64 	[%r219+16], %rd445;
$L__BB2_117:
	bar.sync 	0;
	setp.ne.s32 	%p86, %r31, 0;
	@%p86 bra 	$L__BB2_119;
	ld.shared.u8 	%rs206, [_ZZN3cub18CUB_300001_SM_10006detail6reduce18DeviceReduceKernelINS2_10policy_hubIN4cuda3std3__45tupleIJblEEEjN6thrust24THRUST_300001_SM_1000_NS8cuda_cub9__find_if7functorIS9_EEE10Policy1000ENSB_12zip_iteratorINS8_IJNSD_26transform_input_iterator_tIbNSB_6detail15normal_iteratorINSB_10device_ptrIiEEEENS7_10__not_fn_tI7is_evenEEEENSB_17counting_iteratorIlNSB_11use_defaultESU_SU_EEEEEEEjSF_S9_NS7_10__identityEEEvT0_PT3_T1_NS0_13GridEvenShareIS12_EET2_T4_E12temp_storage+24];
	ld.shared.u64 	%rd249, [_ZZN3cub18CUB_300001_SM_10006detail6reduce18DeviceReduceKernelINS2_10policy_hubIN4cuda3std3__45tupleIJblEEEjN6thrust24THRUST_300001_SM_1000_NS8cuda_cub9__find_if7functorIS9_EEE10Policy1000ENSB_12zip_iteratorINS8_IJNSD_26transform_input_iterator_tIbNSB_6detail15normal_iteratorINSB_10device_ptrIiEEEENS7_10__not_fn_tI7is_evenEEEENSB_17counting_iteratorIlNSB_11use_defaultESU_SU_EEEEEEEjSF_S9_NS7_10__identityEEEvT0_PT3_T1_NS0_13GridEvenShareIS12_EET2_T4_E12temp_storage+32];
	and.b16  	%rs207, %rs406, 255;
	setp.eq.s16 	%p87, %rs207, 0;
	setp.eq.s16 	%p88, %rs206, 0;
	min.s64 	%rd250, %rd249, %rd445;
	selp.b16 	%rs208, %rs406, 1, %p88;
	selp.b16 	%rs209, %rs206, %rs208, %p87;
	and.b16  	%rs210, %rs209, 255;
	selp.b64 	%rd251, %rd445, %rd250, %p88;
	selp.b64 	%rd252, %rd249, %rd251, %p87;
	ld.shared.u8 	%rs211, [_ZZN3cub18CUB_300001_SM_10006detail6reduce18DeviceReduceKernelINS2_10policy_hubIN4cuda3std3__45tupleIJblEEEjN6thrust24THRUST_300001_SM_1000_NS8cuda_cub9__find_if7functorIS9_EEE10Policy1000ENSB_12zip_iteratorINS8_IJNSD_26transform_input_iterator_tIbNSB_6detail15normal_iteratorINSB_10device_ptrIiEEEENS7_10__not_fn_tI7is_evenEEEENSB_17counting_iteratorIlNSB_11use_defaultESU_SU_EEEEEEEjSF_S9_NS7_10__identityEEEvT0_PT3_T1_NS0_13GridEvenShareIS12_EET2_T4_E12temp_storage+40];
	ld.shared.u64 	%rd253, [_ZZN3cub18CUB_300001_SM_10006detail6reduce18DeviceReduceKernelINS2_10policy_hubIN4cuda3std3__45tupleIJblEEEjN6thrust24THRUST_300001_SM_1000_NS8cuda_cub9__find_if7functorIS9_EEE10Policy1000ENSB_12zip_iteratorINS8_IJNSD_26transform_input_iterator_tIbNSB_6detail15normal_iteratorINSB_10device_ptrIiEEEENS7_10__not_fn_tI7is_evenEEEENSB_17counting_iteratorIlNSB_11use_defaultESU_SU_EEEEEEEjSF_S9_NS7_10__identityEEEvT0_PT3_T1_NS0_13GridEvenShareIS12_EET2_T4_E12temp_storage+48];
	setp.eq.s16 	%p89, %rs210, 0;
	setp.eq.s16 	%p90, %rs211, 0;
	min.s64 	%rd254, %rd253, %rd252;
	selp.b16 	%rs212, %rs209, 1, %p90;
	selp.b16 	%rs213, %rs211, %rs212, %p89;
	and.b16  	%rs214, %rs213, 255;
	selp.b64 	%rd255, %rd252, %rd254, %p90;
	selp.b64 	%rd256, %rd253, %rd255, %p89;
	ld.shared.u8 	%rs215, [_ZZN3cub18CUB_300001_SM_10006detail6reduce18DeviceReduceKernelINS2_10policy_hubIN4cuda3std3__45tupleIJblEEEjN6thrust24THRUST_300001_SM_1000_NS8cuda_cub9__find_if7functorIS9_EEE10Policy1000ENSB_12zip_iteratorINS8_IJNSD_26transform_input_iterator_tIbNSB_6detail15normal_iteratorINSB_10device_ptrIiEEEENS7_10__not_fn_tI7is_evenEEEENSB_17counting_iteratorIlNSB_11use_defaultESU_SU_EEEEEEEjSF_S9_NS7_10__identityEEEvT0_PT3_T1_NS0_13GridEvenShareIS12_EET2_T4_E12temp_storage+56];
	ld.shared.u64 	%rd257, [_ZZN3cub18CUB_300001_SM_10006detail6reduce18DeviceReduceKernelINS2_10policy_hubIN4cuda3std3__45tupleIJblEEEjN6thrust24THRUST_300001_SM_1000_NS8cuda_cub9__find_if7functorIS9_EEE10Policy1000ENSB_12zip_iteratorINS8_IJNSD_26transform_input_iterator_tIbNSB_6detail15normal_iteratorINSB_10device_ptrIiEEEENS7_10__not_fn_tI7is_evenEEEENSB_17counting_iteratorIlNSB_11use_defaultESU_SU_EEEEEEEjSF_S9_NS7_10__identityEEEvT0_PT3_T1_NS0_13GridEvenShareIS12_EET2_T4_E12temp_storage+64];
	setp.eq.s16 	%p91, %rs214, 0;
	setp.eq.s16 	%p92, %rs215, 0;
	min.s64 	%rd258, %rd257, %rd256;
	selp.b16 	%rs216, %rs213, 1, %p92;
	selp.b16 	%rs217, %rs215, %rs216, %p91;
	and.b16  	%rs218, %rs217, 255;
	selp.b64 	%rd259, %rd256, %rd258, %p92;
	selp.b64 	%rd260, %rd257, %rd259, %p91;
	ld.shared.u8 	%rs219, [_ZZN3cub18CUB_300001_SM_10006detail6reduce18DeviceReduceKernelINS2_10policy_hubIN4cuda3std3__45tupleIJblEEEjN6thrust24THRUST_300001_SM_1000_NS8cuda_cub9__find_if7functorIS9_EEE10Policy1000ENSB_12zip_iteratorINS8_IJNSD_26transform_input_iterator_tIbNSB_6detail15normal_iteratorINSB_10device_ptrIiEEEENS7_10__not_fn_tI7is_evenEEEENSB_17counting_iteratorIlNSB_11use_defaultESU_SU_EEEEEEEjSF_S9_NS7_10__identityEEEvT0_PT3_T1_NS0_13GridEvenShareIS12_EET2_T4_E12temp_storage+72];
	ld.shared.u64 	%rd261, [_ZZN3cub18CUB_300001_SM_10006detail6reduce18DeviceReduceKernelINS2_10policy_hubIN4cuda3std3__45tupleIJblEEEjN6thrust24THRUST_300001_SM_1000_NS8cuda_cub9__find_if7functorIS9_EEE10Policy1000ENSB_12zip_iteratorINS8_IJNSD_26transform_input_iterator_tIbNSB_6detail15normal_iteratorINSB_10device_ptrIiEEEENS7_10__not_fn_tI7is_evenEEEENSB_17counting_iteratorIlNSB_11use_defaultESU_SU_EEEEEEEjSF_S9_NS7_10__identityEEEvT0_PT3_T1_NS0_13GridEvenShareIS12_EET2_T4_E12temp_storage+80];
	setp.eq.s16 	%p93, %rs218, 0;
	setp.eq.s16 	%p94, %rs219, 0;
	min.s64 	%rd262, %rd261, %rd260;
	selp.b16 	%rs220, %rs217, 1, %p94;
	selp.b16 	%rs221, %rs219, %rs220, %p93;
	and.b16  	%rs222, %rs221, 255;
	selp.b64 	%rd263, %rd260, %rd262, %p94;
	selp.b64 	%rd264, %rd261, %rd263, %p93;
	ld.shared.u8 	%rs223, [_ZZN3cub18CUB_300001_SM_10006detail6reduce18DeviceReduceKernelINS2_10policy_hubIN4cuda3std3__45tupleIJblEEEjN6thrust24THRUST_300001_SM_1000_NS8cuda_cub9__find_if7functorIS9_EEE10Policy1000ENSB_12zip_iteratorINS8_IJNSD_26transform_input_iterator_tIbNSB_6detail15normal_iteratorINSB_10device_ptrIiEEEENS7_10__not_fn_tI7is_evenEEEENSB_17counting_iteratorIlNSB_11use_defaultESU_SU_EEEEEEEjSF_S9_NS7_10__identityEEEvT0_PT3_T1_NS0_13GridEvenShareIS12_EET2_T4_E12temp_storage+88];
	ld.shared.u64 	%rd265, [_ZZN3cub18CUB_300001_SM_10006detail6reduce18DeviceReduceKernelINS2_10policy_hubIN4cuda3std3__45tupleIJblEEEjN6thrust24THRUST_300001_SM_1000_NS8cuda_cub9__find_if7functorIS9_EEE10Policy1000ENSB_12zip_iteratorINS8_IJNSD_26transform_input_iterator_tIbNSB_6detail15normal_iteratorINSB_10device_ptrIiEEEENS7_10__not_fn_tI7is_evenEEEENSB_17counting_iteratorIlNSB_11use_defaultESU_SU_EEEEEEEjSF_S9_NS7_10__identityEEEvT0_PT3_T1_NS0_13GridEvenShareIS12_EET2_T4_E12temp_storage+96];
	setp.eq.s16 	%p95, %rs222, 0;
	setp.eq.s16 	%p96, %rs223, 0;
	min.s64 	%rd266, %rd265, %rd264;
	selp.b16 	%rs224, %rs221, 1, %p96;
	selp.b16 	%rs225, %rs223, %rs224, %p95;
	and.b16  	%rs226, %rs225, 255;
	selp.b64 	%rd267, %rd264, %rd266, %p96;
	selp.b64 	%rd268, %rd265, %rd267, %p95;
	ld.shared.u8 	%rs227, [_ZZN3cub18CUB_300001_SM_10006detail6reduce18DeviceReduceKernelINS2_10policy_hubIN4cuda3std3__45tupleIJblEEEjN6thrust24THRUST_300001_SM_1000_NS8cuda_cub9__find_if7functorIS9_EEE10Policy1000ENSB_12zip_iteratorINS8_IJNSD_26transform_input_iterator_tIbNSB_6detail15normal_iteratorINSB_10device_ptrIiEEEENS7_10__not_fn_tI7is_evenEEEENSB_17counting_iteratorIlNSB_11use_defaultESU_SU_EEEEEEEjSF_S9_NS7_10__identityEEEvT0_PT3_T1_NS0_13GridEvenShareIS12_EET2_T4_E12temp_storage+104];
	ld.shared.u64 	%rd269, [_ZZN3cub18CUB_300001_SM_10006detail6reduce18DeviceReduceKernelINS2_10policy_hubIN4cuda3std3__45tupleIJblEEEjN6thrust24THRUST_300001_SM_1000_NS8cuda_cub9__find_if7functorIS9_EEE10Policy1000ENSB_12zip_iteratorINS8_IJNSD_26transform_input_iterator_tIbNSB_6detail15normal_iteratorINSB_10device_ptrIiEEEENS7_10__not_fn_tI7is_evenEEEENSB_17counting_iteratorIlNSB_11use_defaultESU_SU_EEEEEEEjSF_S9_NS7_10__identityEEEvT0_PT3_T1_NS0_13GridEvenShareIS12_EET2_T4_E12temp_storage+112];
	setp.eq.s16 	%p97, %rs226, 0;
	setp.eq.s16 	%p98, %rs227, 0;
	min.s64 	%rd270, %rd269, %rd268;
	selp.b16 	%rs228, %rs225, 1, %p98;
	selp.b16 	%rs229, %rs227, %rs228, %p97;
	and.b16  	%rs230, %rs229, 255;
	selp.b64 	%rd271, %rd268, %rd270, %p98;
	selp.b64 	%rd272, %rd269, %rd271, %p97;
	ld.shared.u8 	%rs231, [_ZZN3cub18CUB_300001_SM_10006detail6reduce18DeviceReduceKernelINS2_10policy_hubIN4cuda3std3__45tupleIJblEEEjN6thrust24THRUST_300001_SM_1000_NS8cuda_cub9__find_if7functorIS9_EEE10Policy1000ENSB_12zip_iteratorINS8_IJNSD_26transform_input_iterator_tIbNSB_6detail15normal_iteratorINSB_10device_ptrIiEEEENS7_10__not_fn_tI7is_evenEEEENSB_17counting_iteratorIlNSB_11use_defaultESU_SU_EEEEEEEjSF_S9_NS7_10__identityEEEvT0_PT3_T1_NS0_13GridEvenShareIS12_EET2_T4_E12temp_storage+120];
	ld.shared.u64 	%rd273, [_ZZN3cub18CUB_300001_SM_10006detail6reduce18DeviceReduceKernelINS2_10policy_hubIN4cuda3std3__45tupleIJblEEEjN6thrust24THRUST_300001_SM_1000_NS8cuda_cub9__find_if7functorIS9_EEE10Policy1000ENSB_12zip_iteratorINS8_IJNSD_26transform_input_iterator_tIbNSB_6detail15normal_iteratorINSB_10device_ptrIiEEEENS7_10__not_fn_tI7is_evenEEEENSB_17counting_iteratorIlNSB_11use_defaultESU_SU_EEEEEEEjSF_S9_NS7_10__identityEEEvT0_PT3_T1_NS0_13GridEvenShareIS12_EET2_T4_E12temp_storage+128];
	setp.eq.s16 	%p99, %rs230, 0;
	setp.eq.s16 	%p100, %rs231, 0;
	min.s64 	%rd274, %rd273, %rd272;
	selp.b16 	%rs232, %rs229, 1, %p100;
	selp.b16 	%rs406, %rs231, %rs232, %p99;
	selp.b64 	%rd275, %rd272, %rd274, %p100;
	selp.b64 	%rd445, %rd273, %rd275, %p99;
$L__BB2_119:
	mov.u32 	%r469, %tid.x;
	setp.ne.s32 	%p231, %r469, 0;
	@%p231 bra 	$L__BB2_121;
	ld.param.u64 	%rd435, [_ZN3cub18CUB_300001_SM_10006detail6reduce18DeviceReduceKernelINS2_10policy_hubIN4cuda3std3__45tupleIJblEEEjN6thrust24THRUST_300001_SM_1000_NS8cuda_cub9__find_if7functorIS9_EEE10Policy1000ENSB_12zip_iteratorINS8_IJNSD_26transform_input_iterator_tIbNSB_6detail15normal_iteratorINSB_10device_ptrIiEEEENS7_10__not_fn_tI7is_evenEEEENSB_17counting_iteratorIlNSB_11use_defaultESU_SU_EEEEEEEjSF_S9_NS7_10__identityEEEvT0_PT3_T1_NS0_13GridEvenShareIS12_EET2_T4__param_1];
	cvta.to.global.u64 	%rd432, %rd435;
	mul.wide.u32 	%rd433, %r3, 16;
	add.s64 	%rd434, %rd432, %rd433;
	st.global.u8 	[%rd434], %rs406;
	st.global.u64 	[%rd434+8], %rd445;
$L__BB2_121:
	ret;

}
	// .globl	_ZN3cub18CUB_300001_SM_10006detail6reduce28DeviceReduceSingleTileKernelINS2_10policy_hubIN4cuda3std3__45tupleIJblEEEjN6thrust24THRUST_300001_SM_1000_NS8cuda_cub9__find_if7functorIS9_EEE10Policy1000EPS9_SI_iSF_S9_S9_NS7_10__identityEEEvT0_T1_T2_T3_T4_T6_
.visible .entry _ZN3cub18CUB_300001_SM_10006detail6reduce28DeviceReduceSingleTileKernelINS2_10policy_hubIN4cuda3std3__45tupleIJblEEEjN6thrust24THRUST_300001_SM_1000_NS8cuda_cub9__find_if7functorIS9_EEE10Policy1000EPS9_SI_iSF_S9_S9_NS7_10__identityEEEvT0_T1_T2_T3_T4_T6_(
	.param .u64 .ptr .align 1 _ZN3cub18CUB_300001_SM_10006detail6reduce28DeviceReduceSingleTileKernelINS2_10policy_hubIN4cuda3std3__45tupleIJblEEEjN6thrust24THRUST_300001_SM_1000_NS8cuda_cub9__find_if7functorIS9_EEE10Policy1000EPS9_SI_iSF_S9_S9_NS7_10__identityEEEvT0_T1_T2_T3_T4_T6__param_0,
	.param .u64 .ptr .align 1 _ZN3cub18CUB_300001_SM_10006detail6reduce28DeviceReduceSingleTileKernelINS2_10policy_hubIN4cuda3std3__45tupleIJblEEEjN6thrust24THRUST_300001_SM_1000_NS8cuda_cub9__find_if7functorIS9_EEE10Policy1000EPS9_SI_iSF_S9_S9_NS7_10__identityEEEvT0_T1_T2_T3_T4_T6__param_1,
	.param .u32 _ZN3cub18CUB_300001_SM_10006detail6reduce28DeviceReduceSingleTileKernelINS2_10policy_hubIN4cuda3std3__45tupleIJblEEEjN6thrust24THRUST_300001_SM_1000_NS8cuda_cub9__find_if7functorIS9_EEE10Policy1000EPS9_SI_iSF_S9_S9_NS7_10__identityEEEvT0_T1_T2_T3_T4_T6__param_2,
	.param .align 1 .b8 _ZN3cub18CUB_300001_SM_10006detail6reduce28DeviceReduceSingleTileKernelINS2_10policy_hubIN4cuda3std3__45tupleIJblEEEjN6thrust24THRUST_300001_SM_1000_NS8cuda_cub9__find_if7functorIS9_EEE10Policy1000EPS9_SI_iSF_S9_S9_NS7_10__identityEEEvT0_T1_T2_T3_T4_T6__param_3[1],
	.param .align 8 .b8 _ZN3cub18CUB_300001_SM_10006detail6reduce28DeviceReduceSingleTileKernelINS2_10policy_hubIN4cuda3std3__45tupleIJblEEEjN6thrust24THRUST_300001_SM_1000_NS8cuda_cub9__find_if7functorIS9_EEE10Policy1000EPS9_SI_iSF_S9_S9_NS7_10__identityEEEvT0_T1_T2_T3_T4_T6__param_4[16],
	.param .align 1 .b8 _ZN3cub18CUB_300001_SM_10006detail6reduce28DeviceReduceSingleTileKernelINS2_10policy_hubIN4cuda3std3__45tupleIJblEEEjN6thrust24THRUST_300001_SM_1000_NS8cuda_cub9__find_if7functorIS9_EEE10Policy1000EPS9_SI_iSF_S9_S9_NS7_10__identityEEEvT0_T1_T2_T3_T4_T6__param_5[1]
)
.maxntid 256
.minnctapersm 1
{
	.reg .pred 	%p<188>;
	.reg .b16 	%rs<340>;
	.reg .b32 	%r<406>;
	.reg .b64 	%rd<359>;
	// demoted variable
	.shared .align 8 .b8 _ZZN3cub18CUB_300001_SM_10006detail6reduce28DeviceReduceSingleTileKernelINS2_10policy_hubIN4cuda3std3__45tupleIJblEEEjN6thrust24THRUST_300001_SM_1000_NS8cuda_cub9__find_if7functorIS9_EEE10Policy1000EPS9_SI_iSF_S9_S9_NS7_10__identityEEEvT0_T1_T2_T3_T4_T6_E12temp_storage[152];
	ld.param.u64 	%rd106, [_ZN3cub18CUB_300001_SM_10006detail6reduce28DeviceReduceSingleTileKernelINS2_10policy_hubIN4cuda3std3__45tupleIJblEEEjN6thrust24THRUST_300001_SM_1000_NS8cuda_cub9__find_if7functorIS9_EEE10Policy1000EPS9_SI_iSF_S9_S9_NS7_10__identityEEEvT0_T1_T2_T3_T4_T6__param_4+8];
	ld.param.u64 	%rd105, [_ZN3cub18CUB_300001_SM_10006detail6reduce28DeviceReduceSingleTileKernelINS2_10policy_hubIN4cuda3std3__45tupleIJblEEEjN6thrust24THRUST_300001_SM_1000_NS8cuda_cub9__find_if7functorIS9_EEE10Policy1000EPS9_SI_iSF_S9_S9_NS7_10__identityEEEvT0_T1_T2_T3_T4_T6__param_0];
	ld.param.u64 	%rd107, [_ZN3cub18CUB_300001_SM_10006detail6reduce28DeviceReduceSingleTileKernelINS2_10policy_hubIN4cuda3std3__45tupleIJblEEEjN6thrust24THRUST_300001_SM_1000_NS8cuda_cub9__find_if7functorIS9_EEE10Policy1000EPS9_SI_iSF_S9_S9_NS7_10__identityEEEvT0_T1_T2_T3_T4_T6__param_1];
	ld.param.u32 	%r38, [_ZN3cub18CUB_300001_SM_10006detail6reduce28DeviceReduceSingleTileKernelINS2_10policy_hubIN4cuda3std3__45tupleIJblEEEjN6thrust24THRUST_300001_SM_1000_NS8cuda_cub9__find_if7functorIS9_EEE10Policy1000EPS9_SI_iSF_S9_S9_NS7_10__identityEEEvT0_T1_T2_T3_T4_T6__param_2];
	ld.param.u8 	%rs82, [_ZN3cub18CUB_300001_SM_10006detail6reduce28DeviceReduceSingleTileKernelINS2_10policy_hubIN4cuda3std3__45tupleIJblEEEjN6thrust24THRUST_300001_SM_1000_NS8cuda_cub9__find_if7functorIS9_EEE10Policy1000EPS9_SI_iSF_S9_S9_NS7_10__identityEEEvT0_T1_T2_T3_T4_T6__param_4];
	cvta.to.global.u64 	%rd1, %rd107;
	setp.ne.s32 	%p1, %r38, 0;
	@%p1 bra 	$L__BB3_3;
	mov.u32 	%r392, %tid.x;
	setp.ne.s32 	%p187, %r392, 0;
	@%p187 bra 	$L__BB3_112;
	st.global.u8 	[%rd1], %rs82;
	st.global.u64 	[%rd1+8], %rd106;
	bra.uni 	$L__BB3_112;
$L__BB3_3:
	setp.gt.s32 	%p2, %r38, 1023;
	@%p2 bra 	$L__BB3_74;
	mov.u32 	%r1, %tid.x;
	setp.ge.s32 	%p77, %r1, %r38;
	mov.b16 	%rs311, 0;
	mov.b64 	%rd329, 0;
	mov.u32 	%r396, %r1;
	@%p77 bra 	$L__BB3_6;
	mul.wide.u32 	%rd234, %r1, 16;
	add.s64 	%rd231, %rd105, %rd234;
	// begin inline asm
	ld.global.nc.u64 %rd230, [%rd231];
	// end inline asm
	add.s64 	%rd233, %rd231, 8;
	// begin inline asm
	ld.global.nc.u64 %rd329, [%rd233];
	// end inline asm
	cvt.u16.u64 	%rs311, %rd230;
	add.s32 	%r396, %r1, 256;
$L__BB3_6:
	setp.ge.s32 	%p78, %r396, %r38;
	@%p78 bra 	$L__BB3_12;
	not.b32 	%r158, %r396;
	add.s32 	%r4, %r38, %r158;
	and.b32  	%r159, %r4, 768;
	setp.eq.s32 	%p79, %r159, 768;
	@%p79 bra 	$L__BB3_10;
	mul.wide.u32 	%rd236, %r396, 16;
	add.s64 	%rd323, %rd105, %rd236;
	shr.u32 	%r160, %r4, 8;
	add.s32 	%r161, %r160, 1;
	and.b32  	%r162, %r161, 3;
	neg.s32 	%r394, %r162;
$L__BB3_9:
	.pragma "nounroll";
	// begin inline asm
	ld.global.nc.u64 %rd237, [%rd323];
	// end inline asm
	add.s64 	%rd240, %rd323, 8;
	// begin inline asm
	ld.global.nc.u64 %rd239, [%rd240];
	// end inline asm
	cvt.u16.u64 	%rs190, %rd237;
	and.b16  	%rs191, %rs190, 255;
	and.b16  	%rs192, %rs311, 255;
	setp.eq.s16 	%p80, %rs192, 0;
	setp.eq.s16 	%p81, %rs191, 0;
	min.s64 	%rd241, %rd239, %rd329;
	selp.b64 	%rd242, %rd329, %rd241, %p81;
	selp.b64 	%rd329, %rd239, %rd242, %p80;
	selp.b16 	%rs193, %rs311, 1, %p81;
	selp.b16 	%rs311, %rs190, %rs193, %p80;
	add.s32 	%r396, %r396, 256;
	add.s64 	%rd323, %rd323, 4096;
	add.s32 	%r394, %r394, 1;
	setp.ne.s32 	%p82, %r394, 0;
	@%p82 bra 	$L__BB3_9;
$L__BB3_10:
	setp.lt.u32 	%p83, %r4, 768;
	@%p83 bra 	$L__BB3_12;
$L__BB3_11:
	mul.wide.s32 	%rd259, %r396, 16;
	add.s64 	%rd244, %rd105, %rd259;
	// begin inline asm
	ld.global.nc.u64 %rd243, [%rd244];
	// end inline asm
	add.s64 	%rd246, %rd244, 8;
	// begin inline asm
	ld.global.nc.u64 %rd245, [%rd246];
	// end inline asm
	cvt.u16.u64 	%rs194, %rd243;
	and.b16  	%rs195, %rs194, 255;
	and.b16  	%rs196, %rs311, 255;
	setp.eq.s16 	%p84, %rs196, 0;
	setp.eq.s16 	%p85, %rs195, 0;
	min.s64 	%rd260, %rd245, %rd329;
	selp.b64 	%rd261, %rd329, %rd260, %p85;
	selp.b64 	%rd262, %rd245, %rd261, %p84;
	selp.b16 	%rs197, %rs311, 1, %p85;
	selp.b16 	%rs198, %rs194, %rs197, %p84;
	and.b16  	%rs199, %rs198, 255;
	add.s64 	%rd248, %rd244, 4096;
	// begin inline asm
	ld.global.nc.u64 %rd247, [%rd248];
	// end inline asm
	add.s64 	%rd250, %rd244, 4104;
	// begin inline asm
	ld.global.nc.u64 %rd249, [%rd250];
	// end inline asm
	cvt.u16.u64 	%rs200, %rd247;
	and.b16  	%rs201, %rs200, 255;
	setp.eq.s16 	%p86, %rs199, 0;
	setp.eq.s16 	%p87, %rs201, 0;
	min.s64 	%rd263, %rd249, %rd262;
	selp.b64 	%rd264, %rd262, %rd263, %p87;
	selp.b64 	%rd265, %rd249, %rd264, %p86;
	selp.b16 	%rs202, %rs198, 1, %p87;
	selp.b16 	%rs203, %rs200, %rs202, %p86;
	and.b16  	%rs204, %rs203, 255;
	add.s64 	%rd252, %rd244, 8192;
	// begin inline asm
	ld.global.nc.u64 %rd251, [%rd252];
	// end inline asm
	add.s64 	%rd254, %rd244, 8200;
	// begin inline asm
	ld.global.nc.u64 %rd253, [%rd254];
	// end inline asm
	cvt.u16.u64 	%rs205, %rd251;
	and.b16  	%rs206, %rs205, 255;
	setp.eq.s16 	%p88, %rs204, 0;
	setp.eq.s16 	%p89, %rs206, 0;
	min.s64 	%rd266, %rd253, %rd265;
	selp.b64 	%rd267, %rd265, %rd266, %p89;
	selp.b64 	%rd268, %rd253, %rd267, %p88;
	selp.b16 	%rs207, %rs203, 1, %p89;
	selp.b16 	%rs208, %rs205, %rs207, %p88;
	and.b16  	%rs209, %rs208, 255;
	add.s64 	%rd256, %rd244, 12288;
	// begin inline asm
	ld.global.nc.u64 %rd255, [%rd256];
	// end inline asm
	add.s64 	%rd258, %rd244, 12296;
	// begin inline asm
	ld.global.nc.u64 %rd257, [%rd258];
	// end inline asm
	cvt.u16.u64 	%rs210, %rd255;
	and.b16  	%rs211, %rs210, 255;
	setp.eq.s16 	%p90, %rs209, 0;
	setp.eq.s16 	%p91, %rs211, 0;
	min.s64 	%rd269, %rd257, %rd268;
	selp.b64 	%rd270, %rd268, %rd269, %p91;
	selp.b64 	%rd329, %rd257, %rd270, %p90;
	selp.b16 	%rs212, %rs208, 1, %p91;
	selp.b16 	%rs311, %rs210, %rs212, %p90;
	add.s32 	%r396, %r396, 1024;
	setp.lt.s32 	%p92, %r396, %r38;
	@%p92 bra 	$L__BB3_11;
$L__BB3_12:
	setp.lt.s32 	%p93, %r38, 256;
	@%p93 bra 	$L__BB3_37;
	// begin inline asm
	mov.u32 %r281, %laneid;
	// end inline asm
	cvt.u32.u16 	%r302, %rs311;
	and.b32  	%r283, %r302, 255;
	mov.b32 	%r299, 1;
	mov.b32 	%r300, 31;
	mov.b32 	%r301, -1;
	// begin inline asm
	shfl.sync.down.b32 %r282, %r283, %r299, %r300, %r301;
	// end inline asm
	// begin inline asm
	shfl.sync.down.b32 %r287, %r288, %r299, %r300, %r301;
	// end inline asm
	mov.b64 	{%r293, %r298}, %rd329;
	// begin inline asm
	shfl.sync.down.b32 %r292, %r293, %r299, %r300, %r301;
	// end inline asm
	// begin inline asm
	shfl.sync.down.b32 %r297, %r298, %r299, %r300, %r301;
	// end inline asm
	mov.b64 	%rd14, {%r292, %r297};
	cvt.u16.u32 	%rs10, %r282;
	setp.gt.s32 	%p143, %r281, 30;
	@%p143 bra 	$L__BB3_17;
	and.b16  	%rs254, %rs311, 255;
	setp.eq.s16 	%p144, %rs254, 0;
	and.b16  	%rs255, %rs10, 255;
	setp.eq.s16 	%p145, %rs255, 0;
	or.pred  	%p146, %p144, %p145;
	@%p146 bra 	$L__BB3_16;
	min.s64 	%rd329, %rd14, %rd329;
	mov.b16 	%rs311, 1;
	bra.uni 	$L__BB3_17;
$L__BB3_16:
	setp.eq.s16 	%p147, %rs254, 0;
	selp.b64 	%rd329, %rd14, %rd329, %p147;
	selp.b16 	%rs311, %rs10, %rs311, %p147;
$L__BB3_17:
	cvt.u32.u16 	%r323, %rs311;
	and.b32  	%r304, %r323, 255;
	mov.b32 	%r320, 2;
	mov.b32 	%r321, 31;
	mov.b32 	%r322, -1;
	// begin inline asm
	shfl.sync.down.b32 %r303, %r304, %r320, %r321, %r322;
	// end inline asm
	// begin inline asm
	shfl.sync.down.b32 %r308, %r309, %r320, %r321, %r322;
	// end inline asm
	mov.b64 	{%r314, %r319}, %rd329;
	// begin inline asm
	shfl.sync.down.b32 %r313, %r314, %r320, %r321, %r322;
	// end inline asm
	// begin inline asm
	shfl.sync.down.b32 %r318, %r319, %r320, %r321, %r322;
	// end inline asm
	mov.b64 	%rd18, {%r313, %r318};
	cvt.u16.u32 	%rs13, %r303;
	setp.gt.s32 	%p148, %r281, 29;
	@%p148 bra 	$L__BB3_21;
	and.b16  	%rs258, %rs311, 255;
	setp.eq.s16 	%p149, %rs258, 0;
	and.b16  	%rs259, %rs13, 255;
	setp.eq.s16 	%p150, %rs259, 0;
	or.pred  	%p151, %p149, %p150;
	@%p151 bra 	$L__BB3_20;
	min.s64 	%rd329, %rd18, %rd329;
	mov.b16 	%rs311, 1;
	bra.uni 	$L__BB3_21;
$L__BB3_20:
	setp.eq.s16 	%p152, %rs258, 0;
	selp.b64 	%rd329, %rd18, %rd329, %p152;
	selp.b16 	%rs311, %rs13, %rs311, %p152;
$L__BB3_21:
	cvt.u32.u16 	%r344, %rs311;
	and.b32  	%r325, %r344, 255;
	mov.b32 	%r341, 4;
	mov.b32 	%r342, 31;
	mov.b32 	%r343, -1;
	// begin inline asm
	shfl.sync.down.b32 %r324, %r325, %r341, %r342, %r343;
	// end inline asm
	// begin inline asm
	shfl.sync.down.b32 %r329, %r330, %r341, %r342, %r343;
	// end inline asm
	mov.b64 	{%r335, %r340}, %rd329;
	// begin inline asm
	shfl.sync.down.b32 %r334, %r335, %r341, %r342, %r343;
	// end inline asm
	// begin inline asm
	shfl.sync.down.b32 %r339, %r340, %r341, %r342, %r343;
	// end inline asm
	mov.b64 	%rd22, {%r334, %r339};
	cvt.u16.u32 	%rs16, %r324;
	setp.gt.s32 	%p153, %r281, 27;
	@%p153 bra 	$L__BB3_25;
	and.b16  	%rs262, %rs311, 255;
	setp.eq.s16 	%p154, %rs262, 0;
	and.b16  	%rs263, %rs16, 255;
	setp.eq.s16 	%p155, %rs263, 0;
	or.pred  	%p156, %p154, %p155;
	@%p156 bra 	$L__BB3_24;
	min.s64 	%rd329, %rd22, %rd329;
	mov.b16 	%rs311, 1;
	bra.uni 	$L__BB3_25;
$L__BB3_24:
	setp.eq.s16 	%p157, %rs262, 0;
	selp.b64 	%rd329, %rd22, %rd329, %p157;
	selp.b16 	%rs311, %rs16, %rs311, %p157;
$L__BB3_25:
	cvt.u32.u16 	%r365, %rs311;
	and.b32  	%r346, %r365, 255;
	mov.b32 	%r362, 8;
	mov.b32 	%r363, 31;
	mov.b32 	%r364, -1;
	// begin inline asm
	shfl.sync.down.b32 %r345, %r346, %r362, %r363, %r364;
	// end inline asm
	// begin inline asm
	shfl.sync.down.b32 %r350, %r351, %r362, %r363, %r364;
	// end inline asm
	mov.b64 	{%r356, %r361}, %rd329;
	// begin inline asm
	shfl.sync.down.b32 %r355, %r356, %r362, %r363, %r364;
	// end inline asm
	// begin inline asm
	shfl.sync.down.b32 %r360, %r361, %r362, %r363, %r364;
	// end inline asm
	mov.b64 	%rd26, {%r355, %r360};
	cvt.u16.u32 	%rs19, %r345;
	setp.gt.s32 	%p158, %r281, 23;
	@%p158 bra 	$L__BB3_29;
	and.b16  	%rs266, %rs311, 255;
	setp.eq.s16 	%p159, %rs266, 0;
	and.b16  	%rs267, %rs19, 255;
	setp.eq.s16 	%p160, %rs267, 0;
	or.pred  	%p161, %p159, %p160;
	@%p161 bra 	$L__BB3_28;
	min.s64 	%rd329, %rd26, %rd329;
	mov.b16 	%rs311, 1;
	bra.uni 	$L__BB3_29;
$L__BB3_28:
	setp.eq.s16 	%p162, %rs266, 0;
	selp.b64 	%rd329, %rd26, %rd329, %p162;
	selp.b16 	%rs311, %rs19, %rs311, %p162;
$L__BB3_29:
	cvt.u32.u16 	%r386, %rs311;
	and.b32  	%r367, %r386, 255;
	mov.b32 	%r383, 16;
	mov.b32 	%r384, 31;
	mov.b32 	%r385, -1;
	// begin inline asm
	shfl.sync.down.b32 %r366, %r367, %r383, %r384, %r385;
	// end inline asm
	// begin inline asm
	shfl.sync.down.b32 %r371, %r372, %r383, %r384, %r385;
	// end inline asm
	mov.b64 	{%r377, %r382}, %rd329;
	// begin inline asm
	shfl.sync.down.b32 %r376, %r377, %r383, %r384, %r385;
	// end inline asm
	// begin inline asm
	shfl.sync.down.b32 %r381, %r382, %r383, %r384, %r385;
	// end inline asm
	mov.b64 	%rd30, {%r376, %r381};
	cvt.u16.u32 	%rs22, %r366;
	setp.gt.s32 	%p163, %r281, 15;
	@%p163 bra 	$L__BB3_33;
	and.b16  	%rs270, %rs311, 255;
	setp.eq.s16 	%p164, %rs270, 0;
	and.b16  	%rs271, %rs22, 255;
	setp.eq.s16 	%p165, %rs271, 0;
	or.pred  	%p166, %p164, %p165;
	@%p166 bra 	$L__BB3_32;
	min.s64 	%rd329, %rd30, %rd329;
	mov.b16 	%rs311, 1;
	bra.uni 	$L__BB3_33;
$L__BB3_32:
	setp.eq.s16 	%p167, %rs270, 0;
	selp.b64 	%rd329, %rd30, %rd329, %p167;
	selp.b16 	%rs311, %rs22, %rs311, %p167;
$L__BB3_33:
	setp.ne.s32 	%p168, %r281, 0;
	@%p168 bra 	$L__BB3_35;
	shr.u32 	%r387, %r1, 1;
	and.b32  	%r388, %r387, 496;
	mov.u32 	%r389, _ZZN3cub18CUB_300001_SM_10006detail6reduce28DeviceReduceSingleTileKernelINS2_10policy_hubIN4cuda3std3__45tupleIJblEEEjN6thrust24THRUST_300001_SM_1000_NS8cuda_cub9__find_if7functorIS9_EEE10Policy1000EPS9_SI_iSF_S9_S9_NS7_10__identityEEEvT0_T1_T2_T3_T4_T6_E12temp_storage;
	add.s32 	%r390, %r389, %r388;
	st.shared.u8 	[%r390+8], %rs311;
	st.shared.u64 	[%r390+16], %rd329;
$L__BB3_35:
	bar.sync 	0;
	setp.ne.s32 	%p169, %r1, 0;
	@%p169 bra 	$L__BB3_110;
	ld.shared.u8 	%rs274, [_ZZN3cub18CUB_300001_SM_10006detail6reduce28DeviceReduceSingleTileKernelINS2_10policy_hubIN4cuda3std3__45tupleIJblEEEjN6thrust24THRUST_300001_SM_1000_NS8cuda_cub9__find_if7functorIS9_EEE10Policy1000EPS9_SI_iSF_S9_S9_NS7_10__identityEEEvT0_T1_T2_T3_T4_T6_E12temp_storage+24];
	ld.shared.u64 	%rd292, [_ZZN3cub18CUB_300001_SM_10006detail6reduce28DeviceReduceSingleTileKernelINS2_10policy_hubIN4cuda3std3__45tupleIJblEEEjN6thrust24THRUST_300001_SM_1000_NS8cuda_cub9__find_if7functorIS9_EEE10Policy1000EPS9_SI_iSF_S9_S9_NS7_10__identityEEEvT0_T1_T2_T3_T4_T6_E12temp_storage+32];
	and.b16  	%rs275, %rs311, 255;
	setp.eq.s16 	%p170, %rs275, 0;
	setp.eq.s16 	%p171, %rs274, 0;
	min.s64 	%rd293, %rd292, %rd329;
	selp.b64 	%rd294, %rd329, %rd293, %p171;
	selp.b64 	%rd295, %rd292, %rd294, %p170;
	selp.b16 	%rs276, %rs311, 1, %p171;
	selp.b16 	%rs277, %rs274, %rs276, %p170;
	and.b16  	%rs278, %rs277, 255;
	ld.shared.u8 	%rs279, [_ZZN3cub18CUB_300001_SM_10006detail6reduce28DeviceReduceSingleTileKernelINS2_10policy_hubIN4cuda3std3__45tupleIJblEEEjN6thrust24THRUST_300001_SM_1000_NS8cuda_cub9__find_if7functorIS9_EEE10Policy1000EPS9_SI_iSF_S9_S9_NS7_10__identityEEEvT0_T1_T2_T3_T4_T6_E12temp_storage+40];
	ld.shared.u64 	%rd296, [_ZZN3cub18CUB_300001_SM_10006detail6reduce28DeviceReduceSingleTileKernelINS2_10policy_hubIN4cuda3std3__45tupleIJblEEEjN6thrust24THRUST_300001_SM_1000_NS8cuda_cub9__find_if7functorIS9_EEE10Policy1000EPS9_SI_iSF_S9_S9_NS7_10__identityEEEvT0_T1_T2_T3_T4_T6_E12temp_storage+48];
	setp.eq.s16 	%p172, %rs278, 0;
	setp.eq.s16 	%p173, %rs279, 0;
	min.s64 	%rd297, %rd296, %rd295;
	selp.b64 	%rd298, %rd295, %rd297, %p173;
	selp.b64 	%rd299, %rd296, %rd298, %p172;
	selp.b16 	%rs280, %rs277, 1, %p173;
	selp.b16 	%rs281, %rs279, %rs280, %p172;
	and.b16  	%rs282, %rs281, 255;
	ld.shared.u8 	%rs283, [_ZZN3cub18CUB_300001_SM_10006detail6reduce28DeviceReduceSingleTileKernelINS2_10policy_hubIN4cuda3std3__45tupleIJblEEEjN6thrust24THRUST_300001_SM_1000_NS8cuda_cub9__find_if7functorIS9_EEE10Policy1000EPS9_SI_iSF_S9_S9_NS7_10__identityEEEvT0_T1_T2_T3_T4_T6_E12temp_storage+56];
	ld.shared.u64 	%rd300, [_ZZN3cub18CUB_300001_SM_10006detail6reduce28DeviceReduceSingleTileKernelINS2_10policy_hubIN4cuda3std3__45tupleIJblEEEjN6thrust24THRUST_300001_SM_1000_NS8cuda_cub9__find_if7functorIS9_EEE10Policy1000EPS9_SI_iSF_S9_S9_NS7_10__identityEEEvT0_T1_T2_T3_T4_T6_E12temp_storage+64];
	setp.eq.s16 	%p174, %rs282, 0;
	setp.eq.s16 	%p175, %rs283, 0;
	min.s64 	%rd301, %rd300, %rd299;
	selp.b16 	%rs284, %rs281, 1, %p175;
	selp.b16 	%rs285, %rs283, %rs284, %p174;
	and.b16  	%rs286, %rs285, 255;
	selp.b64 	%rd302, %rd299, %rd301, %p175;
	selp.b64 	%rd303, %rd300, %rd302, %p174;
	ld.shared.u8 	%rs287, [_ZZN3cub18CUB_300001_SM_10006detail6reduce28DeviceReduceSingleTileKernelINS2_10policy_hubIN4cuda3std3__45tupleIJblEEEjN6thrust24THRUST_300001_SM_1000_NS8cuda_cub9__find_if7functorIS9_EEE10Policy1000EPS9_SI_iSF_S9_S9_NS7_10__identityEEEvT0_T1_T2_T3_T4_T6_E12temp_storage+72];
	ld.shared.u64 	%rd304, [_ZZN3cub18CUB_300001_SM_10006detail6reduce28DeviceReduceSingleTileKernelINS2_10policy_hubIN4cuda3std3__45tupleIJblEEEjN6thrust24THRUST_300001_SM_1000_NS8cuda_cub9__find_if7functorIS9_EEE10Policy1000EPS9_SI_iSF_S9_S9_NS7_10__identityEEEvT0_T1_T2_T3_T4_T6_E12temp_storage+80];
	setp.eq.s16 	%p176, %rs286, 0;
	setp.eq.s16 	%p177, %rs287, 0;
	min.s64 	%rd305, %rd304, %rd303;
	selp.b16 	%rs288, %rs285, 1, %p177;
	selp.b16 	%rs289, %rs287, %rs288, %p176;
	and.b16  	%rs290, %rs289, 255;
	selp.b64 	%rd306, %rd303, %rd305, %p177;
	selp.b64 	%rd307, %rd304, %rd306, %p176;
	ld.shared.u8 	%rs291, [_ZZN3cub18CUB_300001_SM_10006detail6reduce28DeviceReduceSingleTileKernelINS2_10policy_hubIN4cuda3std3__45tupleIJblEEEjN6thrust24THRUST_300001_SM_1000_NS8cuda_cub9__find_if7functorIS9_EEE10Policy1000EPS9_SI_iSF_S9_S9_NS7_10__identityEEEvT0_T1_T2_T3_T4_T6_E12temp_storage+88];
	ld.shared.u64 	%rd308, [_ZZN3cub18CUB_300001_SM_10006detail6reduce28DeviceReduceSingleTileKernelINS2_10policy_hubIN4cuda3std3__45tupleIJblEEEjN6thrust24THRUST_300001_SM_1000_NS8cuda_cub9__find_if7functorIS9_EEE10Policy1000EPS9_SI_iSF_S9_S9_NS7_10__identityEEEvT0_T1_T2_T3_T4_T6_E12temp_storage+96];
	setp.eq.s16 	%p178, %rs290, 0;
	setp.eq.s16 	%p179, %rs291, 0;
	min.s64 	%rd309, %rd308, %rd307;
	selp.b16 	%rs292, %rs289, 1, %p179;
	selp.b16 	%rs293, %rs291, %rs292, %p178;
	and.b16  	%rs294, %rs293, 255;
	selp.b64 	%rd310, %rd307, %rd309, %p179;
	selp.b64 	%rd311, %rd308, %rd310, %p178;
	ld.shared.u8 	%rs295, [_ZZN3cub18CUB_300001_SM_10006detail6reduce28DeviceReduceSingleTileKernelINS2_10policy_hubIN4cuda3std3__45tupleIJblEEEjN6thrust24THRUST_300001_SM_1000_NS8cuda_cub9__find_if7functorIS9_EEE10Policy1000EPS9_SI_iSF_S9_S9_NS7_10__identityEEEvT0_T1_T2_T3_T4_T6_E12temp_storage+104];
	ld.shared.u64 	%rd312, [_ZZN3cub18CUB_300001_SM_10006detail6reduce28DeviceReduceSingleTileKernelINS2_10policy_hubIN4cuda3std3__45tupleIJblEEEjN6thrust24THRUST_300001_SM_1000_NS8cuda_cub9__find_if7functorIS9_EEE10Policy1000EPS9_SI_iSF_S9_S9_NS7_10__identityEEEvT0_T1_T2_T3_T4_T6_E12temp_storage+112];
	setp.eq.s16 	%p180, %rs294, 0;
	setp.eq.s16 	%p181, %rs295, 0;
	min.s64 	%rd313, %rd312, %rd311;
	selp.b16 	%rs296, %rs293, 1, %p181;
	selp.b16 	%rs297, %rs295, %rs296, %p180;
	and.b16  	%rs298, %rs297, 255;
	selp.b64 	%rd314, %rd311, %rd313, %p181;
	selp.b64 	%rd315, %rd312, %rd314, %p180;
	ld.shared.u8 	%rs299, [_ZZN3cub18CUB_300001_SM_10006detail6reduce28DeviceReduceSingleTileKernelINS2_10policy_hubIN4cuda3std3__45tupleIJblEEEjN6thrust24THRUST_300001_SM_1000_NS8cuda_cub9__find_if7functorIS9_EEE10Policy1000EPS9_SI_iSF_S9_S9_NS7_10__identityEEEvT0_T1_T2_T3_T4_T6_E12temp_storage+120];
	ld.shared.u64 	%rd316, [_ZZN3cub18CUB_300001_SM_10006detail6reduce28DeviceReduceSingleTileKernelINS2_10policy_hubIN4cuda3std3__45tupleIJblEEEjN6thrust24THRUST_300001_SM_1000_NS8cuda_cub9__find_if7functorIS9_EEE10Policy1000EPS9_SI_iSF_S9_S9_NS7_10__identityEEEvT0_T1_T2_T3_T4_T6_E12temp_storage+128];
	setp.eq.s16 	%p182, %rs298, 0;
	setp.eq.s16 	%p183, %rs299, 0;
	min.s64 	%rd317, %rd316, %rd315;
	selp.b16 	%rs300, %rs297, 1, %p183;
	selp.b16 	%rs311, %rs299, %rs300, %p182;
	selp.b64 	%rd318, %rd315, %rd317, %p183;
	selp.b64 	%rd329, %rd316, %rd318, %p182;
	bra.uni 	$L__BB3_110;
$L__BB3_37:
	// begin inline asm
	mov.u32 %r163, %laneid;
	// end inline asm
	and.b32  	%r184, %r1, 992;
	add.s32 	%r185, %r184, 32;
	setp.gt.s32 	%p94, %r185, %r38;
	not.b32 	%r186, %r184;
	add.s32 	%r187, %r38, %r186;
	selp.b32 	%r182, %r187, 31, %p94;
	cvt.u32.u16 	%r188, %rs311;
	and.b32  	%r165, %r188, 255;
	mov.b32 	%r181, 1;
	mov.b32 	%r183, -1;
	// begin inline asm
	shfl.sync.down.b32 %r164, %r165, %r181, %r182, %r183;
	// end inline asm
	// begin inline asm
	shfl.sync.down.b32 %r169, %r170, %r181, %r182, %r183;
	// end inline asm
	mov.b64 	{%r175, %r180}, %rd329;
	// begin inline asm
	shfl.sync.down.b32 %r174, %r175, %r181, %r182, %r183;
	// end inline asm
	// begin inline asm
	shfl.sync.down.b32 %r179, %r180, %r181, %r182, %r183;
	// end inline asm
	mov.b64 	%rd35, {%r174, %r179};
	cvt.u16.u32 	%rs26, %r164;
	setp.ge.s32 	%p95, %r163, %r182;
	@%p95 bra 	$L__BB3_41;
	and.b16  	%rs213, %rs311, 255;
	setp.eq.s16 	%p96, %rs213, 0;
	and.b16  	%rs214, %rs26, 255;
	setp.eq.s16 	%p97, %rs214, 0;
	or.pred  	%p98, %p96, %p97;
	@%p98 bra 	$L__BB3_40;
	min.s64 	%rd329, %rd35, %rd329;
	mov.b16 	%rs311, 1;
	bra.uni 	$L__BB3_41;
$L__BB3_40:
	setp.eq.s16 	%p99, %rs213, 0;
	selp.b16 	%rs311, %rs26, %rs311, %p99;
	selp.b64 	%rd329, %rd35, %rd329, %p99;
$L__BB3_41:
	cvt.u32.u16 	%r209, %rs311;
	and.b32  	%r190, %r209, 255;
	mov.b32 	%r206, 2;
	mov.b32 	%r208, -1;
	// begin inline asm
	shfl.sync.down.b32 %r189, %r190, %r206, %r182, %r208;
	// end inline asm
	// begin inline asm
	shfl.sync.down.b32 %r194, %r195, %r206, %r182, %r208;
	// end inline asm
	mov.b64 	{%r200, %r205}, %rd329;
	// begin inline asm
	shfl.sync.down.b32 %r199, %r200, %r206, %r182, %r208;
	// end inline asm
	// begin inline asm
	shfl.sync.down.b32 %r204, %r205, %r206, %r182, %r208;
	// end inline asm
	mov.b64 	%rd39, {%r199, %r204};
	cvt.u16.u32 	%rs29, %r189;
	add.s32 	%r210, %r163, 2;
	setp.gt.s32 	%p100, %r210, %r182;
	@%p100 bra 	$L__BB3_45;
	and.b16  	%rs217, %rs311, 255;
	setp.eq.s16 	%p101, %rs217, 0;
	and.b16  	%rs218, %rs29, 255;
	setp.eq.s16 	%p102, %rs218, 0;
	or.pred  	%p103, %p101, %p102;
	@%p103 bra 	$L__BB3_44;
	min.s64 	%rd329, %rd39, %rd329;
	mov.b16 	%rs311, 1;
	bra.uni 	$L__BB3_45;
$L__BB3_44:
	setp.eq.s16 	%p104, %rs217, 0;
	selp.b16 	%rs311, %rs29, %rs311, %p104;
	selp.b64 	%rd329, %rd39, %rd329, %p104;
$L__BB3_45:
	cvt.u32.u16 	%r231, %rs311;
	and.b32  	%r212, %r231, 255;
	mov.b32 	%r228, 4;
	mov.b32 	%r230, -1;
	// begin inline asm
	shfl.sync.down.b32 %r211, %r212, %r228, %r182, %r230;
	// end inline asm
	// begin inline asm
	shfl.sync.down.b32 %r216, %r217, %r228, %r182, %r230;
	// end inline asm
	mov.b64 	{%r222, %r227}, %rd329;
	// begin inline asm
	shfl.sync.down.b32 %r221, %r222, %r228, %r182, %r230;
	// end inline asm
	// begin inline asm
	shfl.sync.down.b32 %r226, %r227, %r228, %r182, %r230;
	// end inline asm
	mov.b64 	%rd43, {%r221, %r226};
	cvt.u16.u32 	%rs32, %r211;
	add.s32 	%r232, %r163, 4;
	setp.gt.s32 	%p105, %r232, %r182;
	@%p105 bra 	$L__BB3_49;
	and.b16  	%rs221, %rs311, 255;
	setp.eq.s16 	%p106, %rs221, 0;
	and.b16  	%rs222, %rs32, 255;
	setp.eq.s16 	%p107, %rs222, 0;
	or.pred  	%p108, %p106, %p107;
	@%p108 bra 	$L__BB3_48;
	min.s64 	%rd329, %rd43, %rd329;
	mov.b16 	%rs311, 1;
	bra.uni 	$L__BB3_49;
$L__BB3_48:
	setp.eq.s16 	%p109, %rs221, 0;
	selp.b16 	%rs311, %rs32, %rs311, %p109;
	selp.b64 	%rd329, %rd43, %rd329, %p109;
$L__BB3_49:
	cvt.u32.u16 	%r253, %rs311;
	and.b32  	%r234, %r253, 255;
	mov.b32 	%r250, 8;
	mov.b32 	%r252, -1;
	// begin inline asm
	shfl.sync.down.b32 %r233, %r234, %r250, %r182, %r252;
	// end inline asm
	// begin inline asm
	shfl.sync.down.b32 %r238, %r239, %r250, %r182, %r252;
	// end inline asm
	mov.b64 	{%r244, %r249}, %rd329;
	// begin inline asm
	shfl.sync.down.b32 %r243, %r244, %r250, %r182, %r252;
	// end inline asm
	// begin inline asm
	shfl.sync.down.b32 %r248, %r249, %r250, %r182, %r252;
	// end inline asm
	mov.b64 	%rd47, {%r243, %r248};
	cvt.u16.u32 	%rs35, %r233;
	add.s32 	%r254, %r163, 8;
	setp.gt.s32 	%p110, %r254, %r182;
	@%p110 bra 	$L__BB3_53;
	and.b16  	%rs225, %rs311, 255;
	setp.eq.s16 	%p111, %rs225, 0;
	and.b16  	%rs226, %rs35, 255;
	setp.eq.s16 	%p112, %rs226, 0;
	or.pred  	%p113, %p111, %p112;
	@%p113 bra 	$L__BB3_52;
	min.s64 	%rd329, %rd47, %rd329;
	mov.b16 	%rs311, 1;
	bra.uni 	$L__BB3_53;
$L__BB3_52:
	setp.eq.s16 	%p114, %rs225, 0;
	selp.b16 	%rs311, %rs35, %rs311, %p114;
	selp.b64 	%rd329, %rd47, %rd329, %p114;
$L__BB3_53:
	cvt.u32.u16 	%r275, %rs311;
	and.b32  	%r256, %r275, 255;
	mov.b32 	%r272, 16;
	mov.b32 	%r274, -1;
	// begin inline asm
	shfl.sync.down.b32 %r255, %r256, %r272, %r182, %r274;
	// end inline asm
	// begin inline asm
	shfl.sync.down.b32 %r260, %r261, %r272, %r182, %r274;
	// end inline asm
	mov.b64 	{%r266, %r271}, %rd329;
	// begin inline asm
	shfl.sync.down.b32 %r265, %r266, %r272, %r182, %r274;
	// end inline asm
	// begin inline asm
	shfl.sync.down.b32 %r270, %r271, %r272, %r182, %r274;
	// end inline asm
	mov.b64 	%rd51, {%r265, %r270};
	cvt.u16.u32 	%rs38, %r255;
	add.s32 	%r276, %r163, 16;
	setp.gt.s32 	%p115, %r276, %r182;
	@%p115 bra 	$L__BB3_57;
	and.b16  	%rs229, %rs311, 255;
	setp.eq.s16 	%p116, %rs229, 0;
	and.b16  	%rs230, %rs38, 255;
	setp.eq.s16 	%p117, %rs230, 0;
	or.pred  	%p118, %p116, %p117;
	@%p118 bra 	$L__BB3_56;
	min.s64 	%rd329, %rd51, %rd329;
	mov.b16 	%rs311, 1;
	bra.uni 	$L__BB3_57;
$L__BB3_56:
	setp.eq.s16 	%p119, %rs229, 0;
	selp.b16 	%rs311, %rs38, %rs311, %p119;
	selp.b64 	%rd329, %rd51, %rd329, %p119;
$L__BB3_57:
	setp.ne.s32 	%p120, %r163, 0;
	@%p120 bra 	$L__BB3_59;
	shr.u32 	%r277, %r1, 1;
	and.b32  	%r278, %r277, 496;
	mov.u32 	%r279, _ZZN3cub18CUB_300001_SM_10006detail6reduce28DeviceReduceSingleTileKernelINS2_10policy_hubIN4cuda3std3__45tupleIJblEEEjN6thrust24THRUST_300001_SM_1000_NS8cuda_cub9__find_if7functorIS9_EEE10Policy1000EPS9_SI_iSF_S9_S9_NS7_10__identityEEEvT0_T1_T2_T3_T4_T6_E12temp_storage;
	add.s32 	%r280, %r279, %r278;
	st.shared.u8 	[%r280+8], %rs311;
	st.shared.u64 	[%r280+16], %rd329;
$L__BB3_59:
	bar.sync 	0;
	setp.ne.s32 	%p121, %r1, 0;
	@%p121 bra 	$L__BB3_110;
	setp.lt.s32 	%p122, %r38, 33;
	@%p122 bra 	$L__BB3_62;
	ld.shared.u8 	%rs233, [_ZZN3cub18CUB_300001_SM_10006detail6reduce28DeviceReduceSingleTileKernelINS2_10policy_hubIN4cuda3std3__45tupleIJblEEEjN6thrust24THRUST_300001_SM_1000_NS8cuda_cub9__find_if7functorIS9_EEE10Policy1000EPS9_SI_iSF_S9_S9_NS7_10__identityEEEvT0_T1_T2_T3_T4_T6_E12temp_storage+24];
	ld.shared.u64 	%rd271, [_ZZN3cub18CUB_300001_SM_10006detail6reduce28DeviceReduceSingleTileKernelINS2_10policy_hubIN4cuda3std3__45tupleIJblEEEjN6thrust24THRUST_300001_SM_1000_NS8cuda_cub9__find_if7functorIS9_EEE10Policy1000EPS9_SI_iSF_S9_S9_NS7_10__identityEEEvT0_T1_T2_T3_T4_T6_E12temp_storage+32];
	and.b16  	%rs234, %rs311, 255;
	setp.eq.s16 	%p123, %rs234, 0;
	setp.eq.s16 	%p124, %rs233, 0;
	min.s64 	%rd272, %rd271, %rd329;
	selp.b16 	%rs235, %rs311, 1, %p124;
	selp.b16 	%rs311, %rs233, %rs235, %p123;
	selp.b64 	%rd273, %rd329, %rd272, %p124;
	selp.b64 	%rd329, %rd271, %rd273, %p123;
$L__BB3_62:
	setp.lt.s32 	%p125, %r38, 65;
	@%p125 bra 	$L__BB3_64;
	ld.shared.u8 	%rs236, [_ZZN3cub18CUB_300001_SM_10006detail6reduce28DeviceReduceSingleTileKernelINS2_10policy_hubIN4cuda3std3__45tupleIJblEEEjN6thrust24THRUST_300001_SM_1000_NS8cuda_cub9__find_if7functorIS9_EEE10Policy1000EPS9_SI_iSF_S9_S9_NS7_10__identityEEEvT0_T1_T2_T3_T4_T6_E12temp_storage+40];
	ld.shared.u64 	%rd274, [_ZZN3cub18CUB_300001_SM_10006detail6reduce28DeviceReduceSingleTileKernelINS2_10policy_hubIN4cuda3std3__45tupleIJblEEEjN6thrust24THRUST_300001_SM_1000_NS8cuda_cub9__find_if7functorIS9_EEE10Policy1000EPS9_SI_iSF_S9_S9_NS7_10__identityEEEvT0_T1_T2_T3_T4_T6_E12temp_storage+48];
	and.b16  	%rs237, %rs311, 255;
	setp.eq.s16 	%p126, %rs237, 0;
	setp.eq.s16 	%p127, %rs236, 0;
	min.s64 	%rd275, %rd274, %rd329;
	selp.b16 	%rs238, %rs311, 1, %p127;
	selp.b16 	%rs311, %rs236, %rs238, %p126;
	selp.b64 	%rd276, %rd329, %rd275, %p127;
	selp.b64 	%rd329, %rd274, %rd276, %p126;
$L__BB3_64:
	setp.lt.s32 	%p128, %r38, 97;
	@%p128 bra 	$L__BB3_66;
	ld.shared.u8 	%rs239, [_ZZN3cub18CUB_300001_SM_10006detail6reduce28DeviceReduceSingleTileKernelINS2_10policy_hubIN4cuda3std3__45tupleIJblEEEjN6thrust24THRUST_300001_SM_1000_NS8cuda_cub9__find_if7functorIS9_EEE10Policy1000EPS9_SI_iSF_S9_S9_NS7_10__identityEEEvT0_T1_T2_T3_T4_T6_E12temp_storage+56];
	ld.shared.u64 	%rd277, [_ZZN3cub18CUB_300001_SM_10006detail6reduce28DeviceReduceSingleTileKernelINS2_10policy_hubIN4cuda3std3__45tupleIJblEEEjN6thrust24THRUST_300001_SM_1000_NS8cuda_cub9__find_if7functorIS9_EEE10Policy1000EPS9_SI_iSF_S9_S9_NS7_10__identityEEEvT0_T1_T2_T3_T4_T6_E12temp_storage+64];
	and.b16  	%rs240, %rs311, 255;
	setp.eq.s16 	%p129, %rs240, 0;
	setp.eq.s16 	%p130, %rs239, 0;
	min.s64 	%rd278, %rd277, %rd329;
	selp.b16 	%rs241, %rs311, 1, %p130;
	selp.b16 	%rs311, %rs239, %rs241, %p129;
	selp.b64 	%rd279, %rd329, %rd278, %p130;
	selp.b64 	%rd329, %rd277, %rd279, %p129;
$L__BB3_66:
	setp.lt.s32 	%p131, %r38, 129;
	@%p131 bra 	$L__BB3_68;
	ld.shared.u8 	%rs242, [_ZZN3cub18CUB_300001_SM_10006detail6reduce28DeviceReduceSingleTileKernelINS2_10policy_hubIN4cuda3std3__45tupleIJblEEEjN6thrust24THRUST_300001_SM_1000_NS8cuda_cub9__find_if7functorIS9_EEE10Policy1000EPS9_SI_iSF_S9_S9_NS7_10__identityEEEvT0_T1_T2_T3_T4_T6_E12temp_storage+72];
	ld.shared.u64 	%rd280, [_ZZN3cub18CUB_300001_SM_10006detail6reduce28DeviceReduceSingleTileKernelINS2_10policy_hubIN4cuda3std3__45tupleIJblEEEjN6thrust24THRUST_300001_SM_1000_NS8cuda_cub9__find_if7functorIS9_EEE10Policy1000EPS9_SI_iSF_S9_S9_NS7_10__identityEEEvT0_T1_T2_T3_T4_T6_E12temp_storage+80];
	and.b16  	%rs243, %rs311, 255;
	setp.eq.s16 	%p132, %rs243, 0;
	setp.eq.s16 	%p133, %rs242, 0;
	min.s64 	%rd281, %rd280, %rd329;
	selp.b16 	%rs244, %rs311, 1, %p133;
	selp.b16 	%rs311, %rs242, %rs244, %p132;
	selp.b64 	%rd282, %rd329, %rd281, %p133;
	selp.b64 	%rd329, %rd280, %rd282, %p132;
$L__BB3_68:
	setp.lt.s32 	%p134, %r38, 161;
	@%p134 bra 	$L__BB3_70;
	ld.shared.u8 	%rs245, [_ZZN3cub18CUB_300001_SM_10006detail6reduce28DeviceReduceSingleTileKernelINS2_10policy_hubIN4cuda3std3__45tupleIJblEEEjN6thrust24THRUST_300001_SM_1000_NS8cuda_cub9__find_if7functorIS9_EEE10Policy1000EPS9_SI_iSF_S9_S9_NS7_10__identityEEEvT0_T1_T2_T3_T4_T6_E12temp_storage+88];
	ld.shared.u64 	%rd283, [_ZZN3cub18CUB_300001_SM_10006detail6reduce28DeviceReduceSingleTileKernelINS2_10policy_hubIN4cuda3std3__45tupleIJblEEEjN6thrust24THRUST_300001_SM_1000_NS8cuda_cub9__find_if7functorIS9_EEE10Policy1000EPS9_SI_iSF_S9_S9_NS7_10__identityEEEvT0_T1_T2_T3_T4_T6_E12temp_storage+96];
	and.b16  	%rs246, %rs311, 255;
	setp.eq.s16 	%p135, %rs246, 0;
	setp.eq.s16 	%p136, %rs245, 0;
	min.s64 	%rd284, %rd283, %rd329;
	selp.b16 	%rs247, %rs311, 1, %p136;
	selp.b16 	%rs311, %rs245, %rs247, %p135;
	selp.b64 	%rd285, %rd329, %rd284, %p136;
	selp.b64 	%rd329, %rd283, %rd285, %p135;
$L__BB3_70:
	setp.lt.s32 	%p137, %r38, 193;
	@%p137 bra 	$L__BB3_72;
	ld.shared.u8 	%rs248, [_ZZN3cub18CUB_300001_SM_10006detail6reduce28DeviceReduceSingleTileKernelINS2_10policy_hubIN4cuda3std3__45tupleIJblEEEjN6thrust24THRUST_300001_SM_1000_NS8cuda_cub9__find_if7functorIS9_EEE10Policy1000EPS9_SI_iSF_S9_S9_NS7_10__identityEEEvT0_T1_T2_T3_T4_T6_E12temp_storage+104];
	ld.shared.u64 	%rd286, [_ZZN3cub18CUB_300001_SM_10006detail6reduce28DeviceReduceSingleTileKernelINS2_10policy_hubIN4cuda3std3__45tupleIJblEEEjN6thrust24THRUST_300001_SM_1000_NS8cuda_cub9__find_if7functorIS9_EEE10Policy1000EPS9_SI_iSF_S9_S9_NS7_10__identityEEEvT0_T1_T2_T3_T4_T6_E12temp_storage+112];
	and.b16  	%rs249, %rs311, 255;
	setp.eq.s16 	%p138, %rs249, 0;
	setp.eq.s16 	%p139, %rs248, 0;
	min.s64 	%rd287, %rd286, %rd329;
	selp.b16 	%rs250, %rs311, 1, %p139;
	selp.b16 	%rs311, %rs248, %rs250, %p138;
	selp.b64 	%rd288, %rd329, %rd287, %p139;
	selp.b64 	%rd329, %rd286, %rd288, %p138;
$L__BB3_72:
	setp.lt.s32 	%p140, %r38, 225;
	@%p140 bra 	$L__BB3_110;
	ld.shared.u8 	%rs251, [_ZZN3cub18CUB_300001_SM_10006detail6reduce28DeviceReduceSingleTileKernelINS2_10policy_hubIN4cuda3std3__45tupleIJblEEEjN6thrust24THRUST_300001_SM_1000_NS8cuda_cub9__find_if7functorIS9_EEE10Policy1000EPS9_SI_iSF_S9_S9_NS7_10__identityEEEvT0_T1_T2_T3_T4_T6_E12temp_storage+120];
	ld.shared.u64 	%rd289, [_ZZN3cub18CUB_300001_SM_10006detail6reduce28DeviceReduceSingleTileKernelINS2_10policy_hubIN4cuda3std3__45tupleIJblEEEjN6thrust24THRUST_300001_SM_1000_NS8cuda_cub9__find_if7functorIS9_EEE10Policy1000EPS9_SI_iSF_S9_S9_NS7_10__identityEEEvT0_T1_T2_T3_T4_T6_E12temp_storage+128];
	and.b16  	%rs252, %rs311, 255;
	setp.eq.s16 	%p141, %rs252, 0;
	setp.eq.s16 	%p142, %rs251, 0;
	min.s64 	%rd290, %rd289, %rd329;
	selp.b16 	%rs253, %rs311, 1, %p142;
	selp.b16 	%rs311, %rs251, %rs253, %p141;
	selp.b64 	%rd291, %rd329, %rd290, %p142;
	selp.b64 	%rd329, %rd289, %rd291, %p141;
	bra.uni 	$L__BB3_110;
$L__BB3_74:
	mov.u32 	%r16, %tid.x;
	mul.wide.u32 	%rd124, %r16, 16;
	add.s64 	%rd109, %rd105, %rd124;
	// begin inline asm
	ld.global.nc.u64 %rd108, [%rd109];
	// end inline asm
	add.s64 	%rd111, %rd109, 8;
	// begin inline asm
	ld.global.nc.u64 %rd110, [%rd111];
	// end inline asm
	cvt.u16.u64 	%rs83, %rd108;
	and.b16  	%rs84, %rs83, 255;
	add.s64 	%rd113, %rd109, 4096;
	// begin inline asm
	ld.global.nc.u64 %rd112, [%rd113];
	// end inline asm
	add.s64 	%rd115, %rd109, 4104;
	// begin inline asm
	ld.global.nc.u64 %rd114, [%rd115];
	// end inline asm
	cvt.u16.u64 	%rs85, %rd112;
	and.b16  	%rs86, %rs85, 255;
	add.s64 	%rd117, %rd109, 8192;
	// begin inline asm
	ld.global.nc.u64 %rd116, [%rd117];
	// end inline asm
	add.s64 	%rd119, %rd109, 8200;
	// begin inline asm
	ld.global.nc.u64 %rd118, [%rd119];
	// end inline asm
	cvt.u16.u64 	%rs87, %rd116;
	and.b16  	%rs88, %rs87, 255;
	add.s64 	%rd121, %rd109, 12288;
	// begin inline asm
	ld.global.nc.u64 %rd120, [%rd121];
	// end inline asm
	add.s64 	%rd123, %rd109, 12296;
	// begin inline asm
	ld.global.nc.u64 %rd122, [%rd123];
	// end inline asm
	cvt.u16.u64 	%rs89, %rd120;
	and.b16  	%rs90, %rs89, 255;
	setp.eq.s16 	%p3, %rs84, 0;
	setp.eq.s16 	%p4, %rs86, 0;
	min.s64 	%rd125, %rd114, %rd110;
	selp.b16 	%rs91, %rs83, 1, %p4;
	selp.b64 	%rd126, %rd110, %rd125, %p4;
	selp.b16 	%rs92, %rs85, %rs91, %p3;
	and.b16  	%rs93, %rs92, 255;
	selp.b64 	%rd127, %rd114, %rd126, %p3;
	setp.eq.s16 	%p5, %rs93, 0;
	setp.eq.s16 	%p6, %rs88, 0;
	min.s64 	%rd128, %rd118, %rd127;
	selp.b16 	%rs94, %rs92, 1, %p6;
	selp.b64 	%rd129, %rd127, %rd128, %p6;
	selp.b16 	%rs95, %rs87, %rs94, %p5;
	and.b16  	%rs96, %rs95, 255;
	selp.b64 	%rd130, %rd118, %rd129, %p5;
	setp.eq.s16 	%p7, %rs96, 0;
	setp.eq.s16 	%p8, %rs90, 0;
	min.s64 	%rd131, %rd122, %rd130;
	selp.b16 	%rs97, %rs95, 1, %p8;
	selp.b64 	%rd132, %rd130, %rd131, %p8;
	selp.b16 	%rs311, %rs89, %rs97, %p7;
	selp.b64 	%rd329, %rd122, %rd132, %p7;
	setp.lt.u32 	%p9, %r38, 2048;
	mov.b32 	%r399, 1024;
	@%p9 bra 	$L__BB3_78;
	add.s32 	%r17, %r38, -1024;
	mov.b32 	%r399, 1024;
$L__BB3_76:
	mul.wide.s32 	%rd149, %r399, 16;
	add.s64 	%rd134, %rd109, %rd149;
	// begin inline asm
	ld.global.nc.u64 %rd133, [%rd134];
	// end inline asm
	add.s64 	%rd136, %rd134, 8;
	// begin inline asm
	ld.global.nc.u64 %rd135, [%rd136];
	// end inline asm
	cvt.u16.u64 	%rs98, %rd133;
	and.b16  	%rs99, %rs98, 255;
	add.s64 	%rd138, %rd134, 4096;
	// begin inline asm
	ld.global.nc.u64 %rd137, [%rd138];
	// end inline asm
	add.s64 	%rd140, %rd134, 4104;
	// begin inline asm
	ld.global.nc.u64 %rd139, [%rd140];
	// end inline asm
	cvt.u16.u64 	%rs100, %rd137;
	and.b16  	%rs101, %rs100, 255;
	add.s64 	%rd142, %rd134, 8192;
	// begin inline asm
	ld.global.nc.u64 %rd141, [%rd142];
	// end inline asm
	add.s64 	%rd144, %rd134, 8200;
	// begin inline asm
	ld.global.nc.u64 %rd143, [%rd144];
	// end inline asm
	cvt.u16.u64 	%rs102, %rd141;
	and.b16  	%rs103, %rs102, 255;
	add.s64 	%rd146, %rd134, 12288;
	// begin inline asm
	ld.global.nc.u64 %rd145, [%rd146];
	// end inline asm
	add.s64 	%rd148, %rd134, 12296;
	// begin inline asm
	ld.global.nc.u64 %rd147, [%rd148];
	// end inline asm
	cvt.u16.u64 	%rs104, %rd145;
	and.b16  	%rs105, %rs104, 255;
	and.b16  	%rs106, %rs311, 255;
	setp.eq.s16 	%p10, %rs106, 0;
	setp.eq.s16 	%p11, %rs99, 0;
	min.s64 	%rd150, %rd135, %rd329;
	selp.b16 	%rs107, %rs311, 1, %p11;
	selp.b64 	%rd151, %rd329, %rd150, %p11;
	selp.b16 	%rs108, %rs98, %rs107, %p10;
	and.b16  	%rs109, %rs108, 255;
	selp.b64 	%rd152, %rd135, %rd151, %p10;
	setp.eq.s16 	%p12, %rs109, 0;
	setp.eq.s16 	%p13, %rs101, 0;
	min.s64 	%rd153, %rd139, %rd152;
	selp.b16 	%rs110, %rs108, 1, %p13;
	selp.b64 	%rd154, %rd152, %rd153, %p13;
	selp.b16 	%rs111, %rs100, %rs110, %p12;
	and.b16  	%rs112, %rs111, 255;
	selp.b64 	%rd155, %rd139, %rd154, %p12;
	setp.eq.s16 	%p14, %rs112, 0;
	setp.eq.s16 	%p15, %rs103, 0;
	min.s64 	%rd156, %rd143, %rd155;
	selp.b16 	%rs113, %rs111, 1, %p15;
	selp.b64 	%rd157, %rd155, %rd156, %p15;
	selp.b16 	%rs114, %rs102, %rs113, %p14;
	and.b16  	%rs115, %rs114, 255;
	selp.b64 	%rd158, %rd143, %rd157, %p14;
	setp.eq.s16 	%p16, %rs115, 0;
	setp.eq.s16 	%p17, %rs105, 0;
	min.s64 	%rd159, %rd147, %rd158;
	selp.b16 	%rs116, %rs114, 1, %p17;
	selp.b64 	%rd160, %rd158, %rd159, %p17;
	selp.b16 	%rs311, %rs104, %rs116, %p16;
	selp.b64 	%rd329, %rd147, %rd160, %p16;
	sub.s32 	%r41, %r38, %r399;
	setp.lt.s32 	%p18, %r41, 1024;
	@%p18 bra 	$L__BB3_86;
	add.s32 	%r399, %r399, 1024;
	setp.le.s32 	%p19, %r399, %r17;
	@%p19 bra 	$L__BB3_76;
$L__BB3_78:
	setp.le.s32 	%p20, %r38, %r399;
	@%p20 bra 	$L__BB3_86;
	sub.s32 	%r21, %r38, %r399;
	setp.ge.s32 	%p21, %r16, %r21;
	@%p21 bra 	$L__BB3_86;
	not.b32 	%r42, %r16;
	add.s32 	%r43, %r38, %r42;
	sub.s32 	%r22, %r43, %r399;
	and.b32  	%r44, %r22, 768;
	setp.eq.s32 	%p22, %r44, 768;
	mov.u32 	%r403, %r16;
	@%p22 bra 	$L__BB3_83;
	add.s32 	%r401, %r16, %r399;
	shr.u32 	%r45, %r22, 8;
	add.s32 	%r46, %r45, 1;
	and.b32  	%r47, %r46, 3;
	neg.s32 	%r400, %r47;
	mov.u32 	%r403, %r16;
$L__BB3_82:
	.pragma "nounroll";
	mul.wide.u32 	%rd166, %r401, 16;
	add.s64 	%rd163, %rd105, %rd166;
	// begin inline asm
	ld.global.nc.u64 %rd162, [%rd163];
	// end inline asm
	add.s64 	%rd165, %rd163, 8;
	// begin inline asm
	ld.global.nc.u64 %rd164, [%rd165];
	// end inline asm
	cvt.u16.u64 	%rs118, %rd162;
	and.b16  	%rs119, %rs118, 255;
	and.b16  	%rs120, %rs311, 255;
	setp.eq.s16 	%p23, %rs120, 0;
	setp.eq.s16 	%p24, %rs119, 0;
	min.s64 	%rd167, %rd164, %rd329;
	selp.b16 	%rs121, %rs311, 1, %p24;
	selp.b16 	%rs311, %rs118, %rs121, %p23;
	selp.b64 	%rd168, %rd329, %rd167, %p24;
	selp.b64 	%rd329, %rd164, %rd168, %p23;
	add.s32 	%r403, %r403, 256;
	add.s32 	%r401, %r401, 256;
	add.s32 	%r400, %r400, 1;
	setp.ne.s32 	%p25, %r400, 0;
	@%p25 bra 	$L__BB3_82;
$L__BB3_83:
	setp.lt.u32 	%p26, %r22, 768;
	@%p26 bra 	$L__BB3_86;
	cvt.u64.u32 	%rd169, %r403;
	cvt.u64.u32 	%rd170, %r399;
	add.s64 	%rd171, %rd169, %rd170;
	shl.b64 	%rd172, %rd171, 4;
	add.s64 	%rd173, %rd172, %rd105;
	add.s64 	%rd350, %rd173, 12296;
	add.s32 	%r404, %r403, %r399;
$L__BB3_85:
	mul.wide.u32 	%rd190, %r404, 16;
	add.s64 	%rd175, %rd105, %rd190;
	// begin inline asm
	ld.global.nc.u64 %rd174, [%rd175];
	// end inline asm
	add.s64 	%rd177, %rd175, 8;
	// begin inline asm
	ld.global.nc.u64 %rd176, [%rd177];
	// end inline asm
	cvt.u16.u64 	%rs122, %rd174;
	and.b16  	%rs123, %rs122, 255;
	and.b16  	%rs124, %rs311, 255;
	setp.eq.s16 	%p27, %rs124, 0;
	setp.eq.s16 	%p28, %rs123, 0;
	min.s64 	%rd191, %rd176, %rd329;
	selp.b16 	%rs125, %rs311, 1, %p28;
	selp.b16 	%rs126, %rs122, %rs125, %p27;
	and.b16  	%rs127, %rs126, 255;
	selp.b64 	%rd192, %rd329, %rd191, %p28;
	selp.b64 	%rd193, %rd176, %rd192, %p27;
	add.s64 	%rd179, %rd350, -8200;
	// begin inline asm
	ld.global.nc.u64 %rd178, [%rd179];
	// end inline asm
	add.s64 	%rd181, %rd350, -8192;
	// begin inline asm
	ld.global.nc.u64 %rd180, [%rd181];
	// end inline asm
	cvt.u16.u64 	%rs128, %rd178;
	and.b16  	%rs129, %rs128, 255;
	setp.eq.s16 	%p29, %rs127, 0;
	setp.eq.s16 	%p30, %rs129, 0;
	min.s64 	%rd194, %rd180, %rd193;
	selp.b16 	%rs130, %rs126, 1, %p30;
	selp.b16 	%rs131, %rs128, %rs130, %p29;
	and.b16  	%rs132, %rs131, 255;
	selp.b64 	%rd195, %rd193, %rd194, %p30;
	selp.b64 	%rd196, %rd180, %rd195, %p29;
	add.s64 	%rd183, %rd350, -4104;
	// begin inline asm
	ld.global.nc.u64 %rd182, [%rd183];
	// end inline asm
	add.s64 	%rd185, %rd350, -4096;
	// begin inline asm
	ld.global.nc.u64 %rd184, [%rd185];
	// end inline asm
	cvt.u16.u64 	%rs133, %rd182;
	and.b16  	%rs134, %rs133, 255;
	setp.eq.s16 	%p31, %rs132, 0;
	setp.eq.s16 	%p32, %rs134, 0;
	min.s64 	%rd197, %rd184, %rd196;
	selp.b16 	%rs135, %rs131, 1, %p32;
	selp.b16 	%rs136, %rs133, %rs135, %p31;
	and.b16  	%rs137, %rs136, 255;
	selp.b64 	%rd198, %rd196, %rd197, %p32;
	selp.b64 	%rd199, %rd184, %rd198, %p31;
	add.s64 	%rd187, %rd350, -8;
	// begin inline asm
	ld.global.nc.u64 %rd186, [%rd187];
	// end inline asm
	// begin inline asm
	ld.global.nc.u64 %rd188, [%rd350];
	// end inline asm
	cvt.u16.u64 	%rs138, %rd186;
	and.b16  	%rs139, %rs138, 255;
	setp.eq.s16 	%p33, %rs137, 0;
	setp.eq.s16 	%p34, %rs139, 0;
	min.s64 	%rd200, %rd188, %rd199;
	selp.b16 	%rs140, %rs136, 1, %p34;
	selp.b16 	%rs311, %rs138, %rs140, %p33;
	selp.b64 	%rd201, %rd199, %rd200, %p34;
	selp.b64 	%rd329, %rd188, %rd201, %p33;
	add.s32 	%r403, %r403, 1024;
	add.s64 	%rd350, %rd350, 16384;
	add.s32 	%r404, %r404, 1024;
	setp.lt.s32 	%p35, %r403, %r21;
	@%p35 bra 	$L__BB3_85;
$L__BB3_86:
	// begin inline asm
	mov.u32 %r48, %laneid;
	// end inline asm
	cvt.u32.u16 	%r69, %rs311;
	and.b32  	%r50, %r69, 255;
	mov.b32 	%r66, 1;
	mov.b32 	%r67, 31;
	mov.b32 	%r68, -1;
	// begin inline asm
	shfl.sync.down.b32 %r49, %r50, %r66, %r67, %r68;
	// end inline asm
	// begin inline asm
	shfl.sync.down.b32 %r54, %r55, %r66, %r67, %r68;
	// end inline asm
	mov.b64 	{%r60, %r65}, %rd329;
	// begin inline asm
	shfl.sync.down.b32 %r59, %r60, %r66, %r67, %r68;
	// end inline asm
	// begin inline asm
	shfl.sync.down.b32 %r64, %r65, %r66, %r67, %r68;
	// end inline asm
	mov.b64 	%rd83, {%r59, %r64};
	cvt.u16.u32 	%rs65, %r49;
	setp.gt.s32 	%p36, %r48, 30;
	@%p36 bra 	$L__BB3_90;
	and.b16  	%rs141, %rs311, 255;
	setp.eq.s16 	%p37, %rs141, 0;
	and.b16  	%rs142, %rs65, 255;
	setp.eq.s16 	%p38, %rs142, 0;
	or.pred  	%p39, %p37, %p38;
	@%p39 bra 	$L__BB3_89;
	min.s64 	%rd329, %rd83, %rd329;
	mov.b16 	%rs311, 1;
	bra.uni 	$L__BB3_90;
$L__BB3_89:
	setp.eq.s16 	%p40, %rs141, 0;
	selp.b16 	%rs311, %rs65, %rs311, %p40;
	selp.b64 	%rd329, %rd83, %rd329, %p40;
$L__BB3_90:
	cvt.u32.u16 	%r90, %rs311;
	and.b32  	%r71, %r90, 255;
	mov.b32 	%r87, 2;
	mov.b32 	%r88, 31;
	mov.b32 	%r89, -1;
	// begin inline asm
	shfl.sync.down.b32 %r70, %r71, %r87, %r88, %r89;
	// end inline asm
	// begin inline asm
	shfl.sync.down.b32 %r75, %r76, %r87, %r88, %r89;
	// end inline asm
	mov.b64 	{%r81, %r86}, %rd329;
	// begin inline asm
	shfl.sync.down.b32 %r80, %r81, %r87, %r88, %r89;
	// end inline asm
	// begin inline asm
	shfl.sync.down.b32 %r85, %r86, %r87, %r88, %r89;
	// end inline asm
	mov.b64 	%rd87, {%r80, %r85};
	cvt.u16.u32 	%rs68, %r70;
	setp.gt.s32 	%p41, %r48, 29;
	@%p41 bra 	$L__BB3_94;
	and.b16  	%rs145, %rs311, 255;
	setp.eq.s16 	%p42, %rs145, 0;
	and.b16  	%rs146, %rs68, 255;
	setp.eq.s16 	%p43, %rs146, 0;
	or.pred  	%p44, %p42, %p43;
	@%p44 bra 	$L__BB3_93;
	min.s64 	%rd329, %rd87, %rd329;
	mov.b16 	%rs311, 1;
	bra.uni 	$L__BB3_94;
$L__BB3_93:
	setp.eq.s16 	%p45, %rs145, 0;
	selp.b16 	%rs311, %rs68, %rs311, %p45;
	selp.b64 	%rd329, %rd87, %rd329, %p45;
$L__BB3_94:
	cvt.u32.u16 	%r111, %rs311;
	and.b32  	%r92, %r111, 255;
	mov.b32 	%r108, 4;
	mov.b32 	%r109, 31;
	mov.b32 	%r110, -1;
	// begin inline asm
	shfl.sync.down.b32 %r91, %r92, %r108, %r109, %r110;
	// end inline asm
	// begin inline asm
	shfl.sync.down.b32 %r96, %r97, %r108, %r109, %r110;
	// end inline asm
	mov.b64 	{%r102, %r107}, %rd329;
	// begin inline asm
	shfl.sync.down.b32 %r101, %r102, %r108, %r109, %r110;
	// end inline asm
	// begin inline asm
	shfl.sync.down.b32 %r106, %r107, %r108, %r109, %r110;
	// end inline asm
	mov.b64 	%rd91, {%r101, %r106};
	cvt.u16.u32 	%rs71, %r91;
	setp.gt.s32 	%p46, %r48, 27;
	@%p46 bra 	$L__BB3_98;
	and.b16  	%rs149, %rs311, 255;
	setp.eq.s16 	%p47, %rs149, 0;
	and.b16  	%rs150, %rs71, 255;
	setp.eq.s16 	%p48, %rs150, 0;
	or.pred  	%p49, %p47, %p48;
	@%p49 bra 	$L__BB3_97;
	min.s64 	%rd329, %rd91, %rd329;
	mov.b16 	%rs311, 1;
	bra.uni 	$L__BB3_98;
$L__BB3_97:
	setp.eq.s16 	%p50, %rs149, 0;
	selp.b16 	%rs311, %rs71, %rs311, %p50;
	selp.b64 	%rd329, %rd91, %rd329, %p50;
$L__BB3_98:
	cvt.u32.u16 	%r132, %rs311;
	and.b32  	%r113, %r132, 255;
	mov.b32 	%r129, 8;
	mov.b32 	%r130, 31;
	mov.b32 	%r131, -1;
	// begin inline asm
	shfl.sync.down.b32 %r112, %r113, %r129, %r130, %r131;
	// end inline asm
	// begin inline asm
	shfl.sync.down.b32 %r117, %r118, %r129, %r130, %r131;
	// end inline asm
	mov.b64 	{%r123, %r128}, %rd329;
	// begin inline asm
	shfl.sync.down.b32 %r122, %r123, %r129, %r130, %r131;
	// end inline asm
	// begin inline asm
	shfl.sync.down.b32 %r127, %r128, %r129, %r130, %r131;
	// end inline asm
	mov.b64 	%rd95, {%r122, %r127};
	cvt.u16.u32 	%rs74, %r112;
	setp.gt.s32 	%p51, %r48, 23;
	@%p51 bra 	$L__BB3_102;
	and.b16  	%rs153, %rs311, 255;
	setp.eq.s16 	%p52, %rs153, 0;
	and.b16  	%rs154, %rs74, 255;
	setp.eq.s16 	%p53, %rs154, 0;
	or.pred  	%p54, %p52, %p53;
	@%p54 bra 	$L__BB3_101;
	min.s64 	%rd329, %rd95, %rd329;
	mov.b16 	%rs311, 1;
	bra.uni 	$L__BB3_102;
$L__BB3_101:
	setp.eq.s16 	%p55, %rs153, 0;
	selp.b16 	%rs311, %rs74, %rs311, %p55;
	selp.b64 	%rd329, %rd95, %rd329, %p55;
$L__BB3_102:
	cvt.u32.u16 	%r153, %rs311;
	and.b32  	%r134, %r153, 255;
	mov.b32 	%r150, 16;
	mov.b32 	%r151, 31;
	mov.b32 	%r152, -1;
	// begin inline asm
	shfl.sync.down.b32 %r133, %r134, %r150, %r151, %r152;
	// end inline asm
	// begin inline asm
	shfl.sync.down.b32 %r138, %r139, %r150, %r151, %r152;
	// end inline asm
	mov.b64 	{%r144, %r149}, %rd329;
	// begin inline asm
	shfl.sync.down.b32 %r143, %r144, %r150, %r151, %r152;
	// end inline asm
	// begin inline asm
	shfl.sync.down.b32 %r148, %r149, %r150, %r151, %r152;
	// end inline asm
	mov.b64 	%rd99, {%r143, %r148};
	cvt.u16.u32 	%rs77, %r133;
	setp.gt.s32 	%p56, %r48, 15;
	@%p56 bra 	$L__BB3_106;
	and.b16  	%rs157, %rs311, 255;
	setp.eq.s16 	%p57, %rs157, 0;
	and.b16  	%rs158, %rs77, 255;
	setp.eq.s16 	%p58, %rs158, 0;
	or.pred  	%p59, %p57, %p58;
	@%p59 bra 	$L__BB3_105;
	min.s64 	%rd329, %rd99, %rd329;
	mov.b16 	%rs311, 1;
	bra.uni 	$L__BB3_106;
$L__BB3_105:
	setp.eq.s16 	%p60, %rs157, 0;
	selp.b16 	%rs311, %rs77, %rs311, %p60;
	selp.b64 	%rd329, %rd99, %rd329, %p60;
$L__BB3_106:
	setp.ne.s32 	%p61, %r48, 0;
	@%p61 bra 	$L__BB3_108;
	shr.u32 	%r154, %r16, 1;
	and.b32  	%r155, %r154, 496;
	mov.u32 	%r156, _ZZN3cub18CUB_300001_SM_10006detail6reduce28DeviceReduceSingleTileKernelINS2_10policy_hubIN4cuda3std3__45tupleIJblEEEjN6thrust24THRUST_300001_SM_1000_NS8cuda_cub9__find_if7functorIS9_EEE10Policy1000EPS9_SI_iSF_S9_S9_NS7_10__identityEEEvT0_T1_T2_T3_T4_T6_E12temp_storage;
	add.s32 	%r157, %r156, %r155;
	st.shared.u8 	[%r157+8], %rs311;
	st.shared.u64 	[%r157+16], %rd329;
$L__BB3_108:
	bar.sync 	0;
	setp.ne.s32 	%p62, %r16, 0;
	@%p62 bra 	$L__BB3_110;
	ld.shared.u8 	%rs161, [_ZZN3cub18CUB_300001_SM_10006detail6reduce28DeviceReduceSingleTileKernelINS2_10policy_hubIN4cuda3std3__45tupleIJblEEEjN6thrust24THRUST_300001_SM_1000_NS8cuda_cub9__find_if7functorIS9_EEE10Policy1000EPS9_SI_iSF_S9_S9_NS7_10__identityEEEvT0_T1_T2_T3_T4_T6_E12temp_storage+24];
	ld.shared.u64 	%rd202, [_ZZN3cub18CUB_300001_SM_10006detail6reduce28DeviceReduceSingleTileKernelINS2_10policy_hubIN4cuda3std3__45tupleIJblEEEjN6thrust24THRUST_300001_SM_1000_NS8cuda_cub9__find_if7functorIS9_EEE10Policy1000EPS9_SI_iSF_S9_S9_NS7_10__identityEEEvT0_T1_T2_T3_T4_T6_E12temp_storage+32];
	and.b16  	%rs162, %rs311, 255;
	setp.eq.s16 	%p63, %rs162, 0;
	setp.eq.s16 	%p64, %rs161, 0;
	min.s64 	%rd203, %rd202, %rd329;
	selp.b16 	%rs163, %rs311, 1, %p64;
	selp.b16 	%rs164, %rs161, %rs163, %p63;
	and.b16  	%rs165, %rs164, 255;
	selp.b64 	%rd204, %rd329, %rd203, %p64;
	selp.b64 	%rd205, %rd202, %rd204, %p63;
	ld.shared.u8 	%rs166, [_ZZN3cub18CUB_300001_SM_10006detail6reduce28DeviceReduceSingleTileKernelINS2_10policy_hubIN4cuda3std3__45tupleIJblEEEjN6thrust24THRUST_300001_SM_1000_NS8cuda_cub9__find_if7functorIS9_EEE10Policy1000EPS9_SI_iSF_S9_S9_NS7_10__identityEEEvT0_T1_T2_T3_T4_T6_E12temp_storage+40];
	ld.shared.u64 	%rd206, [_ZZN3cub18CUB_300001_SM_10006detail6reduce28DeviceReduceSingleTileKernelINS2_10policy_hubIN4cuda3std3__45tupleIJblEEEjN6thrust24THRUST_300001_SM_1000_NS8cuda_cub9__find_if7functorIS9_EEE10Policy1000EPS9_SI_iSF_S9_S9_NS7_10__identityEEEvT0_T1_T2_T3_T4_T6_E12temp_storage+48];
	setp.eq.s16 	%p65, %rs165, 0;
	setp.eq.s16 	%p66, %rs166, 0;
	min.s64 	%rd207, %rd206, %rd205;
	selp.b16 	%rs167, %rs164, 1, %p66;
	selp.b16 	%rs168, %rs166, %rs167, %p65;
	and.b16  	%rs169, %rs168, 255;
	selp.b64 	%rd208, %rd205, %rd207, %p66;
	selp.b64 	%rd209, %rd206, %rd208, %p65;
	ld.shared.u8 	%rs170, [_ZZN3cub18CUB_300001_SM_10006detail6reduce28DeviceReduceSingleTileKernelINS2_10policy_hubIN4cuda3std3__45tupleIJblEEEjN6thrust24THRUST_300001_SM_1000_NS8cuda_cub9__find_if7functorIS9_EEE10Policy1000EPS9_SI_iSF_S9_S9_NS7_10__identityEEEvT0_T1_T2_T3_T4_T6_E12temp_storage+56];
	ld.shared.u64 	%rd210, [_ZZN3cub18CUB_300001_SM_10006detail6reduce28DeviceReduceSingleTileKernelINS2_10policy_hubIN4cuda3std3__45tupleIJblEEEjN6thrust24THRUST_300001_SM_1000_NS8cuda_cub9__find_if7functorIS9_EEE10Policy1000EPS9_SI_iSF_S9_S9_NS7_10__identityEEEvT0_T1_T2_T3_T4_T6_E12temp_storage+64];
	setp.eq.s16 	%p67, %rs169, 0;
	setp.eq.s16 	%p68, %rs170, 0;
	min.s64 	%rd211, %rd210, %rd209;
	selp.b16 	%rs171, %rs168, 1, %p68;
	selp.b16 	%rs172, %rs170, %rs171, %p67;
	and.b16  	%rs173, %rs172, 255;
	selp.b64 	%rd212, %rd209, %rd211, %p68;
	selp.b64 	%rd213, %rd210, %rd212, %p67;
	ld.shared.u8 	%rs174, [_ZZN3cub18CUB_300001_SM_10006detail6reduce28DeviceReduceSingleTileKernelINS2_10policy_hubIN4cuda3std3__45tupleIJblEEEjN6thrust24THRUST_300001_SM_1000_NS8cuda_cub9__find_if7functorIS9_EEE10Policy1000EPS9_SI_iSF_S9_S9_NS7_10__identityEEEvT0_T1_T2_T3_T4_T6_E12temp_storage+72];
	ld.shared.u64 	%rd214, [_ZZN3cub18CUB_300001_SM_10006detail6reduce28DeviceReduceSingleTileKernelINS2_10policy_hubIN4cuda3std3__45tupleIJblEEEjN6thrust24THRUST_300001_SM_1000_NS8cuda_cub9__find_if7functorIS9_EEE10Policy1000EPS9_SI_iSF_S9_S9_NS7_10__identityEEEvT0_T1_T2_T3_T4_T6_E12temp_storage+80];
	setp.eq.s16 	%p69, %rs173, 0;
	setp.eq.s16 	%p70, %rs174, 0;
	min.s64 	%rd215, %rd214, %rd213;
	selp.b16 	%rs175, %rs172, 1, %p70;
	selp.b16 	%rs176, %rs174, %rs175, %p69;
	and.b16  	%rs177, %rs176, 255;
	selp.b64 	%rd216, %rd213, %rd215, %p70;
	selp.b64 	%rd217, %rd214, %rd216, %p69;
	ld.shared.u8 	%rs178, [_ZZN3cub18CUB_300001_SM_10006detail6reduce28DeviceReduceSingleTileKernelINS2_10policy_hubIN4cuda3std3__45tupleIJblEEEjN6thrust24THRUST_300001_SM_1000_NS8cuda_cub9__find_if7functorIS9_EEE10Policy1000EPS9_SI_iSF_S9_S9_NS7_10__identityEEEvT0_T1_T2_T3_T4_T6_E12temp_storage+88];
	ld.shared.u64 	%rd218, [_ZZN3cub18CUB_300001_SM_10006detail6reduce28DeviceReduceSingleTileKernelINS2_10policy_hubIN4cuda3std3__45tupleIJblEEEjN6thrust24THRUST_300001_SM_1000_NS8cuda_cub9__find_if7functorIS9_EEE10Policy1000EPS9_SI_iSF_S9_S9_NS7_10__identityEEEvT0_T1_T2_T3_T4_T6_E12temp_storage+96];
	setp.eq.s16 	%p71, %rs177, 0;
	setp.eq.s16 	%p72, %rs178, 0;
	min.s64 	%rd219, %rd218, %rd217;
	selp.b16 	%rs179, %rs176, 1, %p72;
	selp.b16 	%rs180, %rs178, %rs179, %p71;
	and.b16  	%rs181, %rs180, 255;
	selp.b64 	%rd220, %rd217, %rd219, %p72;
	selp.b64 	%rd221, %rd218, %rd220, %p71;
	ld.shared.u8 	%rs182, [_ZZN3cub18CUB_300001_SM_10006detail6reduce28DeviceReduceSingleTileKernelINS2_10policy_hubIN4cuda3std3__45tupleIJblEEEjN6thrust24THRUST_300001_SM_1000_NS8cuda_cub9__find_if7functorIS9_EEE10Policy1000EPS9_SI_iSF_S9_S9_NS7_10__identityEEEvT0_T1_T2_T3_T4_T6_E12temp_storage+104];
	ld.shared.u64 	%rd222, [_ZZN3cub18CUB_300001_SM_10006detail6reduce28DeviceReduceSingleTileKernelINS2_10policy_hubIN4cuda3std3__45tupleIJblEEEjN6thrust24THRUST_300001_SM_1000_NS8cuda_cub9__find_if7functorIS9_EEE10Policy1000EPS9_SI_iSF_S9_S9_NS7_10__identityEEEvT0_T1_T2_T3_T4_T6_E12temp_storage+112];
	setp.eq.s16 	%p73, %rs181, 0;
	setp.eq.s16 	%p74, %rs182, 0;
	min.s64 	%rd223, %rd222, %rd221;
	selp.b16 	%rs183, %rs180, 1, %p74;
	selp.b16 	%rs184, %rs182, %rs183, %p73;
	and.b16  	%rs185, %rs184, 255;
	selp.b64 	%rd224, %rd221, %rd223, %p74;
	selp.b64 	%rd225, %rd222, %rd224, %p73;
	ld.shared.u8 	%rs186, [_ZZN3cub18CUB_300001_SM_10006detail6reduce28DeviceReduceSingleTileKernelINS2_10policy_hubIN4cuda3std3__45tupleIJblEEEjN6thrust24THRUST_300001_SM_1000_NS8cuda_cub9__find_if7functorIS9_EEE10Policy1000EPS9_SI_iSF_S9_S9_NS7_10__identityEEEvT0_T1_T2_T3_T4_T6_E12temp_storage+120];
	ld.shared.u64 	%rd226, [_ZZN3cub18CUB_300001_SM_10006detail6reduce28DeviceReduceSingleTileKernelINS2_10policy_hubIN4cuda3std3__45tupleIJblEEEjN6thrust24THRUST_300001_SM_1000_NS8cuda_cub9__find_if7functorIS9_EEE10Policy1000EPS9_SI_iSF_S9_S9_NS7_10__identityEEEvT0_T1_T2_T3_T4_T6_E12temp_storage+128];
	setp.eq.s16 	%p75, %rs185, 0;
	setp.eq.s16 	%p76, %rs186, 0;
	min.s64 	%rd227, %rd226, %rd225;
	selp.b16 	%rs187, %rs184, 1, %p76;
	selp.b16 	%rs311, %rs186, %rs187, %p75;
	selp.b64 	%rd228, %rd225, %rd227, %p76;
	selp.b64 	%rd329, %rd226, %rd228, %p75;
$L__BB3_110:
	mov.u32 	%r391, %tid.x;
	setp.ne.s32 	%p184, %r391, 0;
	@%p184 bra 	$L__BB3_112;
	setp.eq.s16 	%p185, %rs82, 0;
	and.b16  	%rs302, %rs311, 255;
	setp.eq.s16 	%p186, %rs302, 0;
	min.s64 	%rd319, %rd329, %rd106;
	selp.b16 	%rs303, %rs82, 1, %p186;
	selp.b16 	%rs304, %rs311, %rs303, %p185;
	selp.b64 	%rd320, %rd106, %rd319, %p186;
	selp.b64 	%rd321, %rd329, %rd320, %p185;
	st.global.u8 	[%rd1], %rs304;
	st.global.u64 	[%rd1+8], %rd321;
$L__BB3_112:
	ret;

}
	// .globl	_ZN3cub18CUB_300001_SM_10006detail6reduce28DeviceReduceSingleTileKernelINS2_10policy_hubIN4cuda3std3__45tupleIJblEEEyN6thrust24THRUST_300001_SM_1000_NS8cuda_cub9__find_if7functorIS9_EEE10Policy1000ENSB_12zip_iteratorINS8_IJNSD_26transform_input_iterator_tIbNSB_6detail15normal_iteratorINSB_10device_ptrIiEEEENS7_10__not_fn_tI7is_evenEEEENSB_17counting_iteratorIlNSB_11use_defaultESU_SU_EEEEEEEPS9_ySF_S9_S9_NS7_10__identityEEEvT0_T1_T2_T3_T4_T6_
.visible .entry _ZN3cub18CUB_300001_SM_10006detail6reduce28DeviceReduceSingleTileKernelINS2_10policy_hubIN4cuda3std3__45tupleIJblEEEyN6thrust24THRUST_300001_SM_1000_NS8cuda_cub9__find_if7functorIS9_EEE10Policy1000ENSB_12zip_iteratorINS8_IJNSD_26transform_input_iterator_tIbNSB_6detail15normal_iteratorINSB_10device_ptrIiEEEENS7_10__not_fn_tI7is_evenEEEENSB_17counting_iteratorIlNSB_11use_defaultESU_SU_EEEEEEEPS9_ySF_S9_S9_NS7_10__identityEEEvT0_T1_T2_T3_T4_T6_(
	.param .align 8 .b8 _ZN3cub18CUB_300001_SM_10006detail6reduce28DeviceReduceSingleTileKernelINS2_10policy_hubIN4cuda3std3__45tupleIJblEEEyN6thrust24THRUST_300001_SM_1000_NS8cuda_cub9__find_if7functorIS9_EEE10Policy1000ENSB_12zip_iteratorINS8_IJNSD_26transform_input_iterator_tIbNSB_6detail15normal_iteratorINSB_10device_ptrIiEEEENS7_10__not_fn_tI7is_evenEEEENSB_17counting_iteratorIlNSB_11use_defaultESU_SU_EEEEEEEPS9_ySF_S9_S9_NS7_10__identityEEEvT0_T1_T2_T3_T4_T6__param_0[24],
	.param .u64 .ptr .align 1 _ZN3cub18CUB_300001_SM_10006detail6reduce28DeviceReduceSingleTileKernelINS2_10policy_hubIN4cuda3std3__45tupleIJblEEEyN6thrust24THRUST_300001_SM_1000_NS8cuda_cub9__find_if7functorIS9_EEE10Policy1000ENSB_12zip_iteratorINS8_IJNSD_26transform_input_iterator_tIbNSB_6detail15normal_iteratorINSB_10device_ptrIiEEEENS7_10__not_fn_tI7is_evenEEEENSB_17counting_iteratorIlNSB_11use_defaultESU_SU_EEEEEEEPS9_ySF_S9_S9_NS7_10__identityEEEvT0_T1_T2_T3_T4_T6__param_1,
	.param .u64 _ZN3cub18CUB_300001_SM_10006detail6reduce28DeviceReduceSingleTileKernelINS2_10policy_hubIN4cuda3std3__45tupleIJblEEEyN6thrust24THRUST_300001_SM_1000_NS8cuda_cub9__find_if7functorIS9_EEE10Policy1000ENSB_12zip_iteratorINS8_IJNSD_26transform_input_iterator_tIbNSB_6detail15normal_iteratorINSB_10device_ptrIiEEEENS7_10__not_fn_tI7is_evenEEEENSB_17counting_iteratorIlNSB_11use_defaultESU_SU_EEEEEEEPS9_ySF_S9_S9_NS7_10__identityEEEvT0_T1_T2_T3_T4_T6__param_2,
	.param .align 1 .b8 _ZN3cub18CUB_300001_SM_10006detail6reduce28DeviceReduceSingleTileKernelINS2_10policy_hubIN4cuda3std3__45tupleIJblEEEyN6thrust24THRUST_300001_SM_1000_NS8cuda_cub9__find_if7functorIS9_EEE10Policy1000ENSB_12zip_iteratorINS8_IJNSD_26transform_input_iterator_tIbNSB_6detail15normal_iteratorINSB_10device_ptrIiEEEENS7_10__not_fn_tI7is_evenEEEENSB_17counting_iteratorIlNSB_11use_defaultESU_SU_EEEEEEEPS9_ySF_S9_S9_NS7_10__identityEEEvT0_T1_T2_T3_T4_T6__param_3[1],
	.param .align 8 .b8 _ZN3cub18CUB_300001_SM_10006detail6reduce28DeviceReduceSingleTileKernelINS2_10policy_hubIN4cuda3std3__45tupleIJblEEEyN6thrust24THRUST_300001_SM_1000_NS8cuda_cub9__find_if7functorIS9_EEE10Policy1000ENSB_12zip_iteratorINS8_IJNSD_26transform_input_iterator_tIbNSB_6detail15normal_iteratorINSB_10device_ptrIiEEEENS7_10__not_fn_tI7is_evenEEEENSB_17counting_iteratorIlNSB_11use_defaultESU_SU_EEEEEEEPS9_ySF_S9_S9_NS7_10__identityEEEvT0_T1_T2_T3_T4_T6__param_4[16],
	.param .align 1 .b8 _ZN3cub18CUB_300001_SM_10006detail6reduce28DeviceReduceSingleTileKernelINS2_10policy_hubIN4cuda3std3__45tupleIJblEEEyN6thrust24THRUST_300001_SM_1000_NS8cuda_cub9__find_if7functorIS9_EEE10Policy1000ENSB_12zip_iteratorINS8_IJNSD_26transform_input_iterator_tIbNSB_6detail15normal_iteratorINSB_10device_ptrIiEEEENS7_10__not_fn_tI7is_evenEEEENSB_17counting_iteratorIlNSB_11use_defaultESU_SU_EEEEEEEPS9_ySF_S9_S9_NS7_10__identityEEEvT0_T1_T2_T3_T4_T6__param_5[1]
)
.maxntid 256
.minnctapersm 1
{
	.reg .pred 	%p<236>;
	.reg .b16 	%rs<452>;
	.reg .b32 	%r<433>;
	.reg .b64 	%rd<437>;
	// demoted variable
	.shared .align 8 .b8 _ZZN3cub18CUB_300001_SM_10006detail6reduce28DeviceReduceSingleTileKernelINS2_10policy_hubIN4cuda3std3__45tupleIJblEEEyN6thrust24THRUST_300001_SM_1000_NS8cuda_cub9__find_if7functorIS9_EEE10Policy1000ENSB_12zip_iteratorINS8_IJNSD_26transform_input_iterator_tIbNSB_6detail15normal_iteratorINSB_10device_ptrIiEEEENS7_10__not_fn_tI7is_evenEEEENSB_17counting_iteratorIlNSB_11use_defaultESU_SU_EEEEEEEPS9_ySF_S9_S9_NS7_10__identityEEEvT0_T1_T2_T3_T4_T6_E12temp_storage[152];
	ld.param.u64 	%rd119, [_ZN3cub18CUB_300001_SM_10006detail6reduce28DeviceReduceSingleTileKernelINS2_10policy_hubIN4cuda3std3__45tupleIJblEEEyN6thrust24THRUST_300001_SM_1000_NS8cuda_cub9__find_if7functorIS9_EEE10Policy1000ENSB_12zip_iteratorINS8_IJNSD_26transform_input_iterator_tIbNSB_6detail15normal_iteratorINSB_10device_ptrIiEEEENS7_10__not_fn_tI7is_evenEEEENSB_17counting_iteratorIlNSB_11use_defaultESU_SU_EEEEEEEPS9_ySF_S9_S9_NS7_10__identityEEEvT0_T1_T2_T3_T4_T6__param_4+8];
	ld.param.u64 	%rd117, [_ZN3cub18CUB_300001_SM_10006detail6reduce28DeviceReduceSingleTileKernelINS2_10policy_hubIN4cuda3std3__45tupleIJblEEEyN6thrust24THRUST_300001_SM_1000_NS8cuda_cub9__find_if7functorIS9_EEE10Policy1000ENSB_12zip_iteratorINS8_IJNSD_26transform_input_iterator_tIbNSB_6detail15normal_iteratorINSB_10device_ptrIiEEEENS7_10__not_fn_tI7is_evenEEEENSB_17counting_iteratorIlNSB_11use_defaultESU_SU_EEEEEEEPS9_ySF_S9_S9_NS7_10__identityEEEvT0_T1_T2_T3_T4_T6__param_0+16];
	ld.param.u64 	%rd116, [_ZN3cub18CUB_300001_SM_10006detail6reduce28DeviceReduceSingleTileKernelINS2_10policy_hubIN4cuda3std3__45tupleIJblEEEyN6thrust24THRUST_300001_SM_1000_NS8cuda_cub9__find_if7functorIS9_EEE10Policy1000ENSB_12zip_iteratorINS8_IJNSD_26transform_input_iterator_tIbNSB_6detail15normal_iteratorINSB_10device_ptrIiEEEENS7_10__not_fn_tI7is_evenEEEENSB_17counting_iteratorIlNSB_11use_defaultESU_SU_EEEEEEEPS9_ySF_S9_S9_NS7_10__identityEEEvT0_T1_T2_T3_T4_T6__param_0];
	ld.param.u64 	%rd120, [_ZN3cub18CUB_300001_SM_10006detail6reduce28DeviceReduceSingleTileKernelINS2_10policy_hubIN4cuda3std3__45tupleIJblEEEyN6thrust24THRUST_300001_SM_1000_NS8cuda_cub9__find_if7functorIS9_EEE10Policy1000ENSB_12zip_iteratorINS8_IJNSD_26transform_input_iterator_tIbNSB_6detail15normal_iteratorINSB_10device_ptrIiEEEENS7_10__not_fn_tI7is_evenEEEENSB_17counting_iteratorIlNSB_11use_defaultESU_SU_EEEEEEEPS9_ySF_S9_S9_NS7_10__identityEEEvT0_T1_T2_T3_T4_T6__param_1];
	ld.param.u64 	%rd118, [_ZN3cub18CUB_300001_SM_10006detail6reduce28DeviceReduceSingleTileKernelINS2_10policy_hubIN4cuda3std3__45tupleIJblEEEyN6thrust24THRUST_300001_SM_1000_NS8cuda_cub9__find_if7functorIS9_EEE10Policy1000ENSB_12zip_iteratorINS8_IJNSD_26transform_input_iterator_tIbNSB_6detail15normal_iteratorINSB_10device_ptrIiEEEENS7_10__not_fn_tI7is_evenEEEENSB_17counting_iteratorIlNSB_11use_defaultESU_SU_EEEEEEEPS9_ySF_S9_S9_NS7_10__identityEEEvT0_T1_T2_T3_T4_T6__param_2];
	ld.param.u8 	%rs100, [_ZN3cub18CUB_300001_SM_10006detail6reduce28DeviceReduceSingleTileKernelINS2_10policy_hubIN4cuda3std3__45tupleIJblEEEyN6thrust24THRUST_300001_SM_1000_NS8cuda_cub9__find_if7functorIS9_EEE10Policy1000ENSB_12zip_iteratorINS8_IJNSD_26transform_input_iterator_tIbNSB_6detail15normal_iteratorINSB_10device_ptrIiEEEENS7_10__not_fn_tI7is_evenEEEENSB_17counting_iteratorIlNSB_11use_defaultESU_SU_EEEEEEEPS9_ySF_S9_S9_NS7_10__identityEEEvT0_T1_T2_T3_T4_T6__param_4];
	cvta.to.global.u64 	%rd1, %rd120;
	setp.ne.s64 	%p1, %rd118, 0;
	@%p1 bra 	$L__BB4_3;
	mov.u32 	%r421, %tid.x;
	setp.ne.s32 	%p235, %r421, 0;
	@%p235 bra 	$L__BB4_122;
	st.global.u8 	[%rd1], %rs100;
	st.global.u64 	[%rd1+8], %rd119;
	bra.uni 	$L__BB4_122;
$L__BB4_3:
	cvta.to.global.u64 	%rd2, %rd116;
	setp.gt.u64 	%p2, %rd118, 1023;
	@%p2 bra 	$L__BB4_80;
	cvt.u32.u64 	%r1, %rd118;
	mov.u32 	%r2, %tid.x;
	setp.ge.u32 	%p102, %r2, %r1;
	mov.b16 	%rs420, 0;
	mov.b64 	%rd403, 0;
	mov.u32 	%r425, %r2;
	@%p102 bra 	$L__BB4_6;
	cvt.u64.u32 	%rd265, %r2;
	mul.wide.u32 	%rd266, %r2, 4;
	add.s64 	%rd267, %rd2, %rd266;
	add.s64 	%rd403, %rd117, %rd265;
	ld.global.u16 	%rs244, [%rd267];
	and.b16  	%rs420, %rs244, 1;
	add.s32 	%r425, %r2, 256;
$L__BB4_6:
	setp.ge.u32 	%p103, %r425, %r1;
	@%p103 bra 	$L__BB4_18;
	not.b32 	%r183, %r425;
	add.s32 	%r5, %r183, %r1;
	shr.u32 	%r184, %r5, 8;
	add.s32 	%r6, %r184, 1;
	and.b32  	%r7, %r6, 7;
	setp.lt.u32 	%p104, %r5, 1792;
	@%p104 bra 	$L__BB4_10;
	and.b32  	%r185, %r6, 33554424;
	neg.s32 	%r423, %r185;
$L__BB4_9:
	.pragma "nounroll";
	cvt.u64.u32 	%rd269, %r425;
	mul.wide.u32 	%rd270, %r425, 4;
	add.s64 	%rd271, %rd2, %rd270;
	add.s64 	%rd272, %rd117, %rd269;
	ld.global.u8 	%rs246, [%rd271];
	and.b16  	%rs247, %rs246, 1;
	and.b16  	%rs248, %rs420, 255;
	setp.eq.s16 	%p105, %rs248, 0;
	setp.eq.s16 	%p106, %rs247, 0;
	min.s64 	%rd273, %rd272, %rd403;
	selp.b64 	%rd274, %rd403, %rd273, %p106;
	selp.b64 	%rd275, %rd272, %rd274, %p105;
	selp.b16 	%rs249, %rs420, 1, %p106;
	selp.b16 	%rs250, %rs247, %rs249, %p105;
	and.b16  	%rs251, %rs250, 255;
	add.s64 	%rd276, %rd272, 256;
	ld.global.u8 	%rs252, [%rd271+1024];
	and.b16  	%rs253, %rs252, 1;
	setp.eq.s16 	%p107, %rs251, 0;
	setp.eq.s16 	%p108, %rs253, 0;
	min.s64 	%rd277, %rd276, %rd275;
	selp.b64 	%rd278, %rd275, %rd277, %p108;
	selp.b64 	%rd279, %rd276, %rd278, %p107;
	selp.b16 	%rs254, %rs250, 1, %p108;
	selp.b16 	%rs255, %rs253, %rs254, %p107;
	and.b16  	%rs256, %rs255, 255;
	add.s64 	%rd280, %rd272, 512;
	ld.global.u8 	%rs257, [%rd271+2048];
	and.b16  	%rs258, %rs257, 1;
	setp.eq.s16 	%p109, %rs256, 0;
	setp.eq.s16 	%p110, %rs258, 0;
	min.s64 	%rd281, %rd280, %rd279;
	selp.b64 	%rd282, %rd279, %rd281, %p110;
	selp.b64 	%rd283, %rd280, %rd282, %p109;
	selp.b16 	%rs259, %rs255, 1, %p110;
	selp.b16 	%rs260, %rs258, %rs259, %p109;
	and.b16  	%rs261, %rs260, 255;
	add.s64 	%rd284, %rd272, 768;
	ld.global.u8 	%rs262, [%rd271+3072];
	and.b16  	%rs263, %rs262, 1;
	setp.eq.s16 	%p111, %rs261, 0;
	setp.eq.s16 	%p112, %rs263, 0;
	min.s64 	%rd285, %rd284, %rd283;
	selp.b64 	%rd286, %rd283, %rd285, %p112;
	selp.b64 	%rd287, %rd284, %rd286, %p111;
	selp.b16 	%rs264, %rs260, 1, %p112;
	selp.b16 	%rs265, %rs263, %rs264, %p111;
	and.b16  	%rs266, %rs265, 255;
	add.s64 	%rd288, %rd272, 1024;
	ld.global.u8 	%rs267, [%rd271+4096];
	and.b16  	%rs268, %rs267, 1;
	setp.eq.s16 	%p113, %rs266, 0;
	setp.eq.s16 	%p114, %rs268, 0;
	min.s64 	%rd289, %rd288, %rd287;
	selp.b64 	%rd290, %rd287, %rd289, %p114;
	selp.b64 	%rd291, %rd288, %rd290, %p113;
	selp.b16 	%rs269, %rs265, 1, %p114;
	selp.b16 	%rs270, %rs268, %rs269, %p113;
	and.b16  	%rs271, %rs270, 255;
	add.s64 	%rd292, %rd272, 1280;
	ld.global.u8 	%rs272, [%rd271+5120];
	and.b16  	%rs273, %rs272, 1;
	setp.eq.s16 	%p115, %rs271, 0;
	setp.eq.s16 	%p116, %rs273, 0;
	min.s64 	%rd293, %rd292, %rd291;
	selp.b64 	%rd294, %rd291, %rd293, %p116;
	selp.b64 	%rd295, %rd292, %rd294, %p115;
	selp.b16 	%rs274, %rs270, 1, %p116;
	selp.b16 	%rs275, %rs273, %rs274, %p115;
	and.b16  	%rs276, %rs275, 255;
	add.s64 	%rd296, %rd272, 1536;
	ld.global.u8 	%rs277, [%rd271+6144];
	and.b16  	%rs278, %rs277, 1;
	setp.eq.s16 	%p117, %rs276, 0;
	setp.eq.s16 	%p118, %rs278, 0;
	min.s64 	%rd297, %rd296, %rd295;
	selp.b64 	%rd298, %rd295, %rd297, %p118;
	selp.b64 	%rd299, %rd296, %rd298, %p117;
	selp.b16 	%rs279, %rs275, 1, %p118;
	selp.b16 	%rs280, %rs278, %rs279, %p117;
	and.b16  	%rs281, %rs280, 255;
	add.s64 	%rd300, %rd272, 1792;
	ld.global.u8 	%rs282, [%rd271+7168];
	and.b16  	%rs283, %rs282, 1;
	setp.eq.s16 	%p119, %rs281, 0;
	setp.eq.s16 	%p120, %rs283, 0;
	min.s64 	%rd301, %rd300, %rd299;
	selp.b64 	%rd302, %rd299, %rd301, %p120;
	selp.b64 	%rd403, %rd300, %rd302, %p119;
	selp.b16 	%rs284, %rs280, 1, %p120;
	selp.b16 	%rs420, %rs283, %rs284, %p119;
	add.s32 	%r425, %r425, 2048;
	add.s32 	%r423, %r423, 8;
	setp.ne.s32 	%p121, %r423, 0;
	@%p121 bra 	$L__BB4_9;
$L__BB4_10:
	setp.eq.s32 	%p122, %r7, 0;
	@%p122 bra 	$L__BB4_18;
	setp.lt.u32 	%p123, %r7, 4;
	@%p123 bra 	$L__BB4_13;
	cvt.u64.u32 	%rd304, %r425;
	mul.wide.u32 	%rd305, %r425, 4;
	add.s64 	%rd306, %rd2, %rd305;
	add.s64 	%rd307, %rd117, %rd304;
	ld.global.u8 	%rs286, [%rd306];
	and.b16  	%rs287, %rs286, 1;
	and.b16  	%rs288, %rs420, 255;
	setp.eq.s16 	%p124, %rs288, 0;
	setp.eq.s16 	%p125, %rs287, 0;
	min.s64 	%rd308, %rd307, %rd403;
	selp.b64 	%rd309, %rd403, %rd308, %p125;
	selp.b64 	%rd310, %rd307, %rd309, %p124;
	selp.b16 	%rs289, %rs420, 1, %p125;
	selp.b16 	%rs290, %rs287, %rs289, %p124;
	and.b16  	%rs291, %rs290, 255;
	add.s32 	%r186, %r425, 256;
	cvt.u64.u32 	%rd311, %r186;
	add.s64 	%rd312, %rd117, %rd311;
	ld.global.u8 	%rs292, [%rd306+1024];
	and.b16  	%rs293, %rs292, 1;
	setp.eq.s16 	%p126, %rs291, 0;
	setp.eq.s16 	%p127, %rs293, 0;
	min.s64 	%rd313, %rd312, %rd310;
	selp.b64 	%rd314, %rd310, %rd313, %p127;
	selp.b64 	%rd315, %rd312, %rd314, %p126;
	selp.b16 	%rs294, %rs290, 1, %p127;
	selp.b16 	%rs295, %rs293, %rs294, %p126;
	and.b16  	%rs296, %rs295, 255;
	add.s32 	%r187, %r425, 512;
	cvt.u64.u32 	%rd316, %r187;
	add.s64 	%rd317, %rd117, %rd316;
	ld.global.u8 	%rs297, [%rd306+2048];
	and.b16  	%rs298, %rs297, 1;
	setp.eq.s16 	%p128, %rs296, 0;
	setp.eq.s16 	%p129, %rs298, 0;
	min.s64 	%rd318, %rd317, %rd315;
	selp.b64 	%rd319, %rd315, %rd318, %p129;
	selp.b64 	%rd320, %rd317, %rd319, %p128;
	selp.b16 	%rs299, %rs295, 1, %p129;
	selp.b16 	%rs300, %rs298, %rs299, %p128;
	and.b16  	%rs301, %rs300, 255;
	add.s32 	%r188, %r425, 768;
	cvt.u64.u32 	%rd321, %r188;
	add.s64 	%rd322, %rd117, %rd321;
	ld.global.u8 	%rs302, [%rd306+3072];
	and.b16  	%rs303, %rs302, 1;
	setp.eq.s16 	%p130, %rs301, 0;
	setp.eq.s16 	%p131, %rs303, 0;
	min.s64 	%rd323, %rd322, %rd320;
	selp.b64 	%rd324, %rd320, %rd323, %p131;
	selp.b64 	%rd403, %rd322, %rd324, %p130;
	selp.b16 	%rs304, %rs300, 1, %p131;
	selp.b16 	%rs420, %rs303, %rs304, %p130;
	add.s32 	%r425, %r425, 1024;
$L__BB4_13:
	and.b32  	%r189, %r6, 3;
	setp.eq.s32 	%p132, %r189, 0;
	@%p132 bra 	$L__BB4_18;
	setp.eq.s32 	%p133, %r189, 1;
	@%p133 bra 	$L__BB4_16;
	cvt.u64.u32 	%rd326, %r425;
	mul.wide.u32 	%rd327, %r425, 4;
	add.s64 	%rd328, %rd2, %rd327;
	add.s64 	%rd329, %rd117, %rd326;
	ld.global.u8 	%rs306, [%rd328];
	and.b16  	%rs307, %rs306, 1;
	and.b16  	%rs308, %rs420, 255;
	setp.eq.s16 	%p134, %rs308, 0;
	setp.eq.s16 	%p135, %rs307, 0;
	min.s64 	%rd330, %rd329, %rd403;
	selp.b64 	%rd331, %rd403, %rd330, %p135;
	selp.b64 	%rd332, %rd329, %rd331, %p134;
	selp.b16 	%rs309, %rs420, 1, %p135;
	selp.b16 	%rs310, %rs307, %rs309, %p134;
	and.b16  	%rs311, %rs310, 255;
	add.s32 	%r190, %r425, 256;
	cvt.u64.u32 	%rd333, %r190;
	add.s64 	%rd334, %rd117, %rd333;
	ld.global.u8 	%rs312, [%rd328+1024];
	and.b16  	%rs313, %rs312, 1;
	setp.eq.s16 	%p136, %rs311, 0;
	setp.eq.s16 	%p137, %rs313, 0;
	min.s64 	%rd335, %rd334, %rd332;
	selp.b64 	%rd336, %rd332, %rd335, %p137;
	selp.b64 	%rd403, %rd334, %rd336, %p136;
	selp.b16 	%rs314, %rs310, 1, %p137;
	selp.b16 	%rs420, %rs313, %rs314, %p136;
	add.s32 	%r425, %r425, 512;
$L__BB4_16:
	and.b32  	%r191, %r5, 256;
	setp.ne.s32 	%p138, %r191, 0;
	@%p138 bra 	$L__BB4_18;
	cvt.u64.u32 	%rd337, %r425;
	mul.wide.u32 	%rd338, %r425, 4;
	add.s64 	%rd339, %rd2, %rd338;
	add.s64 	%rd340, %rd117, %rd337;
	ld.global.u8 	%rs315, [%rd339];
	and.b16  	%rs316, %rs315, 1;
	and.b16  	%rs317, %rs420, 255;
	setp.eq.s16 	%p139, %rs317, 0;
	setp.eq.s16 	%p140, %rs316, 0;
	min.s64 	%rd341, %rd340, %rd403;
	selp.b64 	%rd342, %rd403, %rd341, %p140;
	selp.b64 	%rd403, %rd340, %rd342, %p139;
	selp.b16 	%rs318, %rs420, 1, %p140;
	selp.b16 	%rs420, %rs316, %rs318, %p139;
$L__BB4_18:
	setp.lt.u64 	%p141, %rd118, 256;
	@%p141 bra 	$L__BB4_43;
	// begin inline asm
	mov.u32 %r310, %laneid;
	// end inline asm
	cvt.u32.u16 	%r331, %rs420;
	and.b32  	%r312, %r331, 255;
	mov.b32 	%r328, 1;
	mov.b32 	%r329, 31;
	mov.b32 	%r330, -1;
	// begin inline asm
	shfl.sync.down.b32 %r311, %r312, %r328, %r329, %r330;
	// end inline asm
	// begin inline asm
	shfl.sync.down.b32 %r316, %r317, %r328, %r329, %r330;
	// end inline asm
	mov.b64 	{%r322, %r327}, %rd403;
	// begin inline asm
	shfl.sync.down.b32 %r321, %r322, %r328, %r329, %r330;
	// end inline asm
	// begin inline asm
	shfl.sync.down.b32 %r326, %r327, %r328, %r329, %r330;
	// end inline asm
	mov.b64 	%rd18, {%r321, %r326};
	cvt.u16.u32 	%rs15, %r311;
	setp.gt.s32 	%p191, %r310, 30;
	@%p191 bra 	$L__BB4_23;
	and.b16  	%rs360, %rs420, 255;
	setp.eq.s16 	%p192, %rs360, 0;
	and.b16  	%rs361, %rs15, 255;
	setp.eq.s16 	%p193, %rs361, 0;
	or.pred  	%p194, %p192, %p193;
	@%p194 bra 	$L__BB4_22;
	min.s64 	%rd403, %rd18, %rd403;
	mov.b16 	%rs420, 1;
	bra.uni 	$L__BB4_23;
$L__BB4_22:
	setp.eq.s16 	%p195, %rs360, 0;
	selp.b64 	%rd403, %rd18, %rd403, %p195;
	selp.b16 	%rs420, %rs15, %rs420, %p195;
$L__BB4_23:
	cvt.u32.u16 	%r352, %rs420;
	and.b32  	%r333, %r352, 255;
	mov.b32 	%r349, 2;
	mov.b32 	%r350, 31;
	mov.b32 	%r351, -1;
	// begin inline asm
	shfl.sync.down.b32 %r332, %r333, %r349, %r350, %r351;
	// end inline asm
	// begin inline asm
	shfl.sync.down.b32 %r337, %r338, %r349, %r350, %r351;
	// end inline asm
	mov.b64 	{%r343, %r348}, %rd403;
	// begin inline asm
	shfl.sync.down.b32 %r342, %r343, %r349, %r350, %r351;
	// end inline asm
	// begin inline asm
	shfl.sync.down.b32 %r347, %r348, %r349, %r350, %r351;
	// end inline asm
	mov.b64 	%rd22, {%r342, %r347};
	cvt.u16.u32 	%rs18, %r332;
	setp.gt.s32 	%p196, %r310, 29;
	@%p196 bra 	$L__BB4_27;
	and.b16  	%rs364, %rs420, 255;
	setp.eq.s16 	%p197, %rs364, 0;
	and.b16  	%rs365, %rs18, 255;
	setp.eq.s16 	%p198, %rs365, 0;
	or.pred  	%p199, %p197, %p198;
	@%p199 bra 	$L__BB4_26;
	min.s64 	%rd403, %rd22, %rd403;
	mov.b16 	%rs420, 1;
	bra.uni 	$L__BB4_27;
$L__BB4_26:
	setp.eq.s16 	%p200, %rs364, 0;
	selp.b64 	%rd403, %rd22, %rd403, %p200;
	selp.b16 	%rs420, %rs18, %rs420, %p200;
$L__BB4_27:
	cvt.u32.u16 	%r373, %rs420;
	and.b32  	%r354, %r373, 255;
	mov.b32 	%r370, 4;
	mov.b32 	%r371, 31;
	mov.b32 	%r372, -1;
	// begin inline asm
	shfl.sync.down.b32 %r353, %r354, %r370, %r371, %r372;
	// end inline asm
	// begin inline asm
	shfl.sync.down.b32 %r358, %r359, %r370, %r371, %r372;
	// end inline asm
	mov.b64 	{%r364, %r369}, %rd403;
	// begin inline asm
	shfl.sync.down.b32 %r363, %r364, %r370, %r371, %r372;
	// end inline asm
	// begin inline asm
	shfl.sync.down.b32 %r368, %r369, %r370, %r371, %r372;
	// end inline asm
	mov.b64 	%rd26, {%r363, %r368};
	cvt.u16.u32 	%rs21, %r353;
	setp.gt.s32 	%p201, %r310, 27;
	@%p201 bra 	$L__BB4_31;
	and.b16  	%rs368, %rs420, 255;
	setp.eq.s16 	%p202, %rs368, 0;
	and.b16  	%rs369, %rs21, 255;
	setp.eq.s16 	%p203, %rs369, 0;
	or.pred  	%p204, %p202, %p203;
	@%p204 bra 	$L__BB4_30;
	min.s64 	%rd403, %rd26, %rd403;
	mov.b16 	%rs420, 1;
	bra.uni 	$L__BB4_31;
$L__BB4_30:
	setp.eq.s16 	%p205, %rs368, 0;
	selp.b64 	%rd403, %rd26, %rd403, %p205;
	selp.b16 	%rs420, %rs21, %rs420, %p205;
$L__BB4_31:
	cvt.u32.u16 	%r394, %rs420;
	and.b32  	%r375, %r394, 255;
	mov.b32 	%r391, 8;
	mov.b32 	%r392, 31;
	mov.b32 	%r393, -1;
	// begin inline asm
	shfl.sync.down.b32 %r374, %r375, %r391, %r392, %r393;
	// end inline asm
	// begin inline asm
	shfl.sync.down.b32 %r379, %r380, %r391, %r392, %r393;
	// end inline asm
	mov.b64 	{%r385, %r390}, %rd403;
	// begin inline asm
	shfl.sync.down.b32 %r384, %r385, %r391, %r392, %r393;
	// end inline asm
	// begin inline asm
	shfl.sync.down.b32 %r389, %r390, %r391, %r392, %r393;
	// end inline asm
	mov.b64 	%rd30, {%r384, %r389};
	cvt.u16.u32 	%rs24, %r374;
	setp.gt.s32 	%p206, %r310, 23;
	@%p206 bra 	$L__BB4_35;
	and.b16  	%rs372, %rs420, 255;
	setp.eq.s16 	%p207, %rs372, 0;
	and.b16  	%rs373, %rs24, 255;
	setp.eq.s16 	%p208, %rs373, 0;
	or.pred  	%p209, %p207, %p208;
	@%p209 bra 	$L__BB4_34;
	min.s64 	%rd403, %rd30, %rd403;
	mov.b16 	%rs420, 1;
	bra.uni 	$L__BB4_35;
$L__BB4_34:
	setp.eq.s16 	%p210, %rs372, 0;
	selp.b64 	%rd403, %rd30, %rd403, %p210;
	selp.b16 	%rs420, %rs24, %rs420, %p210;
$L__BB4_35:
	cvt.u32.u16 	%r415, %rs420;
	and.b32  	%r396, %r415, 255;
	mov.b32 	%r412, 16;
	mov.b32 	%r413, 31;
	mov.b32 	%r414, -1;
	// begin inline asm
	shfl.sync.down.b32 %r395, %r396, %r412, %r413, %r414;
	// end inline asm
	// begin inline asm
	shfl.sync.down.b32 %r400, %r401, %r412, %r413, %r414;
	// end inline asm
	mov.b64 	{%r406, %r411}, %rd403;
	// begin inline asm
	shfl.sync.down.b32 %r405, %r406, %r412, %r413, %r414;
	// end inline asm
	// begin inline asm
	shfl.sync.down.b32 %r410, %r411, %r412, %r413, %r414;
	// end inline asm
	mov.b64 	%rd34, {%r405, %r410};
	cvt.u16.u32 	%rs27, %r395;
	setp.gt.s32 	%p211, %r310, 15;
	@%p211 bra 	$L__BB4_39;
	and.b16  	%rs376, %rs420, 255;
	setp.eq.s16 	%p212, %rs376, 0;
	and.b16  	%rs377, %rs27, 255;
	setp.eq.s16 	%p213, %rs377, 0;
	or.pred  	%p214, %p212, %p213;
	@%p214 bra 	$L__BB4_38;
	min.s64 	%rd403, %rd34, %rd403;
	mov.b16 	%rs420, 1;
	bra.uni 	$L__BB4_39;
$L__BB4_38:
	setp.eq.s16 	%p215, %rs376, 0;
	selp.b16 	%rs420, %rs27, %rs420, %p215;
	selp.b64 	%rd403, %rd34, %rd403, %p215;
$L__BB4_39:
	setp.ne.s32 	%p216, %r310, 0;
	@%p216 bra 	$L__BB4_41;
	shr.u32 	%r416, %r2, 1;
	and.b32  	%r417, %r416, 496;
	mov.u32 	%r418, _ZZN3cub18CUB_300001_SM_10006detail6reduce28DeviceReduceSingleTileKernelINS2_10policy_hubIN4cuda3std3__45tupleIJblEEEyN6thrust24THRUST_300001_SM_1000_NS8cuda_cub9__find_if7functorIS9_EEE10Policy1000ENSB_12zip_iteratorINS8_IJNSD_26transform_input_iterator_tIbNSB_6detail15normal_iteratorINSB_10device_ptrIiEEEENS7_10__not_fn_tI7is_evenEEEENSB_17counting_iteratorIlNSB_11use_defaultESU_SU_EEEEEEEPS9_ySF_S9_S9_NS7_10__identityEEEvT0_T1_T2_T3_T4_T6_E12temp_storage;
	add.s32 	%r419, %r418, %r417;
	st.shared.u8 	[%r419+8], %rs420;
	st.shared.u64 	[%r419+16], %rd403;
$L__BB4_41:
	bar.sync 	0;
	setp.ne.s32 	%p217, %r2, 0;
	@%p217 bra 	$L__BB4_120;
	ld.shared.u8 	%rs380, [_ZZN3cub18CUB_300001_SM_10006detail6reduce28DeviceReduceSingleTileKernelINS2_10policy_hubIN4cuda3std3__45tupleIJblEEEyN6thrust24THRUST_300001_SM_1000_NS8cuda_cub9__find_if7functorIS9_EEE10Policy1000ENSB_12zip_iteratorINS8_IJNSD_26transform_input_iterator_tIbNSB_6detail15normal_iteratorINSB_10device_ptrIiEEEENS7_10__not_fn_tI7is_evenEEEENSB_17counting_iteratorIlNSB_11use_defaultESU_SU_EEEEEEEPS9_ySF_S9_S9_NS7_10__identityEEEvT0_T1_T2_T3_T4_T6_E12temp_storage+24];
	ld.shared.u64 	%rd364, [_ZZN3cub18CUB_300001_SM_10006detail6reduce28DeviceReduceSingleTileKernelINS2_10policy_hubIN4cuda3std3__45tupleIJblEEEyN6thrust24THRUST_300001_SM_1000_NS8cuda_cub9__find_if7functorIS9_EEE10Policy1000ENSB_12zip_iteratorINS8_IJNSD_26transform_input_iterator_tIbNSB_6detail15normal_iteratorINSB_10device_ptrIiEEEENS7_10__not_fn_tI7is_evenEEEENSB_17counting_iteratorIlNSB_11use_defaultESU_SU_EEEEEEEPS9_ySF_S9_S9_NS7_10__identityEEEvT0_T1_T2_T3_T4_T6_E12temp_storage+32];
	and.b16  	%rs381, %rs420, 255;
	setp.eq.s16 	%p218, %rs381, 0;
	setp.eq.s16 	%p219, %rs380, 0;
	min.s64 	%rd365, %rd364, %rd403;
	selp.b16 	%rs382, %rs420, 1, %p219;
	selp.b16 	%rs383, %rs380, %rs382, %p218;
	and.b16  	%rs384, %rs383, 255;
	selp.b64 	%rd366, %rd403, %rd365, %p219;
	selp.b64 	%rd367, %rd364, %rd366, %p218;
	ld.shared.u8 	%rs385, [_ZZN3cub18CUB_300001_SM_10006detail6reduce28DeviceReduceSingleTileKernelINS2_10policy_hubIN4cuda3std3__45tupleIJblEEEyN6thrust24THRUST_300001_SM_1000_NS8cuda_cub9__find_if7functorIS9_EEE10Policy1000ENSB_12zip_iteratorINS8_IJNSD_26transform_input_iterator_tIbNSB_6detail15normal_iteratorINSB_10device_ptrIiEEEENS7_10__not_fn_tI7is_evenEEEENSB_17counting_iteratorIlNSB_11use_defaultESU_SU_EEEEEEEPS9_ySF_S9_S9_NS7_10__identityEEEvT0_T1_T2_T3_T4_T6_E12temp_storage+40];
	ld.shared.u64 	%rd368, [_ZZN3cub18CUB_300001_SM_10006detail6reduce28DeviceReduceSingleTileKernelINS2_10policy_hubIN4cuda3std3__45tupleIJblEEEyN6thrust24THRUST_300001_SM_1000_NS8cuda_cub9__find_if7functorIS9_EEE10Policy1000ENSB_12zip_iteratorINS8_IJNSD_26transform_input_iterator_tIbNSB_6detail15normal_iteratorINSB_10device_ptrIiEEEENS7_10__not_fn_tI7is_evenEEEENSB_17counting_iteratorIlNSB_11use_defaultESU_SU_EEEEEEEPS9_ySF_S9_S9_NS7_10__identityEEEvT0_T1_T2_T3_T4_T6_E12temp_storage+48];
	setp.eq.s16 	%p220, %rs384, 0;
	setp.eq.s16 	%p221, %rs385, 0;
	min.s64 	%rd369, %rd368, %rd367;
	selp.b16 	%rs386, %rs383, 1, %p221;
	selp.b16 	%rs387, %rs385, %rs386, %p220;
	and.b16  	%rs388, %rs387, 255;
	selp.b64 	%rd370, %rd367, %rd369, %p221;
	selp.b64 	%rd371, %rd368, %rd370, %p220;
	ld.shared.u8 	%rs389, [_ZZN3cub18CUB_300001_SM_10006detail6reduce28DeviceReduceSingleTileKernelINS2_10policy_hubIN4cuda3std3__45tupleIJblEEEyN6thrust24THRUST_300001_SM_1000_NS8cuda_cub9__find_if7functorIS9_EEE10Policy1000ENSB_12zip_iteratorINS8_IJNSD_26transform_input_iterator_tIbNSB_6detail15normal_iteratorINSB_10device_ptrIiEEEENS7_10__not_fn_tI7is_evenEEEENSB_17counting_iteratorIlNSB_11use_defaultESU_SU_EEEEEEEPS9_ySF_S9_S9_NS7_10__identityEEEvT0_T1_T2_T3_T4_T6_E12temp_storage+56];
	ld.shared.u64 	%rd372, [_ZZN3cub18CUB_300001_SM_10006detail6reduce28DeviceReduceSingleTileKernelINS2_10policy_hubIN4cuda3std3__45tupleIJblEEEyN6thrust24THRUST_300001_SM_1000_NS8cuda_cub9__find_if7functorIS9_EEE10Policy1000ENSB_12zip_iteratorINS8_IJNSD_26transform_input_iterator_tIbNSB_6detail15normal_iteratorINSB_10device_ptrIiEEEENS7_10__not_fn_tI7is_evenEEEENSB_17counting_iteratorIlNSB_11use_defaultESU_SU_EEEEEEEPS9_ySF_S9_S9_NS7_10__identityEEEvT0_T1_T2_T3_T4_T6_E12temp_storage+64];
	setp.eq.s16 	%p222, %rs388, 0;
	setp.eq.s16 	%p223, %rs389, 0;
	min.s64 	%rd373, %rd372, %rd371;
	selp.b16 	%rs390, %rs387, 1, %p223;
	selp.b16 	%rs391, %rs389, %rs390, %p222;
	and.b16  	%rs392, %rs391, 255;
	selp.b64 	%rd374, %rd371, %rd373, %p223;
	selp.b64 	%rd375, %rd372, %rd374, %p222;
	ld.shared.u8 	%rs393, [_ZZN3cub18CUB_300001_SM_10006detail6reduce28DeviceReduceSingleTileKernelINS2_10policy_hubIN4cuda3std3__45tupleIJblEEEyN6thrust24THRUST_300001_SM_1000_NS8cuda_cub9__find_if7functorIS9_EEE10Policy1000ENSB_12zip_iteratorINS8_IJNSD_26transform_input_iterator_tIbNSB_6detail15normal_iteratorINSB_10device_ptrIiEEEENS7_10__not_fn_tI7is_evenEEEENSB_17counting_iteratorIlNSB_11use_defaultESU_SU_EEEEEEEPS9_ySF_S9_S9_NS7_10__identityEEEvT0_T1_T2_T3_T4_T6_E12temp_storage+72];
	ld.shared.u64 	%rd376, [_ZZN3cub18CUB_300001_SM_10006detail6reduce28DeviceReduceSingleTileKernelINS2_10policy_hubIN4cuda3std3__45tupleIJblEEEyN6thrust24THRUST_300001_SM_1000_NS8cuda_cub9__find_if7functorIS9_EEE10Policy1000ENSB_12zip_iteratorINS8_IJNSD_26transform_input_iterator_tIbNSB_6detail15normal_iteratorINSB_10device_ptrIiEEEENS7_10__not_fn_tI7is_evenEEEENSB_17counting_iteratorIlNSB_11use_defaultESU_SU_EEEEEEEPS9_ySF_S9_S9_NS7_10__identityEEEvT0_T1_T2_T3_T4_T6_E12temp_storage+80];
	setp.eq.s16 	%p224, %rs392, 0;
	setp.eq.s16 	%p225, %rs393, 0;
	min.s64 	%rd377, %rd376, %rd375;
	selp.b16 	%rs394, %rs391, 1, %p225;
	selp.b16 	%rs395, %rs393, %rs394, %p224;
	and.b16  	%rs396, %rs395, 255;
	selp.b64 	%rd378, %rd375, %rd377, %p225;
	selp.b64 	%rd379, %rd376, %rd378, %p224;
	ld.shared.u8 	%rs397, [_ZZN3cub18CUB_300001_SM_10006detail6reduce28DeviceReduceSingleTileKernelINS2_10policy_hubIN4cuda3std3__45tupleIJblEEEyN6thrust24THRUST_300001_SM_1000_NS8cuda_cub9__find_if7functorIS9_EEE10Policy1000ENSB_12zip_iteratorINS8_IJNSD_26transform_input_iterator_tIbNSB_6detail15normal_iteratorINSB_10device_ptrIiEEEENS7_10__not_fn_tI7is_evenEEEENSB_17counting_iteratorIlNSB_11use_defaultESU_SU_EEEEEEEPS9_ySF_S9_S9_NS7_10__identityEEEvT0_T1_T2_T3_T4_T6_E12temp_storage+88];
	ld.shared.u64 	%rd380, [_ZZN3cub18CUB_300001_SM_10006detail6reduce28DeviceReduceSingleTileKernelINS2_10policy_hubIN4cuda3std3__45tupleIJblEEEyN6thrust24THRUST_300001_SM_1000_NS8cuda_cub9__find_if7functorIS9_EEE10Policy1000ENSB_12zip_iteratorINS8_IJNSD_26transform_input_iterator_tIbNSB_6detail15normal_iteratorINSB_10device_ptrIiEEEENS7_10__not_fn_tI7is_evenEEEENSB_17counting_iteratorIlNSB_11use_defaultESU_SU_EEEEEEEPS9_ySF_S9_S9_NS7_10__identityEEEvT0_T1_T2_T3_T4_T6_E12temp_storage+96];
	setp.eq.s16 	%p226, %rs396, 0;
	setp.eq.s16 	%p227, %rs397, 0;
	min.s64 	%rd381, %rd380, %rd379;
	selp.b16 	%rs398, %rs395, 1, %p227;
	selp.b16 	%rs399, %rs397, %rs398, %p226;
	and.b16  	%rs400, %rs399, 255;
	selp.b64 	%rd382, %rd379, %rd381, %p227;
	selp.b64 	%rd383, %rd380, %rd382, %p226;
	ld.shared.u8 	%rs401, [_ZZN3cub18CUB_300001_SM_10006detail6reduce28DeviceReduceSingleTileKernelINS2_10policy_hubIN4cuda3std3__45tupleIJblEEEyN6thrust24THRUST_300001_SM_1000_NS8cuda_cub9__find_if7functorIS9_EEE10Policy1000ENSB_12zip_iteratorINS8_IJNSD_26transform_input_iterator_tIbNSB_6detail15normal_iteratorINSB_10device_ptrIiEEEENS7_10__not_fn_tI7is_evenEEEENSB_17counting_iteratorIlNSB_11use_defaultESU_SU_EEEEEEEPS9_ySF_S9_S9_NS7_10__identityEEEvT0_T1_T2_T3_T4_T6_E12temp_storage+104];
	ld.shared.u64 	%rd384, [_ZZN3cub18CUB_300001_SM_10006detail6reduce28DeviceReduceSingleTileKernelINS2_10policy_hubIN4cuda3std3__45tupleIJblEEEyN6thrust24THRUST_300001_SM_1000_NS8cuda_cub9__find_if7functorIS9_EEE10Policy1000ENSB_12zip_iteratorINS8_IJNSD_26transform_input_iterator_tIbNSB_6detail15normal_iteratorINSB_10device_ptrIiEEEENS7_10__not_fn_tI7is_evenEEEENSB_17counting_iteratorIlNSB_11use_defaultESU_SU_EEEEEEEPS9_ySF_S9_S9_NS7_10__identityEEEvT0_T1_T2_T3_T4_T6_E12temp_storage+112];
	setp.eq.s16 	%p228, %rs400, 0;
	setp.eq.s16 	%p229, %rs401, 0;
	min.s64 	%rd385, %rd384, %rd383;
	selp.b16 	%rs402, %rs399, 1, %p229;
	selp.b16 	%rs403, %rs401, %rs402, %p228;
	and.b16  	%rs404, %rs403, 255;
	selp.b64 	%rd386, %rd383, %rd385, %p229;
	selp.b64 	%rd387, %rd384, %rd386, %p228;
	ld.shared.u8 	%rs405, [_ZZN3cub18CUB_300001_SM_10006detail6reduce28DeviceReduceSingleTileKernelINS2_10policy_hubIN4cuda3std3__45tupleIJblEEEyN6thrust24THRUST_300001_SM_1000_NS8cuda_cub9__find_if7functorIS9_EEE10Policy1000ENSB_12zip_iteratorINS8_IJNSD_26transform_input_iterator_tIbNSB_6detail15normal_iteratorINSB_10device_ptrIiEEEENS7_10__not_fn_tI7is_evenEEEENSB_17counting_iteratorIlNSB_11use_defaultESU_SU_EEEEEEEPS9_ySF_S9_S9_NS7_10__identityEEEvT0_T1_T2_T3_T4_T6_E12temp_storage+120];
	ld.shared.u64 	%rd388, [_ZZN3cub18CUB_300001_SM_10006detail6reduce28DeviceReduceSingleTileKernelINS2_10policy_hubIN4cuda3std3__45tupleIJblEEEyN6thrust24THRUST_300001_SM_1000_NS8cuda_cub9__find_if7functorIS9_EEE10Policy1000ENSB_12zip_iteratorINS8_IJNSD_26transform_input_iterator_tIbNSB_6detail15normal_iteratorINSB_10device_ptrIiEEEENS7_10__not_fn_tI7is_evenEEEENSB_17counting_iteratorIlNSB_11use_defaultESU_SU_EEEEEEEPS9_ySF_S9_S9_NS7_10__identityEEEvT0_T1_T2_T3_T4_T6_E12temp_storage+128];
	setp.eq.s16 	%p230, %rs404, 0;
	setp.eq.s16 	%p231, %rs405, 0;
	min.s64 	%rd389, %rd388, %rd387;
	selp.b16 	%rs406, %rs403, 1, %p231;
	selp.b16 	%rs420, %rs405, %rs406, %p230;
	selp.b64 	%rd390, %rd387, %rd389, %p231;
	selp.b64 	%rd403, %rd388, %rd390, %p230;
	bra.uni 	$L__BB4_120;
$L__BB4_43:
	// begin inline asm
	mov.u32 %r192, %laneid;
	// end inline asm
	and.b32  	%r213, %r2, 992;
	add.s32 	%r214, %r213, 32;
	setp.gt.u32 	%p142, %r214, %r1;
	not.b32 	%r215, %r213;
	add.s32 	%r216, %r1, %r215;
	selp.b32 	%r211, %r216, 31, %p142;
	cvt.u32.u16 	%r217, %rs420;
	and.b32  	%r194, %r217, 255;
	mov.b32 	%r210, 1;
	mov.b32 	%r212, -1;
	// begin inline asm
	shfl.sync.down.b32 %r193, %r194, %r210, %r211, %r212;
	// end inline asm
	// begin inline asm
	shfl.sync.down.b32 %r198, %r199, %r210, %r211, %r212;
	// end inline asm
	mov.b64 	{%r204, %r209}, %rd403;
	// begin inline asm
	shfl.sync.down.b32 %r203, %r204, %r210, %r211, %r212;
	// end inline asm
	// begin inline asm
	shfl.sync.down.b32 %r208, %r209, %r210, %r211, %r212;
	// end inline asm
	mov.b64 	%rd39, {%r203, %r208};
	cvt.u16.u32 	%rs31, %r193;
	setp.ge.s32 	%p143, %r192, %r211;
	@%p143 bra 	$L__BB4_47;
	and.b16  	%rs319, %rs420, 255;
	setp.eq.s16 	%p144, %rs319, 0;
	and.b16  	%rs320, %rs31, 255;
	setp.eq.s16 	%p145, %rs320, 0;
	or.pred  	%p146, %p144, %p145;
	@%p146 bra 	$L__BB4_46;
	min.s64 	%rd403, %rd39, %rd403;
	mov.b16 	%rs420, 1;
	bra.uni 	$L__BB4_47;
$L__BB4_46:
	setp.eq.s16 	%p147, %rs319, 0;
	selp.b16 	%rs420, %rs31, %rs420, %p147;
	selp.b64 	%rd403, %rd39, %rd403, %p147;
$L__BB4_47:
	cvt.u32.u16 	%r238, %rs420;
	and.b32  	%r219, %r238, 255;
	mov.b32 	%r235, 2;
	mov.b32 	%r237, -1;
	// begin inline asm
	shfl.sync.down.b32 %r218, %r219, %r235, %r211, %r237;
	// end inline asm
	// begin inline asm
	shfl.sync.down.b32 %r223, %r224, %r235, %r211, %r237;
	// end inline asm
	mov.b64 	{%r229, %r234}, %rd403;
	// begin inline asm
	shfl.sync.down.b32 %r228, %r229, %r235, %r211, %r237;
	// end inline asm
	// begin inline asm
	shfl.sync.down.b32 %r233, %r234, %r235, %r211, %r237;
	// end inline asm
	mov.b64 	%rd43, {%r228, %r233};
	cvt.u16.u32 	%rs34, %r218;
	add.s32 	%r239, %r192, 2;
	setp.gt.s32 	%p148, %r239, %r211;
	@%p148 bra 	$L__BB4_51;
	and.b16  	%rs323, %rs420, 255;
	setp.eq.s16 	%p149, %rs323, 0;
	and.b16  	%rs324, %rs34, 255;
	setp.eq.s16 	%p150, %rs324, 0;
	or.pred  	%p151, %p149, %p150;
	@%p151 bra 	$L__BB4_50;
	min.s64 	%rd403, %rd43, %rd403;
	mov.b16 	%rs420, 1;
	bra.uni 	$L__BB4_51;
$L__BB4_50:
	setp.eq.s16 	%p152, %rs323, 0;
	selp.b16 	%rs420, %rs34, %rs420, %p152;
	selp.b64 	%rd403, %rd43, %rd403, %p152;
$L__BB4_51:
	cvt.u32.u16 	%r260, %rs420;
	and.b32  	%r241, %r260, 255;
	mov.b32 	%r257, 4;
	mov.b32 	%r259, -1;
	// begin inline asm
	shfl.sync.down.b32 %r240, %r241, %r257, %r211, %r259;
	// end inline asm
	// begin inline asm
	shfl.sync.down.b32 %r245, %r246, %r257, %r211, %r259;
	// end inline asm
	mov.b64 	{%r251, %r256}, %rd403;
	// begin inline asm
	shfl.sync.down.b32 %r250, %r251, %r257, %r211, %r259;
	// end inline asm
	// begin inline asm
	shfl.sync.down.b32 %r255, %r256, %r257, %r211, %r259;
	// end inline asm
	mov.b64 	%rd47, {%r250, %r255};
	cvt.u16.u32 	%rs37, %r240;
	add.s32 	%r261, %r192, 4;
	setp.gt.s32 	%p153, %r261, %r211;
	@%p153 bra 	$L__BB4_55;
	and.b16  	%rs327, %rs420, 255;
	setp.eq.s16 	%p154, %rs327, 0;
	and.b16  	%rs328, %rs37, 255;
	setp.eq.s16 	%p155, %rs328, 0;
	or.pred  	%p156, %p154, %p155;
	@%p156 bra 	$L__BB4_54;
	min.s64 	%rd403, %rd47, %rd403;
	mov.b16 	%rs420, 1;
	bra.uni 	$L__BB4_55;
$L__BB4_54:
	setp.eq.s16 	%p157, %rs327, 0;
	selp.b16 	%rs420, %rs37, %rs420, %p157;
	selp.b64 	%rd403, %rd47, %rd403, %p157;
$L__BB4_55:
	cvt.u32.u16 	%r282, %rs420;
	and.b32  	%r263, %r282, 255;
	mov.b32 	%r279, 8;
	mov.b32 	%r281, -1;
	// begin inline asm
	shfl.sync.down.b32 %r262, %r263, %r279, %r211, %r281;
	// end inline asm
	// begin inline asm
	shfl.sync.down.b32 %r267, %r268, %r279, %r211, %r281;
	// end inline asm
	mov.b64 	{%r273, %r278}, %rd403;
	// begin inline asm
	shfl.sync.down.b32 %r272, %r273, %r279, %r211, %r281;
	// end inline asm
	// begin inline asm
	shfl.sync.down.b32 %r277, %r278, %r279, %r211, %r281;
	// end inline asm
	mov.b64 	%rd51, {%r272, %r277};
	cvt.u16.u32 	%rs40, %r262;
	add.s32 	%r283, %r192, 8;
	setp.gt.s32 	%p158, %r283, %r211;
	@%p158 bra 	$L__BB4_59;
	and.b16  	%rs331, %rs420, 255;
	setp.eq.s16 	%p159, %rs331, 0;
	and.b16  	%rs332, %rs40, 255;
	setp.eq.s16 	%p160, %rs332, 0;
	or.pred  	%p161, %p159, %p160;
	@%p161 bra 	$L__BB4_58;
	min.s64 	%rd403, %rd51, %rd403;
	mov.b16 	%rs420, 1;
	bra.uni 	$L__BB4_59;
$L__BB4_58:
	setp.eq.s16 	%p162, %rs331, 0;
	selp.b16 	%rs420, %rs40, %rs420, %p162;
	selp.b64 	%rd403, %rd51, %rd403, %p162;
$L__BB4_59:
	cvt.u32.u16 	%r304, %rs420;
	and.b32  	%r285, %r304, 255;
	mov.b32 	%r301, 16;
	mov.b32 	%r303, -1;
	// begin inline asm
	shfl.sync.down.b32 %r284, %r285, %r301, %r211, %r303;
	// end inline asm
	// begin inline asm
	shfl.sync.down.b32 %r289, %r290, %r301, %r211, %r303;
	// end inline asm
	mov.b64 	{%r295, %r300}, %rd403;
	// begin inline asm
	shfl.sync.down.b32 %r294, %r295, %r301, %r211, %r303;
	// end inline asm
	// begin inline asm
	shfl.sync.down.b32 %r299, %r300, %r301, %r211, %r303;
	// end inline asm
	mov.b64 	%rd55, {%r294, %r299};
	cvt.u16.u32 	%rs43, %r284;
	add.s32 	%r305, %r192, 16;
	setp.gt.s32 	%p163, %r305, %r211;
	@%p163 bra 	$L__BB4_63;
	and.b16  	%rs335, %rs420, 255;
	setp.eq.s16 	%p164, %rs335, 0;
	and.b16  	%rs336, %rs43, 255;
	setp.eq.s16 	%p165, %rs336, 0;
	or.pred  	%p166, %p164, %p165;
	@%p166 bra 	$L__BB4_62;
	min.s64 	%rd403, %rd55, %rd403;
	mov.b16 	%rs420, 1;
	bra.uni 	$L__BB4_63;
$L__BB4_62:
	setp.eq.s16 	%p167, %rs335, 0;
	selp.b16 	%rs420, %rs43, %rs420, %p167;
	selp.b64 	%rd403, %rd55, %rd403, %p167;
$L__BB4_63:
	setp.ne.s32 	%p168, %r192, 0;
	@%p168 bra 	$L__BB4_65;
	shr.u32 	%r306, %r2, 1;
	and.b32  	%r307, %r306, 496;
	mov.u32 	%r308, _ZZN3cub18CUB_300001_SM_10006detail6reduce28DeviceReduceSingleTileKernelINS2_10policy_hubIN4cuda3std3__45tupleIJblEEEyN6thrust24THRUST_300001_SM_1000_NS8cuda_cub9__find_if7functorIS9_EEE10Policy1000ENSB_12zip_iteratorINS8_IJNSD_26transform_input_iterator_tIbNSB_6detail15normal_iteratorINSB_10device_ptrIiEEEENS7_10__not_fn_tI7is_evenEEEENSB_17counting_iteratorIlNSB_11use_defaultESU_SU_EEEEEEEPS9_ySF_S9_S9_NS7_10__identityEEEvT0_T1_T2_T3_T4_T6_E12temp_storage;
	add.s32 	%r309, %r308, %r307;
	st.shared.u8 	[%r309+8], %rs420;
	st.shared.u64 	[%r309+16], %rd403;
$L__BB4_65:
	bar.sync 	0;
	setp.ne.s32 	%p169, %r2, 0;
	@%p169 bra 	$L__BB4_120;
	setp.lt.u64 	%p170, %rd118, 33;
	@%p170 bra 	$L__BB4_68;
	ld.shared.u8 	%rs339, [_ZZN3cub18CUB_300001_SM_10006detail6reduce28DeviceReduceSingleTileKernelINS2_10policy_hubIN4cuda3std3__45tupleIJblEEEyN6thrust24THRUST_300001_SM_1000_NS8cuda_cub9__find_if7functorIS9_EEE10Policy1000ENSB_12zip_iteratorINS8_IJNSD_26transform_input_iterator_tIbNSB_6detail15normal_iteratorINSB_10device_ptrIiEEEENS7_10__not_fn_tI7is_evenEEEENSB_17counting_iteratorIlNSB_11use_defaultESU_SU_EEEEEEEPS9_ySF_S9_S9_NS7_10__identityEEEvT0_T1_T2_T3_T4_T6_E12temp_storage+24];
	ld.shared.u64 	%rd343, [_ZZN3cub18CUB_300001_SM_10006detail6reduce28DeviceReduceSingleTileKernelINS2_10policy_hubIN4cuda3std3__45tupleIJblEEEyN6thrust24THRUST_300001_SM_1000_NS8cuda_cub9__find_if7functorIS9_EEE10Policy1000ENSB_12zip_iteratorINS8_IJNSD_26transform_input_iterator_tIbNSB_6detail15normal_iteratorINSB_10device_ptrIiEEEENS7_10__not_fn_tI7is_evenEEEENSB_17counting_iteratorIlNSB_11use_defaultESU_SU_EEEEEEEPS9_ySF_S9_S9_NS7_10__identityEEEvT0_T1_T2_T3_T4_T6_E12temp_storage+32];
	and.b16  	%rs340, %rs420, 255;
	setp.eq.s16 	%p171, %rs340, 0;
	setp.eq.s16 	%p172, %rs339, 0;
	min.s64 	%rd344, %rd343, %rd403;
	selp.b16 	%rs341, %rs420, 1, %p172;
	selp.b16 	%rs420, %rs339, %rs341, %p171;
	selp.b64 	%rd345, %rd403, %rd344, %p172;
	selp.b64 	%rd403, %rd343, %rd345, %p171;
$L__BB4_68:
	setp.lt.u64 	%p173, %rd118, 65;
	@%p173 bra 	$L__BB4_70;
	ld.shared.u8 	%rs342, [_ZZN3cub18CUB_300001_SM_10006detail6reduce28DeviceReduceSingleTileKernelINS2_10policy_hubIN4cuda3std3__45tupleIJblEEEyN6thrust24THRUST_300001_SM_1000_NS8cuda_cub9__find_if7functorIS9_EEE10Policy1000ENSB_12zip_iteratorINS8_IJNSD_26transform_input_iterator_tIbNSB_6detail15normal_iteratorINSB_10device_ptrIiEEEENS7_10__not_fn_tI7is_evenEEEENSB_17counting_iteratorIlNSB_11use_defaultESU_SU_EEEEEEEPS9_ySF_S9_S9_NS7_10__identityEEEvT0_T1_T2_T3_T4_T6_E12temp_storage+40];
	ld.shared.u64 	%rd346, [_ZZN3cub18CUB_300001_SM_10006detail6reduce28DeviceReduceSingleTileKernelINS2_10policy_hubIN4cuda3std3__45tupleIJblEEEyN6thrust24THRUST_300001_SM_1000_NS8cuda_cub9__find_if7functorIS9_EEE10Policy1000ENSB_12zip_iteratorINS8_IJNSD_26transform_input_iterator_tIbNSB_6detail15normal_iteratorINSB_10device_ptrIiEEEENS7_10__not_fn_tI7is_evenEEEENSB_17counting_iteratorIlNSB_11use_defaultESU_SU_EEEEEEEPS9_ySF_S9_S9_NS7_10__identityEEEvT0_T1_T2_T3_T4_T6_E12temp_storage+48];
	and.b16  	%rs343, %rs420, 255;
	setp.eq.s16 	%p174, %rs343, 0;
	setp.eq.s16 	%p175, %rs342, 0;
	min.s64 	%rd347, %rd346, %rd403;
	selp.b16 	%rs344, %rs420, 1, %p175;
	selp.b16 	%rs420, %rs342, %rs344, %p174;
	selp.b64 	%rd348, %rd403, %rd347, %p175;
	selp.b64 	%rd403, %rd346, %rd348, %p174;
$L__BB4_70:
	setp.lt.u64 	%p176, %rd118, 97;
	@%p176 bra 	$L__BB4_72;
	ld.shared.u8 	%rs345, [_ZZN3cub18CUB_300001_SM_10006detail6reduce28DeviceReduceSingleTileKernelINS2_10policy_hubIN4cuda3std3__45tupleIJblEEEyN6thrust24THRUST_300001_SM_1000_NS8cuda_cub9__find_if7functorIS9_EEE10Policy1000ENSB_12zip_iteratorINS8_IJNSD_26transform_input_iterator_tIbNSB_6detail15normal_iteratorINSB_10device_ptrIiEEEENS7_10__not_fn_tI7is_evenEEEENSB_17counting_iteratorIlNSB_11use_defaultESU_SU_EEEEEEEPS9_ySF_S9_S9_NS7_10__identityEEEvT0_T1_T2_T3_T4_T6_E12temp_storage+56];
	ld.shared.u64 	%rd349, [_ZZN3cub18CUB_300001_SM_10006detail6reduce28DeviceReduceSingleTileKernelINS2_10policy_hubIN4cuda3std3__45tupleIJblEEEyN6thrust24THRUST_300001_SM_1000_NS8cuda_cub9__find_if7functorIS9_EEE10Policy1000ENSB_12zip_iteratorINS8_IJNSD_26transform_input_iterator_tIbNSB_6detail15normal_iteratorINSB_10device_ptrIiEEEENS7_10__not_fn_tI7is_evenEEEENSB_17counting_iteratorIlNSB_11use_defaultESU_SU_EEEEEEEPS9_ySF_S9_S9_NS7_10__identityEEEvT0_T1_T2_T3_T4_T6_E12temp_storage+64];
	and.b16  	%rs346, %rs420, 255;
	setp.eq.s16 	%p177, %rs346, 0;
	setp.eq.s16 	%p178, %rs345, 0;
	min.s64 	%rd350, %rd349, %rd403;
	selp.b16 	%rs347, %rs420, 1, %p178;
	selp.b16 	%rs420, %rs345, %rs347, %p177;
	selp.b64 	%rd351, %rd403, %rd350, %p178;
	selp.b64 	%rd403, %rd349, %rd351, %p177;
$L__BB4_72:
	setp.lt.u64 	%p179, %rd118, 129;
	@%p179 bra 	$L__BB4_74;
	ld.shared.u8 	%rs348, [_ZZN3cub18CUB_300001_SM_10006detail6reduce28DeviceReduceSingleTileKernelINS2_10policy_hubIN4cuda3std3__45tupleIJblEEEyN6thrust24THRUST_300001_SM_1000_NS8cuda_cub9__find_if7functorIS9_EEE10Policy1000ENSB_12zip_iteratorINS8_IJNSD_26transform_input_iterator_tIbNSB_6detail15normal_iteratorINSB_10device_ptrIiEEEENS7_10__not_fn_tI7is_evenEEEENSB_17counting_iteratorIlNSB_11use_defaultESU_SU_EEEEEEEPS9_ySF_S9_S9_NS7_10__identityEEEvT0_T1_T2_T3_T4_T6_E12temp_storage+72];
	ld.shared.u64 	%rd352, [_ZZN3cub18CUB_300001_SM_10006detail6reduce28DeviceReduceSingleTileKernelINS2_10policy_hubIN4cuda3std3__45tupleIJblEEEyN6thrust24THRUST_300001_SM_1000_NS8cuda_cub9__find_if7functorIS9_EEE10Policy1000ENSB_12zip_iteratorINS8_IJNSD_26transform_input_iterator_tIbNSB_6detail15normal_iteratorINSB_10device_ptrIiEEEENS7_10__not_fn_tI7is_evenEEEENSB_17counting_iteratorIlNSB_11use_defaultESU_SU_EEEEEEEPS9_ySF_S9_S9_NS7_10__identityEEEvT0_T1_T2_T3_T4_T6_E12temp_storage+80];
	and.b16  	%rs349, %rs420, 255;
	setp.eq.s16 	%p180, %rs349, 0;
	setp.eq.s16 	%p181, %rs348, 0;
	min.s64 	%rd353, %rd352, %rd403;
	selp.b16 	%rs350, %rs420, 1, %p181;
	selp.b16 	%rs420, %rs348, %rs350, %p180;
	selp.b64 	%rd354, %rd403, %rd353, %p181;
	selp.b64 	%rd403, %rd352, %rd354, %p180;
$L__BB4_74:
	setp.lt.u64 	%p182, %rd118, 161;
	@%p182 bra 	$L__BB4_76;
	ld.shared.u8 	%rs351, [_ZZN3cub18CUB_300001_SM_10006detail6reduce28DeviceReduceSingleTileKernelINS2_10policy_hubIN4cuda3std3__45tupleIJblEEEyN6thrust24THRUST_300001_SM_1000_NS8cuda_cub9__find_if7functorIS9_EEE10Policy1000ENSB_12zip_iteratorINS8_IJNSD_26transform_input_iterator_tIbNSB_6detail15normal_iteratorINSB_10device_ptrIiEEEENS7_10__not_fn_tI7is_evenEEEENSB_17counting_iteratorIlNSB_11use_defaultESU_SU_EEEEEEEPS9_ySF_S9_S9_NS7_10__identityEEEvT0_T1_T2_T3_T4_T6_E12temp_storage+88];
	ld.shared.u64 	%rd355, [_ZZN3cub18CUB_300001_SM_10006detail6reduce28DeviceReduceSingleTileKernelINS2_10policy_hubIN4cuda3std3__45tupleIJblEEEyN6thrust24THRUST_300001_SM_1000_NS8cuda_cub9__find_if7functorIS9_EEE10Policy1000ENSB_12zip_iteratorINS8_IJNSD_26transform_input_iterator_tIbNSB_6detail15normal_iteratorINSB_10device_ptrIiEEEENS7_10__not_fn_tI7is_evenEEEENSB_17counting_iteratorIlNSB_11use_defaultESU_SU_EEEEEEEPS9_ySF_S9_S9_NS7_10__identityEEEvT0_T1_T2_T3_T4_T6_E12temp_storage+96];
	and.b16  	%rs352, %rs420, 255;
	setp.eq.s16 	%p183, %rs352, 0;
	setp.eq.s16 	%p184, %rs351, 0;
	min.s64 	%rd356, %rd355, %rd403;
	selp.b16 	%rs353, %rs420, 1, %p184;
	selp.b16 	%rs420, %rs351, %rs353, %p183;
	selp.b64 	%rd357, %rd403, %rd356, %p184;
	selp.b64 	%rd403, %rd355, %rd357, %p183;
$L__BB4_76:
	setp.lt.u64 	%p185, %rd118, 193;
	@%p185 bra 	$L__BB4_78;
	ld.shared.u8 	%rs354, [_ZZN3cub18CUB_300001_SM_10006detail6reduce28DeviceReduceSingleTileKernelINS2_10policy_hubIN4cuda3std3__45tupleIJblEEEyN6thrust24THRUST_300001_SM_1000_NS8cuda_cub9__find_if7functorIS9_EEE10Policy1000ENSB_12zip_iteratorINS8_IJNSD_26transform_input_iterator_tIbNSB_6detail15normal_iteratorINSB_10device_ptrIiEEEENS7_10__not_fn_tI7is_evenEEEENSB_17counting_iteratorIlNSB_11use_defaultESU_SU_EEEEEEEPS9_ySF_S9_S9_NS7_10__identityEEEvT0_T1_T2_T3_T4_T6_E12temp_storage+104];
	ld.shared.u64 	%rd358, [_ZZN3cub18CUB_300001_SM_10006detail6reduce28DeviceReduceSingleTileKernelINS2_10policy_hubIN4cuda3std3__45tupleIJblEEEyN6thrust24THRUST_300001_SM_1000_NS8cuda_cub9__find_if7functorIS9_EEE10Policy1000ENSB_12zip_iteratorINS8_IJNSD_26transform_input_iterator_tIbNSB_6detail15normal_iteratorINSB_10device_ptrIiEEEENS7_10__not_fn_tI7is_evenEEEENSB_17counting_iteratorIlNSB_11use_defaultESU_SU_EEEEEEEPS9_ySF_S9_S9_NS7_10__identityEEEvT0_T1_T2_T3_T4_T6_E12temp_storage+112];
	and.b16  	%rs355, %rs420, 255;
	setp.eq.s16 	%p186, %rs355, 0;
	setp.eq.s16 	%p187, %rs354, 0;
	min.s64 	%rd359, %rd358, %rd403;
	selp.b16 	%rs356, %rs420, 1, %p187;
	selp.b16 	%rs420, %rs354, %rs356, %p186;
	selp.b64 	%rd360, %rd403, %rd359, %p187;
	selp.b64 	%rd403, %rd358, %rd360, %p186;
$L__BB4_78:
	setp.lt.u64 	%p188, %rd118, 225;
	@%p188 bra 	$L__BB4_120;
	ld.shared.u8 	%rs357, [_ZZN3cub18CUB_300001_SM_10006detail6reduce28DeviceReduceSingleTileKernelINS2_10policy_hubIN4cuda3std3__45tupleIJblEEEyN6thrust24THRUST_300001_SM_1000_NS8cuda_cub9__find_if7functorIS9_EEE10Policy1000ENSB_12zip_iteratorINS8_IJNSD_26transform_input_iterator_tIbNSB_6detail15normal_iteratorINSB_10device_ptrIiEEEENS7_10__not_fn_tI7is_evenEEEENSB_17counting_iteratorIlNSB_11use_defaultESU_SU_EEEEEEEPS9_ySF_S9_S9_NS7_10__identityEEEvT0_T1_T2_T3_T4_T6_E12temp_storage+120];
	ld.shared.u64 	%rd361, [_ZZN3cub18CUB_300001_SM_10006detail6reduce28DeviceReduceSingleTileKernelINS2_10policy_hubIN4cuda3std3__45tupleIJblEEEyN6thrust24THRUST_300001_SM_1000_NS8cuda_cub9__find_if7functorIS9_EEE10Policy1000ENSB_12zip_iteratorINS8_IJNSD_26transform_input_iterator_tIbNSB_6detail15normal_iteratorINSB_10device_ptrIiEEEENS7_10__not_fn_tI7is_evenEEEENSB_17counting_iteratorIlNSB_11use_defaultESU_SU_EEEEEEEPS9_ySF_S9_S9_NS7_10__identityEEEvT0_T1_T2_T3_T4_T6_E12temp_storage+128];
	and.b16  	%rs358, %rs420, 255;
	setp.eq.s16 	%p189, %rs358, 0;
	setp.eq.s16 	%p190, %rs357, 0;
	min.s64 	%rd362, %rd361, %rd403;
	selp.b16 	%rs359, %rs420, 1, %p190;
	selp.b16 	%rs420, %rs357, %rs359, %p189;
	selp.b64 	%rd363, %rd403, %rd362, %p190;
	selp.b64 	%rd403, %rd361, %rd363, %p189;
	bra.uni 	$L__BB4_120;
$L__BB4_80:
	mov.u32 	%r21, %tid.x;
	cvt.u64.u32 	%rd72, %r21;
	mul.wide.u32 	%rd122, %r21, 4;
	add.s64 	%rd73, %rd2, %rd122;
	ld.global.u32 	%r46, [%rd73];
	add.s32 	%r47, %r21, 256;
	cvt.u64.u32 	%rd123, %r47;
	ld.global.u32 	%r48, [%rd73+1024];
	add.s32 	%r50, %r21, 512;
	cvt.u64.u32 	%rd124, %r50;
	add.s64 	%rd125, %rd117, %rd124;
	ld.global.u32 	%r51, [%rd73+2048];
	add.s64 	%rd126, %rd125, 256;
	ld.global.u8 	%rs101, [%rd73+3072];
	and.b16  	%rs102, %rs101, 1;
	or.b32  	%r53, %r46, %r48;
	and.b32  	%r54, %r46, 1;
	setp.eq.b32 	%p3, %r54, 1;
	selp.b64 	%rd127, %rd72, %rd123, %p3;
	add.s64 	%rd128, %rd117, %rd127;
	and.b32  	%r55, %r53, 1;
	setp.eq.b32 	%p4, %r55, 1;
	not.pred 	%p5, %p4;
	and.b32  	%r56, %r51, 1;
	setp.eq.b32 	%p6, %r56, 1;
	not.pred 	%p7, %p6;
	min.s64 	%rd129, %rd125, %rd128;
	selp.b64 	%rd130, %rd129, %rd128, %p6;
	selp.b64 	%rd131, %rd130, %rd125, %p4;
	and.pred  	%p8, %p5, %p7;
	setp.eq.s16 	%p9, %rs102, 0;
	min.s64 	%rd132, %rd126, %rd131;
	selp.b64 	%rd133, %rd131, %rd132, %p9;
	selp.b16 	%rs420, %rs102, 1, %p8;
	selp.b64 	%rd403, %rd126, %rd133, %p8;
	add.s64 	%rd75, %rd118, -1024;
	setp.lt.u64 	%p10, %rd75, 1024;
	mov.b64 	%rd422, 1024;
	@%p10 bra 	$L__BB4_84;
	mov.b64 	%rd422, 1024;
$L__BB4_82:
	add.s64 	%rd135, %rd422, %rd72;
	shl.b64 	%rd136, %rd422, 2;
	add.s64 	%rd137, %rd73, %rd136;
	add.s64 	%rd138, %rd135, %rd117;
	ld.global.u8 	%rs103, [%rd137];
	and.b16  	%rs104, %rs103, 1;
	add.s64 	%rd139, %rd138, 256;
	ld.global.u8 	%rs105, [%rd137+1024];
	and.b16  	%rs106, %rs105, 1;
	add.s64 	%rd140, %rd138, 512;
	ld.global.u8 	%rs107, [%rd137+2048];
	and.b16  	%rs108, %rs107, 1;
	add.s64 	%rd141, %rd138, 768;
	ld.global.u8 	%rs109, [%rd137+3072];
	and.b16  	%rs110, %rs109, 1;
	and.b16  	%rs111, %rs420, 255;
	setp.eq.s16 	%p11, %rs111, 0;
	setp.eq.s16 	%p12, %rs104, 0;
	min.s64 	%rd142, %rd138, %rd403;
	selp.b16 	%rs112, %rs420, 1, %p12;
	selp.b64 	%rd143, %rd403, %rd142, %p12;
	selp.b16 	%rs113, %rs104, %rs112, %p11;
	and.b16  	%rs114, %rs113, 255;
	selp.b64 	%rd144, %rd138, %rd143, %p11;
	setp.eq.s16 	%p13, %rs114, 0;
	setp.eq.s16 	%p14, %rs106, 0;
	min.s64 	%rd145, %rd139, %rd144;
	selp.b16 	%rs115, %rs113, 1, %p14;
	selp.b64 	%rd146, %rd144, %rd145, %p14;
	selp.b16 	%rs116, %rs106, %rs115, %p13;
	and.b16  	%rs117, %rs116, 255;
	selp.b64 	%rd147, %rd139, %rd146, %p13;
	setp.eq.s16 	%p15, %rs117, 0;
	setp.eq.s16 	%p16, %rs108, 0;
	min.s64 	%rd148, %rd140, %rd147;
	selp.b16 	%rs118, %rs116, 1, %p16;
	selp.b64 	%rd149, %rd147, %rd148, %p16;
	selp.b16 	%rs119, %rs108, %rs118, %p15;
	and.b16  	%rs120, %rs119, 255;
	selp.b64 	%rd150, %rd140, %rd149, %p15;
	setp.eq.s16 	%p17, %rs120, 0;
	setp.eq.s16 	%p18, %rs110, 0;
	min.s64 	%rd151, %rd141, %rd150;
	selp.b16 	%rs121, %rs119, 1, %p18;
	selp.b64 	%rd152, %rd150, %rd151, %p18;
	selp.b16 	%rs420, %rs110, %rs121, %p17;
	selp.b64 	%rd403, %rd141, %rd152, %p17;
	sub.s64 	%rd153, %rd118, %rd422;
	setp.lt.u64 	%p19, %rd153, 1024;
	@%p19 bra 	$L__BB4_96;
	add.s64 	%rd422, %rd422, 1024;
	setp.le.u64 	%p20, %rd422, %rd75;
	@%p20 bra 	$L__BB4_82;
$L__BB4_84:
	setp.le.u64 	%p21, %rd118, %rd422;
	cvt.u32.u64 	%r57, %rd422;
	cvt.u32.u64 	%r58, %rd118;
	sub.s32 	%r59, %r58, %r57;
	setp.ge.s32 	%p22, %r21, %r59;
	or.pred  	%p23, %p21, %p22;
	@%p23 bra 	$L__BB4_96;
	not.b32 	%r62, %r21;
	add.s32 	%r63, %r62, %r58;
	sub.s32 	%r22, %r63, %r57;
	shr.u32 	%r65, %r22, 8;
	add.s32 	%r23, %r65, 1;
	and.b32  	%r24, %r23, 7;
	setp.lt.u32 	%p24, %r22, 1792;
	mov.u32 	%r430, %r21;
	@%p24 bra 	$L__BB4_88;
	and.b32  	%r66, %r23, 33554424;
	neg.s32 	%r428, %r66;
	mov.u32 	%r430, %r21;
$L__BB4_87:
	.pragma "nounroll";
	cvt.u64.u32 	%rd155, %r430;
	add.s64 	%rd156, %rd422, %rd155;
	shl.b64 	%rd157, %rd156, 2;
	add.s64 	%rd158, %rd2, %rd157;
	add.s64 	%rd159, %rd156, %rd117;
	ld.global.u8 	%rs123, [%rd158];
	and.b16  	%rs124, %rs123, 1;
	and.b16  	%rs125, %rs420, 255;
	setp.eq.s16 	%p25, %rs125, 0;
	setp.eq.s16 	%p26, %rs124, 0;
	min.s64 	%rd160, %rd159, %rd403;
	selp.b16 	%rs126, %rs420, 1, %p26;
	selp.b16 	%rs127, %rs124, %rs126, %p25;
	and.b16  	%rs128, %rs127, 255;
	selp.b64 	%rd161, %rd403, %rd160, %p26;
	selp.b64 	%rd162, %rd159, %rd161, %p25;
	add.s64 	%rd163, %rd159, 256;
	ld.global.u8 	%rs129, [%rd158+1024];
	and.b16  	%rs130, %rs129, 1;
	setp.eq.s16 	%p27, %rs128, 0;
	setp.eq.s16 	%p28, %rs130, 0;
	min.s64 	%rd164, %rd163, %rd162;
	selp.b16 	%rs131, %rs127, 1, %p28;
	selp.b16 	%rs132, %rs130, %rs131, %p27;
	and.b16  	%rs133, %rs132, 255;
	selp.b64 	%rd165, %rd162, %rd164, %p28;
	selp.b64 	%rd166, %rd163, %rd165, %p27;
	add.s64 	%rd167, %rd159, 512;
	ld.global.u8 	%rs134, [%rd158+2048];
	and.b16  	%rs135, %rs134, 1;
	setp.eq.s16 	%p29, %rs133, 0;
	setp.eq.s16 	%p30, %rs135, 0;
	min.s64 	%rd168, %rd167, %rd166;
	selp.b16 	%rs136, %rs132, 1, %p30;
	selp.b16 	%rs137, %rs135, %rs136, %p29;
	and.b16  	%rs138, %rs137, 255;
	selp.b64 	%rd169, %rd166, %rd168, %p30;
	selp.b64 	%rd170, %rd167, %rd169, %p29;
	add.s64 	%rd171, %rd159, 768;
	ld.global.u8 	%rs139, [%rd158+3072];
	and.b16  	%rs140, %rs139, 1;
	setp.eq.s16 	%p31, %rs138, 0;
	setp.eq.s16 	%p32, %rs140, 0;
	min.s64 	%rd172, %rd171, %rd170;
	selp.b16 	%rs141, %rs137, 1, %p32;
	selp.b16 	%rs142, %rs140, %rs141, %p31;
	and.b16  	%rs143, %rs142, 255;
	selp.b64 	%rd173, %rd170, %rd172, %p32;
	selp.b64 	%rd174, %rd171, %rd173, %p31;
	add.s64 	%rd175, %rd159, 1024;
	ld.global.u8 	%rs144, [%rd158+4096];
	and.b16  	%rs145, %rs144, 1;
	setp.eq.s16 	%p33, %rs143, 0;
	setp.eq.s16 	%p34, %rs145, 0;
	min.s64 	%rd176, %rd175, %rd174;
	selp.b16 	%rs146, %rs142, 1, %p34;
	selp.b16 	%rs147, %rs145, %rs146, %p33;
	and.b16  	%rs148, %rs147, 255;
	selp.b64 	%rd177, %rd174, %rd176, %p34;
	selp.b64 	%rd178, %rd175, %rd177, %p33;
	add.s64 	%rd179, %rd159, 1280;
	ld.global.u8 	%rs149, [%rd158+5120];
	and.b16  	%rs150, %rs149, 1;
	setp.eq.s16 	%p35, %rs148, 0;
	setp.eq.s16 	%p36, %rs150, 0;
	min.s64 	%rd180, %rd179, %rd178;
	selp.b16 	%rs151, %rs147, 1, %p36;
	selp.b16 	%rs152, %rs150, %rs151, %p35;
	and.b16  	%rs153, %rs152, 255;
	selp.b64 	%rd181, %rd178, %rd180, %p36;
	selp.b64 	%rd182, %rd179, %rd181, %p35;
	add.s64 	%rd183, %rd159, 1536;
	ld.global.u8 	%rs154, [%rd158+6144];
	and.b16  	%rs155, %rs154, 1;
	setp.eq.s16 	%p37, %rs153, 0;
	setp.eq.s16 	%p38, %rs155, 0;
	min.s64 	%rd184, %rd183, %rd182;
	selp.b16 	%rs156, %rs152, 1, %p38;
	selp.b16 	%rs157, %rs155, %rs156, %p37;
	and.b16  	%rs158, %rs157, 255;
	selp.b64 	%rd185, %rd182, %rd184, %p38;
	selp.b64 	%rd186, %rd183, %rd185, %p37;
	add.s64 	%rd187, %rd159, 1792;
	ld.global.u8 	%rs159, [%rd158+7168];
	and.b16  	%rs160, %rs159, 1;
	setp.eq.s16 	%p39, %rs158, 0;
	setp.eq.s16 	%p40, %rs160, 0;
	min.s64 	%rd188, %rd187, %rd186;
	selp.b16 	%rs161, %rs157, 1, %p40;
	selp.b16 	%rs420, %rs160, %rs161, %p39;
	selp.b64 	%rd189, %rd186, %rd188, %p40;
	selp.b64 	%rd403, %rd187, %rd189, %p39;
	add.s32 	%r430, %r430, 2048;
	add.s32 	%r428, %r428, 8;
	setp.ne.s32 	%p41, %r428, 0;
	@%p41 bra 	$L__BB4_87;
$L__BB4_88:
	setp.eq.s32 	%p42, %r24, 0;
	@%p42 bra 	$L__BB4_96;
	setp.lt.u32 	%p43, %r24, 4;
	@%p43 bra 	$L__BB4_91;
	cvt.u64.u32 	%rd191, %r430;
	add.s64 	%rd192, %rd422, %rd191;
	shl.b64 	%rd193, %rd192, 2;
	add.s64 	%rd194, %rd2, %rd193;
	add.s64 	%rd195, %rd192, %rd117;
	ld.global.u8 	%rs163, [%rd194];
	and.b16  	%rs164, %rs163, 1;
	and.b16  	%rs165, %rs420, 255;
	setp.eq.s16 	%p44, %rs165, 0;
	setp.eq.s16 	%p45, %rs164, 0;
	min.s64 	%rd196, %rd195, %rd403;
	selp.b16 	%rs166, %rs420, 1, %p45;
	selp.b16 	%rs167, %rs164, %rs166, %p44;
	and.b16  	%rs168, %rs167, 255;
	selp.b64 	%rd197, %rd403, %rd196, %p45;
	selp.b64 	%rd198, %rd195, %rd197, %p44;
	add.s32 	%r67, %r430, 256;
	cvt.u64.u32 	%rd199, %r67;
	add.s64 	%rd200, %rd422, %rd199;
	add.s64 	%rd201, %rd200, %rd117;
	ld.global.u8 	%rs169, [%rd194+1024];
	and.b16  	%rs170, %rs169, 1;
	setp.eq.s16 	%p46, %rs168, 0;
	setp.eq.s16 	%p47, %rs170, 0;
	min.s64 	%rd202, %rd201, %rd198;
	selp.b16 	%rs171, %rs167, 1, %p47;
	selp.b16 	%rs172, %rs170, %rs171, %p46;
	and.b16  	%rs173, %rs172, 255;
	selp.b64 	%rd203, %rd198, %rd202, %p47;
	selp.b64 	%rd204, %rd201, %rd203, %p46;
	add.s32 	%r68, %r430, 512;
	cvt.u64.u32 	%rd205, %r68;
	add.s64 	%rd206, %rd422, %rd205;
	add.s64 	%rd207, %rd206, %rd117;
	ld.global.u8 	%rs174, [%rd194+2048];
	and.b16  	%rs175, %rs174, 1;
	setp.eq.s16 	%p48, %rs173, 0;
	setp.eq.s16 	%p49, %rs175, 0;
	min.s64 	%rd208, %rd207, %rd204;
	selp.b16 	%rs176, %rs172, 1, %p49;
	selp.b16 	%rs177, %rs175, %rs176, %p48;
	and.b16  	%rs178, %rs177, 255;
	selp.b64 	%rd209, %rd204, %rd208, %p49;
	selp.b64 	%rd210, %rd207, %rd209, %p48;
	add.s32 	%r69, %r430, 768;
	cvt.u64.u32 	%rd211, %r69;
	add.s64 	%rd212, %rd422, %rd211;
	add.s64 	%rd213, %rd212, %rd117;
	ld.global.u8 	%rs179, [%rd194+3072];
	and.b16  	%rs180, %rs179, 1;
	setp.eq.s16 	%p50, %rs178, 0;
	setp.eq.s16 	%p51, %rs180, 0;
	min.s64 	%rd214, %rd213, %rd210;
	selp.b16 	%rs181, %rs177, 1, %p51;
	selp.b16 	%rs420, %rs180, %rs181, %p50;
	selp.b64 	%rd215, %rd210, %rd214, %p51;
	selp.b64 	%rd403, %rd213, %rd215, %p50;
	add.s32 	%r430, %r430, 1024;
$L__BB4_91:
	and.b32  	%r70, %r23, 3;
	setp.eq.s32 	%p52, %r70, 0;
	@%p52 bra 	$L__BB4_96;
	setp.eq.s32 	%p53, %r70, 1;
	@%p53 bra 	$L__BB4_94;
	cvt.u64.u32 	%rd217, %r430;
	add.s64 	%rd218, %rd422, %rd217;
	shl.b64 	%rd219, %rd218, 2;
	add.s64 	%rd220, %rd2, %rd219;
	add.s64 	%rd221, %rd218, %rd117;
	ld.global.u8 	%rs183, [%rd220];
	and.b16  	%rs184, %rs183, 1;
	and.b16  	%rs185, %rs420, 255;
	setp.eq.s16 	%p54, %rs185, 0;
	setp.eq.s16 	%p55, %rs184, 0;
	min.s64 	%rd222, %rd221, %rd403;
	selp.b16 	%rs186, %rs420, 1, %p55;
	selp.b16 	%rs187, %rs184, %rs186, %p54;
	and.b16  	%rs188, %rs187, 255;
	selp.b64 	%rd223, %rd403, %rd222, %p55;
	selp.b64 	%rd224, %rd221, %rd223, %p54;
	add.s32 	%r71, %r430, 256;
	cvt.u64.u32 	%rd225, %r71;
	add.s64 	%rd226, %rd422, %rd225;
	add.s64 	%rd227, %rd226, %rd117;
	ld.global.u8 	%rs189, [%rd220+1024];
	and.b16  	%rs190, %rs189, 1;
	setp.eq.s16 	%p56, %rs188, 0;
	setp.eq.s16 	%p57, %rs190, 0;
	min.s64 	%rd228, %rd227, %rd224;
	selp.b16 	%rs191, %rs187, 1, %p57;
	selp.b16 	%rs420, %rs190, %rs191, %p56;
	selp.b64 	%rd229, %rd224, %rd228, %p57;
	selp.b64 	%rd403, %rd227, %rd229, %p56;
	add.s32 	%r430, %r430, 512;
$L__BB4_94:
	and.b32  	%r72, %r22, 256;
	setp.ne.s32 	%p58, %r72, 0;
	@%p58 bra 	$L__BB4_96;
	cvt.u64.u32 	%rd230, %r430;
	add.s64 	%rd231, %rd422, %rd230;
	shl.b64 	%rd232, %rd231, 2;
	add.s64 	%rd233, %rd2, %rd232;
	add.s64 	%rd234, %rd231, %rd117;
	ld.global.u8 	%rs192, [%rd233];
	and.b16  	%rs193, %rs192, 1;
	and.b16  	%rs194, %rs420, 255;
	setp.eq.s16 	%p59, %rs194, 0;
	setp.eq.s16 	%p60, %rs193, 0;
	min.s64 	%rd235, %rd234, %rd403;
	selp.b16 	%rs195, %rs420, 1, %p60;
	selp.b16 	%rs420, %rs193, %rs195, %p59;
	selp.b64 	%rd236, %rd403, %rd235, %p60;
	selp.b64 	%rd403, %rd234, %rd236, %p59;
$L__BB4_96:
	// begin inline asm
	mov.u32 %r73, %laneid;
	// end inline asm
	cvt.u32.u16 	%r94, %rs420;
	and.b32  	%r75, %r94, 255;
	mov.b32 	%r91, 1;
	mov.b32 	%r92, 31;
	mov.b32 	%r93, -1;
	// begin inline asm
	shfl.sync.down.b32 %r74, %r75, %r91, %r92, %r93;
	// end inline asm
	// begin inline asm
	shfl.sync.down.b32 %r79, %r80, %r91, %r92, %r93;
	// end inline asm
	mov.b64 	{%r85, %r90}, %rd403;
	// begin inline asm
	shfl.sync.down.b32 %r84, %r85, %r91, %r92, %r93;
	// end inline asm
	// begin inline asm
	shfl.sync.down.b32 %r89, %r90, %r91, %r92, %r93;
	// end inline asm
	mov.b64 	%rd94, {%r84, %r89};
	cvt.u16.u32 	%rs75, %r74;
	setp.gt.s32 	%p61, %r73, 30;
	@%p61 bra 	$L__BB4_100;
	and.b16  	%rs196, %rs420, 255;
	setp.eq.s16 	%p62, %rs196, 0;
	and.b16  	%rs197, %rs75, 255;
	setp.eq.s16 	%p63, %rs197, 0;
	or.pred  	%p64, %p62, %p63;
	@%p64 bra 	$L__BB4_99;
	min.s64 	%rd403, %rd94, %rd403;
	mov.b16 	%rs420, 1;
	bra.uni 	$L__BB4_100;
$L__BB4_99:
	setp.eq.s16 	%p65, %rs196, 0;
	selp.b16 	%rs420, %rs75, %rs420, %p65;
	selp.b64 	%rd403, %rd94, %rd403, %p65;
$L__BB4_100:
	cvt.u32.u16 	%r115, %rs420;
	and.b32  	%r96, %r115, 255;
	mov.b32 	%r112, 2;
	mov.b32 	%r113, 31;
	mov.b32 	%r114, -1;
	// begin inline asm
	shfl.sync.down.b32 %r95, %r96, %r112, %r113, %r114;
	// end inline asm
	// begin inline asm
	shfl.sync.down.b32 %r100, %r101, %r112, %r113, %r114;
	// end inline asm
	mov.b64 	{%r106, %r111}, %rd403;
	// begin inline asm
	shfl.sync.down.b32 %r105, %r106, %r112, %r113, %r114;
	// end inline asm
	// begin inline asm
	shfl.sync.down.b32 %r110, %r111, %r112, %r113, %r114;
	// end inline asm
	mov.b64 	%rd98, {%r105, %r110};
	cvt.u16.u32 	%rs78, %r95;
	setp.gt.s32 	%p66, %r73, 29;
	@%p66 bra 	$L__BB4_104;
	and.b16  	%rs200, %rs420, 255;
	setp.eq.s16 	%p67, %rs200, 0;
	and.b16  	%rs201, %rs78, 255;
	setp.eq.s16 	%p68, %rs201, 0;
	or.pred  	%p69, %p67, %p68;
	@%p69 bra 	$L__BB4_103;
	min.s64 	%rd403, %rd98, %rd403;
	mov.b16 	%rs420, 1;
	bra.uni 	$L__BB4_104;
$L__BB4_103:
	setp.eq.s16 	%p70, %rs200, 0;
	selp.b16 	%rs420, %rs78, %rs420, %p70;
	selp.b64 	%rd403, %rd98, %rd403, %p70;
$L__BB4_104:
	cvt.u32.u16 	%r136, %rs420;
	and.b32  	%r117, %r136, 255;
	mov.b32 	%r133, 4;
	mov.b32 	%r134, 31;
	mov.b32 	%r135, -1;
	// begin inline asm
	shfl.sync.down.b32 %r116, %r117, %r133, %r134, %r135;
	// end inline asm
	// begin inline asm
	shfl.sync.down.b32 %r121, %r122, %r133, %r134, %r135;
	// end inline asm
	mov.b64 	{%r127, %r132}, %rd403;
	// begin inline asm
	shfl.sync.down.b32 %r126, %r127, %r133, %r134, %r135;
	// end inline asm
	// begin inline asm
	shfl.sync.down.b32 %r131, %r132, %r133, %r134, %r135;
	// end inline asm
	mov.b64 	%rd102, {%r126, %r131};
	cvt.u16.u32 	%rs81, %r116;
	setp.gt.s32 	%p71, %r73, 27;
	@%p71 bra 	$L__BB4_108;
	and.b16  	%rs204, %rs420, 255;
	setp.eq.s16 	%p72, %rs204, 0;
	and.b16  	%rs205, %rs81, 255;
	setp.eq.s16 	%p73, %rs205, 0;
	or.pred  	%p74, %p72, %p73;
	@%p74 bra 	$L__BB4_107;
	min.s64 	%rd403, %rd102, %rd403;
	mov.b16 	%rs420, 1;
	bra.uni 	$L__BB4_108;
$L__BB4_107:
	setp.eq.s16 	%p75, %rs204, 0;
	selp.b16 	%rs420, %rs81, %rs420, %p75;
	selp.b64 	%rd403, %rd102, %rd403, %p75;
$L__BB4_108:
	cvt.u32.u16 	%r157, %rs420;
	and.b32  	%r138, %r157, 255;
	mov.b32 	%r154, 8;
	mov.b32 	%r155, 31;
	mov.b32 	%r156, -1;
	// begin inline asm
	shfl.sync.down.b32 %r137, %r138, %r154, %r155, %r156;
	// end inline asm
	// begin inline asm
	shfl.sync.down.b32 %r142, %r143, %r154, %r155, %r156;
	// end inline asm
	mov.b64 	{%r148, %r153}, %rd403;
	// begin inline asm
	shfl.sync.down.b32 %r147, %r148, %r154, %r155, %r156;
	// end inline asm
	// begin inline asm
	shfl.sync.down.b32 %r152, %r153, %r154, %r155, %r156;
	// end inline asm
	mov.b64 	%rd106, {%r147, %r152};
	cvt.u16.u32 	%rs84, %r137;
	setp.gt.s32 	%p76, %r73, 23;
	@%p76 bra 	$L__BB4_112;
	and.b16  	%rs208, %rs420, 255;
	setp.eq.s16 	%p77, %rs208, 0;
	and.b16  	%rs209, %rs84, 255;
	setp.eq.s16 	%p78, %rs209, 0;
	or.pred  	%p79, %p77, %p78;
	@%p79 bra 	$L__BB4_111;
	min.s64 	%rd403, %rd106, %rd403;
	mov.b16 	%rs420, 1;
	bra.uni 	$L__BB4_112;
$L__BB4_111:
	setp.eq.s16 	%p80, %rs208, 0;
	selp.b16 	%rs420, %rs84, %rs420, %p80;
	selp.b64 	%rd403, %rd106, %rd403, %p80;
$L__BB4_112:
	cvt.u32.u16 	%r178, %rs420;
	and.b32  	%r159, %r178, 255;
	mov.b32 	%r175, 16;
	mov.b32 	%r176, 31;
	mov.b32 	%r177, -1;
	// begin inline asm
	shfl.sync.down.b32 %r158, %r159, %r175, %r176, %r177;
	// end inline asm
	// begin inline asm
	shfl.sync.down.b32 %r163, %r164, %r175, %r176, %r177;
	// end inline asm
	mov.b64 	{%r169, %r174}, %rd403;
	// begin inline asm
	shfl.sync.down.b32 %r168, %r169, %r175, %r176, %r177;
	// end inline asm
	// begin inline asm
	shfl.sync.down.b32 %r173, %r174, %r175, %r176, %r177;
	// end inline asm
	mov.b64 	%rd110, {%r168, %r173};
	cvt.u16.u32 	%rs87, %r158;
	setp.gt.s32 	%p81, %r73, 15;
	@%p81 bra 	$L__BB4_116;
	and.b16  	%rs212, %rs420, 255;
	setp.eq.s16 	%p82, %rs212, 0;
	and.b16  	%rs213, %rs87, 255;
	setp.eq.s16 	%p83, %rs213, 0;
	or.pred  	%p84, %p82, %p83;
	@%p84 bra 	$L__BB4_115;
	min.s64 	%rd403, %rd110, %rd403;
	mov.b16 	%rs420, 1;
	bra.uni 	$L__BB4_116;
$L__BB4_115:
	setp.eq.s16 	%p85, %rs212, 0;
	selp.b16 	%rs420, %rs87, %rs420, %p85;
	selp.b64 	%rd403, %rd110, %rd403, %p85;
$L__BB4_116:
	setp.ne.s32 	%p86, %r73, 0;
	@%p86 bra 	$L__BB4_118;
	shr.u32 	%r179, %r21, 1;
	and.b32  	%r180, %r179, 496;
	mov.u32 	%r181, _ZZN3cub18CUB_300001_SM_10006detail6reduce28DeviceReduceSingleTileKernelINS2_10policy_hubIN4cuda3std3__45tupleIJblEEEyN6thrust24THRUST_300001_SM_1000_NS8cuda_cub9__find_if7functorIS9_EEE10Policy1000ENSB_12zip_iteratorINS8_IJNSD_26transform_input_iterator_tIbNSB_6detail15normal_iteratorINSB_10device_ptrIiEEEENS7_10__not_fn_tI7is_evenEEEENSB_17counting_iteratorIlNSB_11use_defaultESU_SU_EEEEEEEPS9_ySF_S9_S9_NS7_10__identityEEEvT0_T1_T2_T3_T4_T6_E12temp_storage;
	add.s32 	%r182, %r181, %r180;
	st.shared.u8 	[%r182+8], %rs420;
	st.shared.u64 	[%r182+16], %rd403;
$L__BB4_118:
	bar.sync 	0;
	setp.ne.s32 	%p87, %r21, 0;
	@%p87 bra 	$L__BB4_120;
	ld.shared.u8 	%rs216, [_ZZN3cub18CUB_300001_SM_10006detail6reduce28DeviceReduceSingleTileKernelINS2_10policy_hubIN4cuda3std3__45tupleIJblEEEyN6thrust24THRUST_300001_SM_1000_NS8cuda_cub9__find_if7functorIS9_EEE10Policy1000ENSB_12zip_iteratorINS8_IJNSD_26transform_input_iterator_tIbNSB_6detail15normal_iteratorINSB_10device_ptrIiEEEENS7_10__not_fn_tI7is_evenEEEENSB_17counting_iteratorIlNSB_11use_defaultESU_SU_EEEEEEEPS9_ySF_S9_S9_NS7_10__identityEEEvT0_T1_T2_T3_T4_T6_E12temp_storage+24];
	ld.shared.u64 	%rd237, [_ZZN3cub18CUB_300001_SM_10006detail6reduce28DeviceReduceSingleTileKernelINS2_10policy_hubIN4cuda3std3__45tupleIJblEEEyN6thrust24THRUST_300001_SM_1000_NS8cuda_cub9__find_if7functorIS9_EEE10Policy1000ENSB_12zip_iteratorINS8_IJNSD_26transform_input_iterator_tIbNSB_6detail15normal_iteratorINSB_10device_ptrIiEEEENS7_10__not_fn_tI7is_evenEEEENSB_17counting_iteratorIlNSB_11use_defaultESU_SU_EEEEEEEPS9_ySF_S9_S9_NS7_10__identityEEEvT0_T1_T2_T3_T4_T6_E12temp_storage+32];
	and.b16  	%rs217, %rs420, 255;
	setp.eq.s16 	%p88, %rs217, 0;
	setp.eq.s16 	%p89, %rs216, 0;
	min.s64 	%rd238, %rd237, %rd403;
	selp.b16 	%rs218, %rs420, 1, %p89;
	selp.b16 	%rs219, %rs216, %rs218, %p88;
	and.b16  	%rs220, %rs219, 255;
	selp.b64 	%rd239, %rd403, %rd238, %p89;
	selp.b64 	%rd240, %rd237, %rd239, %p88;
	ld.shared.u8 	%rs221, [_ZZN3cub18CUB_300001_SM_10006detail6reduce28DeviceReduceSingleTileKernelINS2_10policy_hubIN4cuda3std3__45tupleIJblEEEyN6thrust24THRUST_300001_SM_1000_NS8cuda_cub9__find_if7functorIS9_EEE10Policy1000ENSB_12zip_iteratorINS8_IJNSD_26transform_input_iterator_tIbNSB_6detail15normal_iteratorINSB_10device_ptrIiEEEENS7_10__not_fn_tI7is_evenEEEENSB_17counting_iteratorIlNSB_11use_defaultESU_SU_EEEEEEEPS9_ySF_S9_S9_NS7_10__identityEEEvT0_T1_T2_T3_T4_T6_E12temp_storage+40];
	ld.shared.u64 	%rd241, [_ZZN3cub18CUB_300001_SM_10006detail6reduce28DeviceReduceSingleTileKernelINS2_10policy_hubIN4cuda3std3__45tupleIJblEEEyN6thrust24THRUST_300001_SM_1000_NS8cuda_cub9__find_if7functorIS9_EEE10Policy1000ENSB_12zip_iteratorINS8_IJNSD_26transform_input_iterator_tIbNSB_6detail15normal_iteratorINSB_10device_ptrIiEEEENS7_10__not_fn_tI7is_evenEEEENSB_17counting_iteratorIlNSB_11use_defaultESU_SU_EEEEEEEPS9_ySF_S9_S9_NS7_10__identityEEEvT0_T1_T2_T3_T4_T6_E12temp_storage+48];
	setp.eq.s16 	%p90, %rs220, 0;
	setp.eq.s16 	%p91, %rs221, 0;
	min.s64 	%rd242, %rd241, %rd240;
	selp.b16 	%rs222, %rs219, 1, %p91;
	selp.b16 	%rs223, %rs221, %rs222, %p90;
	and.b16  	%rs224, %rs223, 255;
	selp.b64 	%rd243, %rd240, %rd242, %p91;
	selp.b64 	%rd244, %rd241, %rd243, %p90;
	ld.shared.u8 	%rs225, [_ZZN3cub18CUB_300001_SM_10006detail6reduce28DeviceReduceSingleTileKernelINS2_10policy_hubIN4cuda3std3__45tupleIJblEEEyN6thrust24THRUST_300001_SM_1000_NS8cuda_cub9__find_if7functorIS9_EEE10Policy1000ENSB_12zip_iteratorINS8_IJNSD_26transform_input_iterator_tIbNSB_6detail15normal_iteratorINSB_10device_ptrIiEEEENS7_10__not_fn_tI7is_evenEEEENSB_17counting_iteratorIlNSB_11use_defaultESU_SU_EEEEEEEPS9_ySF_S9_S9_NS7_10__identityEEEvT0_T1_T2_T3_T4_T6_E12temp_storage+56];
	ld.shared.u64 	%rd245, [_ZZN3cub18CUB_300001_SM_10006detail6reduce28DeviceReduceSingleTileKernelINS2_10policy_hubIN4cuda3std3__45tupleIJblEEEyN6thrust24THRUST_300001_SM_1000_NS8cuda_cub9__find_if7functorIS9_EEE10Policy1000ENSB_12zip_iteratorINS8_IJNSD_26transform_input_iterator_tIbNSB_6detail15normal_iteratorINSB_10device_ptrIiEEEENS7_10__not_fn_tI7is_evenEEEENSB_17counting_iteratorIlNSB_11use_defaultESU_SU_EEEEEEEPS9_ySF_S9_S9_NS7_10__identityEEEvT0_T1_T2_T3_T4_T6_E12temp_storage+64];
	setp.eq.s16 	%p92, %rs224, 0;
	setp.eq.s16 	%p93, %rs225, 0;
	min.s64 	%rd246, %rd245, %rd244;
	selp.b16 	%rs226, %rs223, 1, %p93;
	selp.b16 	%rs227, %rs225, %rs226, %p92;
	and.b16  	%rs228, %rs227, 255;
	selp.b64 	%rd247, %rd244, %rd246, %p93;
	selp.b64 	%rd248, %rd245, %rd247, %p92;
	ld.shared.u8 	%rs229, [_ZZN3cub18CUB_300001_SM_10006detail6reduce28DeviceReduceSingleTileKernelINS2_10policy_hubIN4cuda3std3__45tupleIJblEEEyN6thrust24THRUST_300001_SM_1000_NS8cuda_cub9__find_if7functorIS9_EEE10Policy1000ENSB_12zip_iteratorINS8_IJNSD_26transform_input_iterator_tIbNSB_6detail15normal_iteratorINSB_10device_ptrIiEEEENS7_10__not_fn_tI7is_evenEEEENSB_17counting_iteratorIlNSB_11use_defaultESU_SU_EEEEEEEPS9_ySF_S9_S9_NS7_10__identityEEEvT0_T1_T2_T3_T4_T6_E12temp_storage+72];
	ld.shared.u64 	%rd249, [_ZZN3cub18CUB_300001_SM_10006detail6reduce28DeviceReduceSingleTileKernelINS2_10policy_hubIN4cuda3std3__45tupleIJblEEEyN6thrust24THRUST_300001_SM_1000_NS8cuda_cub9__find_if7functorIS9_EEE10Policy1000ENSB_12zip_iteratorINS8_IJNSD_26transform_input_iterator_tIbNSB_6detail15normal_iteratorINSB_10device_ptrIiEEEENS7_10__not_fn_tI7is_evenEEEENSB_17counting_iteratorIlNSB_11use_defaultESU_SU_EEEEEEEPS9_ySF_S9_S9_NS7_10__identityEEEvT0_T1_T2_T3_T4_T6_E12temp_storage+80];
	setp.eq.s16 	%p94, %rs228, 0;
	setp.eq.s16 	%p95, %rs229, 0;
	min.s64 	%rd250, %rd249, %rd248;
	selp.b16 	%rs230, %rs227, 1, %p95;
	selp.b16 	%rs231, %rs229, %rs230, %p94;
	and.b16  	%rs232, %rs231, 255;
	selp.b64 	%rd251, %rd248, %rd250, %p95;
	selp.b64 	%rd252, %rd249, %rd251, %p94;
	ld.shared.u8 	%rs233, [_ZZN3cub18CUB_300001_SM_10006detail6reduce28DeviceReduceSingleTileKernelINS2_10policy_hubIN4cuda3std3__45tupleIJblEEEyN6thrust24THRUST_300001_SM_1000_NS8cuda_cub9__find_if7functorIS9_EEE10Policy1000ENSB_12zip_iteratorINS8_IJNSD_26transform_input_iterator_tIbNSB_6detail15normal_iteratorINSB_10device_ptrIiEEEENS7_10__not_fn_tI7is_evenEEEENSB_17counting_iteratorIlNSB_11use_defaultESU_SU_EEEEEEEPS9_ySF_S9_S9_NS7_10__identityEEEvT0_T1_T2_T3_T4_T6_E12temp_storage+88];
	ld.shared.u64 	%rd253, [_ZZN3cub18CUB_300001_SM_10006detail6reduce28DeviceReduceSingleTileKernelINS2_10policy_hubIN4cuda3std3__45tupleIJblEEEyN6thrust24THRUST_300001_SM_1000_NS8cuda_cub9__find_if7functorIS9_EEE10Policy1000ENSB_12zip_iteratorINS8_IJNSD_26transform_input_iterator_tIbNSB_6detail15normal_iteratorINSB_10device_ptrIiEEEENS7_10__not_fn_tI7is_evenEEEENSB_17counting_iteratorIlNSB_11use_defaultESU_SU_EEEEEEEPS9_ySF_S9_S9_NS7_10__identityEEEvT0_T1_T2_T3_T4_T6_E12temp_storage+96];
	setp.eq.s16 	%p96, %rs232, 0;
	setp.eq.s16 	%p97, %rs233, 0;
	min.s64 	%rd254, %rd253, %rd252;
	selp.b16 	%rs234, %rs231, 1, %p97;
	selp.b16 	%rs235, %rs233, %rs234, %p96;
	and.b16  	%rs236, %rs235, 255;
	selp.b64 	%rd255, %rd252, %rd254, %p97;
	selp.b64 	%rd256, %rd253, %rd255, %p96;
	ld.shared.u8 	%rs237, [_ZZN3cub18CUB_300001_SM_10006detail6reduce28DeviceReduceSingleTileKernelINS2_10policy_hubIN4cuda3std3__45tupleIJblEEEyN6thrust24THRUST_300001_SM_1000_NS8cuda_cub9__find_if7functorIS9_EEE10Policy1000ENSB_12zip_iteratorINS8_IJNSD_26transform_input_iterator_tIbNSB_6detail15normal_iteratorINSB_10device_ptrIiEEEENS7_10__not_fn_tI7is_evenEEEENSB_17counting_iteratorIlNSB_11use_defaultESU_SU_EEEEEEEPS9_ySF_S9_S9_NS7_10__identityEEEvT0_T1_T2_T3_T4_T6_E12temp_storage+104];
	ld.shared.u64 	%rd257, [_ZZN3cub18CUB_300001_SM_10006detail6reduce28DeviceReduceSingleTileKernelINS2_10policy_hubIN4cuda3std3__45tupleIJblEEEyN6thrust24THRUST_300001_SM_1000_NS8cuda_cub9__find_if7functorIS9_EEE10Policy1000ENSB_12zip_iteratorINS8_IJNSD_26transform_input_iterator_tIbNSB_6detail15normal_iteratorINSB_10device_ptrIiEEEENS7_10__not_fn_tI7is_evenEEEENSB_17counting_iteratorIlNSB_11use_defaultESU_SU_EEEEEEEPS9_ySF_S9_S9_NS7_10__identityEEEvT0_T1_T2_T3_T4_T6_E12temp_storage+112];
	setp.eq.s16 	%p98, %rs236, 0;
	setp.eq.s16 	%p99, %rs237, 0;
	min.s64 	%rd258, %rd257, %rd256;
	selp.b16 	%rs238, %rs235, 1, %p99;
	selp.b16 	%rs239, %rs237, %rs238, %p98;
	and.b16  	%rs240, %rs239, 255;
	selp.b64 	%rd259, %rd256, %rd258, %p99;
	selp.b64 	%rd260, %rd257, %rd259, %p98;
	ld.shared.u8 	%rs241, [_ZZN3cub18CUB_300001_SM_10006detail6reduce28DeviceReduceSingleTileKernelINS2_10policy_hubIN4cuda3std3__45tupleIJblEEEyN6thrust24THRUST_300001_SM_1000_NS8cuda_cub9__find_if7functorIS9_EEE10Policy1000ENSB_12zip_iteratorINS8_IJNSD_26transform_input_iterator_tIbNSB_6detail15normal_iteratorINSB_10device_ptrIiEEEENS7_10__not_fn_tI7is_evenEEEENSB_17counting_iteratorIlNSB_11use_defaultESU_SU_EEEEEEEPS9_ySF_S9_S9_NS7_10__identityEEEvT0_T1_T2_T3_T4_T6_E12temp_storage+120];
	ld.shared.u64 	%rd261, [_ZZN3cub18CUB_300001_SM_10006detail6reduce28DeviceReduceSingleTileKernelINS2_10policy_hubIN4cuda3std3__45tupleIJblEEEyN6thrust24THRUST_300001_SM_1000_NS8cuda_cub9__find_if7functorIS9_EEE10Policy1000ENSB_12zip_iteratorINS8_IJNSD_26transform_input_iterator_tIbNSB_6detail15normal_iteratorINSB_10device_ptrIiEEEENS7_10__not_fn_tI7is_evenEEEENSB_17counting_iteratorIlNSB_11use_defaultESU_SU_EEEEEEEPS9_ySF_S9_S9_NS7_10__identityEEEvT0_T1_T2_T3_T4_T6_E12temp_storage+128];
	setp.eq.s16 	%p100, %rs240, 0;
	setp.eq.s16 	%p101, %rs241, 0;
	min.s64 	%rd262, %rd261, %rd260;
	selp.b16 	%rs242, %rs239, 1, %p101;
	selp.b16 	%rs420, %rs241, %rs242, %p100;
	selp.b64 	%rd263, %rd260, %rd262, %p101;
	selp.b64 	%rd403, %rd261, %rd263, %p100;
$L__BB4_120:
	mov.u32 	%r420, %tid.x;
	setp.ne.s32 	%p232, %r420, 0;
	@%p232 bra 	$L__BB4_122;
	setp.eq.s16 	%p233, %rs100, 0;
	and.b16  	%rs408, %rs420, 255;
	setp.eq.s16 	%p234, %rs408, 0;
	min.s64 	%rd391, %rd403, %rd119;
	selp.b16 	%rs409, %rs100, 1, %p234;
	selp.b16 	%rs410, %rs420, %rs409, %p233;
	selp.b64 	%rd392, %rd119, %rd391, %p234;
	selp.b64 	%rd393, %rd403, %rd392, %p233;
	st.global.u8 	[%rd1], %rs410;
	st.global.u64 	[%rd1+8], %rd393;
$L__BB4_122:
	ret;

}
	// .globl	_ZN3cub18CUB_300001_SM_10006detail6reduce18DeviceReduceKernelINS2_10policy_hubIN4cuda3std3__45tupleIJblEEEyN6thrust24THRUST_300001_SM_1000_NS8cuda_cub9__find_if7functorIS9_EEE10Policy1000ENSB_12zip_iteratorINS8_IJNSD_26transform_input_iterator_tIbNSB_6detail15normal_iteratorINSB_10device_ptrIiEEEENS7_10__not_fn_tI7is_evenEEEENSB_17counting_iteratorIlNSB_11use_defaultESU_SU_EEEEEEEySF_S9_NS7_10__identityEEEvT0_PT3_T1_NS0_13GridEvenShareIS12_EET2_T4_
.visible .entry _ZN3cub18CUB_300001_SM_10006detail6reduce18DeviceReduceKernelINS2_10policy_hubIN4cuda3std3__45tupleIJblEEEyN6thrust24THRUST_300001_SM_1000_NS8cuda_cub9__find_if7functorIS9_EEE10Policy1000ENSB_12zip_iteratorINS8_IJNSD_26transform_input_iterator_tIbNSB_6detail15normal_iteratorINSB_10device_ptrIiEEEENS7_10__not_fn_tI7is_evenEEEENSB_17counting_iteratorIlNSB_11use_defaultESU_SU_EEEEEEEySF_S9_NS7_10__identityEEEvT0_PT3_T1_NS0_13GridEvenShareIS12_EET2_T4_(
	.param .align 8 .b8 _ZN3cub18CUB_300001_SM_10006detail6reduce18DeviceReduceKernelINS2_10policy_hubIN4cuda3std3__45tupleIJblEEEyN6thrust24THRUST_300001_SM_1000_NS8cuda_cub9__find_if7functorIS9_EEE10Policy1000ENSB_12zip_iteratorINS8_IJNSD_26transform_input_iterator_tIbNSB_6detail15normal_iteratorINSB_10device_ptrIiEEEENS7_10__not_fn_tI7is_evenEEEENSB_17counting_iteratorIlNSB_11use_defaultESU_SU_EEEEEEEySF_S9_NS7_10__identityEEEvT0_PT3_T1_NS0_13GridEvenShareIS12_EET2_T4__param_0[24],
	.param .u64 .ptr .align 1 _ZN3cub18CUB_300001_SM_10006detail6reduce18DeviceReduceKernelINS2_10policy_hubIN4cuda3std3__45tupleIJblEEEyN6thrust24THRUST_300001_SM_1000_NS8cuda_cub9__find_if7functorIS9_EEE10Policy1000ENSB_12zip_iteratorINS8_IJNSD_26transform_input_iterator_tIbNSB_6detail15normal_iteratorINSB_10device_ptrIiEEEENS7_10__not_fn_tI7is_evenEEEENSB_17counting_iteratorIlNSB_11use_defaultESU_SU_EEEEEEEySF_S9_NS7_10__identityEEEvT0_PT3_T1_NS0_13GridEvenShareIS12_EET2_T4__param_1,
	.param .u64 _ZN3cub18CUB_300001_SM_10006detail6reduce18DeviceReduceKernelINS2_10policy_hubIN4cuda3std3__45tupleIJblEEEyN6thrust24THRUST_300001_SM_1000_NS8cuda_cub9__find_if7functorIS9_EEE10Policy1000ENSB_12zip_iteratorINS8_IJNSD_26transform_input_iterator_tIbNSB_6detail15normal_iteratorINSB_10device_ptrIiEEEENS7_10__not_fn_tI7is_evenEEEENSB_17counting_iteratorIlNSB_11use_defaultESU_SU_EEEEEEEySF_S9_NS7_10__identityEEEvT0_PT3_T1_NS0_13GridEvenShareIS12_EET2_T4__param_2,
	.param .align 8 .b8 _ZN3cub18CUB_300001_SM_10006detail6reduce18DeviceReduceKernelINS2_10policy_hubIN4cuda3std3__45tupleIJblEEEyN6thrust24THRUST_300001_SM_1000_NS8cuda_cub9__find_if7functorIS9_EEE10Policy1000ENSB_12zip_iteratorINS8_IJNSD_26transform_input_iterator_tIbNSB_6detail15normal_iteratorINSB_10device_ptrIiEEEENS7_10__not_fn_tI7is_evenEEEENSB_17counting_iteratorIlNSB_11use_defaultESU_SU_EEEEEEEySF_S9_NS7_10__identityEEEvT0_PT3_T1_NS0_13GridEvenShareIS12_EET2_T4__param_3[72],
	.param .align 1 .b8 _ZN3cub18CUB_300001_SM_10006detail6reduce18DeviceReduceKernelINS2_10policy_hubIN4cuda3std3__45tupleIJblEEEyN6thrust24THRUST_300001_SM_1000_NS8cuda_cub9__find_if7functorIS9_EEE10Policy1000ENSB_12zip_iteratorINS8_IJNSD_26transform_input_iterator_tIbNSB_6detail15normal_iteratorINSB_10device_ptrIiEEEENS7_10__not_fn_tI7is_evenEEEENSB_17counting_iteratorIlNSB_11use_defaultESU_SU_EEEEEEEySF_S9_NS7_10__identityEEEvT0_PT3_T1_NS0_13GridEvenShareIS12_EET2_T4__param_4[1],
	.param .align 1 .b8 _ZN3cub18CUB_300001_SM_10006detail6reduce18DeviceReduceKernelINS2_10policy_hubIN4cuda3std3__45tupleIJblEEEyN6thrust24THRUST_300001_SM_1000_NS8cuda_cub9__find_if7functorIS9_EEE10Policy1000ENSB_12zip_iteratorINS8_IJNSD_26transform_input_iterator_tIbNSB_6detail15normal_iteratorINSB_10device_ptrIiEEEENS7_10__not_fn_tI7is_evenEEEENSB_17counting_iteratorIlNSB_11use_defaultESU_SU_EEEEEEEySF_S9_NS7_10__identityEEEvT0_PT3_T1_NS0_13GridEvenShareIS12_EET2_T4__param_5[1]
)
.maxntid 256
{
	.reg .pred 	%p<232>;
	.reg .b16 	%rs<437>;
	.reg .b32 	%r<462>;
	.reg .b64 	%rd<456>;
	// demoted variable
	.shared .align 8 .b8 _ZZN3cub18CUB_300001_SM_10006detail6reduce18DeviceReduceKernelINS2_10policy_hubIN4cuda3std3__45tupleIJblEEEyN6thrust24THRUST_300001_SM_1000_NS8cuda_cub9__find_if7functorIS9_EEE10Policy1000ENSB_12zip_iteratorINS8_IJNSD_26transform_input_iterator_tIbNSB_6detail15normal_iteratorINSB_10device_ptrIiEEEENS7_10__not_fn_tI7is_evenEEEENSB_17counting_iteratorIlNSB_11use_defaultESU_SU_EEEEEEEySF_S9_NS7_10__identityEEEvT0_PT3_T1_NS0_13GridEvenShareIS12_EET2_T4_E12temp_storage[152];
	ld.param.u64 	%rd3, [_ZN3cub18CUB_300001_SM_10006detail6reduce18DeviceReduceKernelINS2_10policy_hubIN4cuda3std3__45tupleIJblEEEyN6thrust24THRUST_300001_SM_1000_NS8cuda_cub9__find_if7functorIS9_EEE10Policy1000ENSB_12zip_iteratorINS8_IJNSD_26transform_input_iterator_tIbNSB_6detail15normal_iteratorINSB_10device_ptrIiEEEENS7_10__not_fn_tI7is_evenEEEENSB_17counting_iteratorIlNSB_11use_defaultESU_SU_EEEEEEEySF_S9_NS7_10__identityEEEvT0_PT3_T1_NS0_13GridEvenShareIS12_EET2_T4__param_0+16];
	ld.param.u64 	%rd1, [_ZN3cub18CUB_300001_SM_10006detail6reduce18DeviceReduceKernelINS2_10policy_hubIN4cuda3std3__45tupleIJblEEEyN6thrust24THRUST_300001_SM_1000_NS8cuda_cub9__find_if7functorIS9_EEE10Policy1000ENSB_12zip_iteratorINS8_IJNSD_26transform_input_iterator_tIbNSB_6detail15normal_iteratorINSB_10device_ptrIiEEEENS7_10__not_fn_tI7is_evenEEEENSB_17counting_iteratorIlNSB_11use_defaultESU_SU_EEEEEEEySF_S9_NS7_10__identityEEEvT0_PT3_T1_NS0_13GridEvenShareIS12_EET2_T4__param_3+32];
	ld.param.u32 	%r1, [_ZN3cub18CUB_300001_SM_10006detail6reduce18DeviceReduceKernelINS2_10policy_hubIN4cuda3std3__45tupleIJblEEEyN6thrust24THRUST_300001_SM_1000_NS8cuda_cub9__find_if7functorIS9_EEE10Policy1000ENSB_12zip_iteratorINS8_IJNSD_26transform_input_iterator_tIbNSB_6detail15normal_iteratorINSB_10device_ptrIiEEEENS7_10__not_fn_tI7is_evenEEEENSB_17counting_iteratorIlNSB_11use_defaultESU_SU_EEEEEEEySF_S9_NS7_10__identityEEEvT0_PT3_T1_NS0_13GridEvenShareIS12_EET2_T4__param_3+40];
	ld.param.u64 	%rd116, [_ZN3cub18CUB_300001_SM_10006detail6reduce18DeviceReduceKernelINS2_10policy_hubIN4cuda3std3__45tupleIJblEEEyN6thrust24THRUST_300001_SM_1000_NS8cuda_cub9__find_if7functorIS9_EEE10Policy1000ENSB_12zip_iteratorINS8_IJNSD_26transform_input_iterator_tIbNSB_6detail15normal_iteratorINSB_10device_ptrIiEEEENS7_10__not_fn_tI7is_evenEEEENSB_17counting_iteratorIlNSB_11use_defaultESU_SU_EEEEEEEySF_S9_NS7_10__identityEEEvT0_PT3_T1_NS0_13GridEvenShareIS12_EET2_T4__param_0];
	cvta.to.global.u64 	%rd2, %rd116;
	mov.u32 	%r2, %ctaid.x;
	shl.b32 	%r47, %r1, 10;
	cvt.s64.s32 	%rd4, %r47;
	shl.b32 	%r48, %r2, 10;
	cvt.u64.u32 	%rd5, %r48;
	sub.s64 	%rd6, %rd1, %rd5;
	setp.gt.u64 	%p1, %rd6, 1023;
	@%p1 bra 	$L__BB5_78;
	cvt.u32.u64 	%r199, %rd5;
	cvt.u32.u64 	%r3, %rd1;
	sub.s32 	%r4, %r3, %r199;
	mov.u32 	%r5, %tid.x;
	setp.ge.s32 	%p101, %r5, %r4;
	mov.b16 	%rs406, 0;
	mov.b64 	%rd424, 0;
	mov.u32 	%r452, %r5;
	@%p101 bra 	$L__BB5_3;
	add.s32 	%r201, %r199, %r5;
	cvt.u64.u32 	%rd263, %r201;
	mul.wide.u32 	%rd264, %r201, 4;
	add.s64 	%rd265, %rd2, %rd264;
	add.s64 	%rd424, %rd3, %rd263;
	ld.global.u16 	%rs234, [%rd265];
	and.b16  	%rs406, %rs234, 1;
	add.s32 	%r452, %r5, 256;
$L__BB5_3:
	setp.ge.s32 	%p102, %r452, %r4;
	@%p102 bra 	$L__BB5_16;
	not.b32 	%r203, %r452;
	add.s32 	%r8, %r203, %r3;
	sub.s32 	%r204, %r8, %r199;
	shr.u32 	%r205, %r204, 8;
	add.s32 	%r9, %r205, 1;
	and.b32  	%r10, %r9, 7;
	setp.lt.u32 	%p103, %r204, 1792;
	@%p103 bra 	$L__BB5_8;
	add.s32 	%r451, %r452, 1024;
	and.b32  	%r206, %r9, 33554424;
	neg.s32 	%r450, %r206;
$L__BB5_6:
	.pragma "nounroll";
	add.s32 	%r207, %r451, -1024;
	cvt.s64.s32 	%rd267, %r207;
	add.s64 	%rd268, %rd267, %rd5;
	shl.b64 	%rd269, %rd268, 2;
	add.s64 	%rd270, %rd2, %rd269;
	add.s64 	%rd271, %rd268, %rd3;
	ld.global.u8 	%rs236, [%rd270];
	and.b16  	%rs237, %rs236, 1;
	and.b16  	%rs238, %rs406, 255;
	setp.eq.s16 	%p104, %rs238, 0;
	setp.eq.s16 	%p105, %rs237, 0;
	min.s64 	%rd272, %rd271, %rd424;
	selp.b64 	%rd273, %rd424, %rd272, %p105;
	selp.b64 	%rd274, %rd271, %rd273, %p104;
	selp.b16 	%rs239, %rs406, 1, %p105;
	selp.b16 	%rs240, %rs237, %rs239, %p104;
	and.b16  	%rs241, %rs240, 255;
	add.s32 	%r208, %r451, -768;
	cvt.s64.s32 	%rd275, %r208;
	add.s64 	%rd276, %rd275, %rd5;
	add.s64 	%rd277, %rd276, %rd3;
	ld.global.u8 	%rs242, [%rd270+1024];
	and.b16  	%rs243, %rs242, 1;
	setp.eq.s16 	%p106, %rs241, 0;
	setp.eq.s16 	%p107, %rs243, 0;
	min.s64 	%rd278, %rd277, %rd274;
	selp.b64 	%rd279, %rd274, %rd278, %p107;
	selp.b64 	%rd280, %rd277, %rd279, %p106;
	selp.b16 	%rs244, %rs240, 1, %p107;
	selp.b16 	%rs245, %rs243, %rs244, %p106;
	and.b16  	%rs246, %rs245, 255;
	add.s32 	%r209, %r451, -512;
	cvt.s64.s32 	%rd281, %r209;
	add.s64 	%rd282, %rd281, %rd5;
	add.s64 	%rd283, %rd282, %rd3;
	ld.global.u8 	%rs247, [%rd270+2048];
	and.b16  	%rs248, %rs247, 1;
	setp.eq.s16 	%p108, %rs246, 0;
	setp.eq.s16 	%p109, %rs248, 0;
	min.s64 	%rd284, %rd283, %rd280;
	selp.b64 	%rd285, %rd280, %rd284, %p109;
	selp.b64 	%rd286, %rd283, %rd285, %p108;
	selp.b16 	%rs249, %rs245, 1, %p109;
	selp.b16 	%rs250, %rs248, %rs249, %p108;
	and.b16  	%rs251, %rs250, 255;
	add.s32 	%r210, %r451, -256;
	cvt.s64.s32 	%rd287, %r210;
	add.s64 	%rd288, %rd287, %rd5;
	add.s64 	%rd289, %rd288, %rd3;
	ld.global.u8 	%rs252, [%rd270+3072];
	and.b16  	%rs253, %rs252, 1;
	setp.eq.s16 	%p110, %rs251, 0;
	setp.eq.s16 	%p111, %rs253, 0;
	min.s64 	%rd290, %rd289, %rd286;
	selp.b64 	%rd291, %rd286, %rd290, %p111;
	selp.b64 	%rd292, %rd289, %rd291, %p110;
	selp.b16 	%rs254, %rs250, 1, %p111;
	selp.b16 	%rs255, %rs253, %rs254, %p110;
	and.b16  	%rs256, %rs255, 255;
	add.s32 	%r211, %r451, 768;
	cvt.s64.s32 	%rd293, %r451;
	add.s64 	%rd294, %rd293, %rd5;
	add.s64 	%rd295, %rd294, %rd3;
	ld.global.u8 	%rs257, [%rd270+4096];
	and.b16  	%rs258, %rs257, 1;
	setp.eq.s16 	%p112, %rs256, 0;
	setp.eq.s16 	%p113, %rs258, 0;
	min.s64 	%rd296, %rd295, %rd292;
	selp.b64 	%rd297, %rd292, %rd296, %p113;
	selp.b64 	%rd298, %rd295, %rd297, %p112;
	selp.b16 	%rs259, %rs255, 1, %p113;
	selp.b16 	%rs260, %rs258, %rs259, %p112;
	and.b16  	%rs261, %rs260, 255;
	add.s32 	%r212, %r451, 256;
	cvt.s64.s32 	%rd299, %r212;
	add.s64 	%rd300, %rd299, %rd5;
	add.s64 	%rd301, %rd300, %rd3;
	ld.global.u8 	%rs262, [%rd270+5120];
	and.b16  	%rs263, %rs262, 1;
	setp.eq.s16 	%p114, %rs261, 0;
	setp.eq.s16 	%p115, %rs263, 0;
	min.s64 	%rd302, %rd301, %rd298;
	selp.b64 	%rd303, %rd298, %rd302, %p115;
	selp.b64 	%rd304, %rd301, %rd303, %p114;
	selp.b16 	%rs264, %rs260, 1, %p115;
	selp.b16 	%rs265, %rs263, %rs264, %p114;
	and.b16  	%rs266, %rs265, 255;
	add.s32 	%r213, %r451, 512;
	cvt.s64.s32 	%rd305, %r213;
	add.s64 	%rd306, %rd305, %rd5;
	add.s64 	%rd307, %rd306, %rd3;
	ld.global.u8 	%rs267, [%rd270+6144];
	and.b16  	%rs268, %rs267, 1;
	setp.eq.s16 	%p116, %rs266, 0;
	setp.eq.s16 	%p117, %rs268, 0;
	min.s64 	%rd308, %rd307, %rd304;
	selp.b64 	%rd309, %rd304, %rd308, %p117;
	selp.b64 	%rd310, %rd307, %rd309, %p116;
	selp.b16 	%rs269, %rs265, 1, %p117;
	selp.b16 	%rs270, %rs268, %rs269, %p116;
	and.b16  	%rs271, %rs270, 255;
	cvt.s64.s32 	%rd311, %r211;
	add.s64 	%rd312, %rd311, %rd5;
	add.s64 	%rd313, %rd312, %rd3;
	ld.global.u8 	%rs272, [%rd270+7168];
	and.b16  	%rs273, %rs272, 1;
	setp.eq.s16 	%p118, %rs271, 0;
	setp.eq.s16 	%p119, %rs273, 0;
	min.s64 	%rd314, %rd313, %rd310;
	selp.b64 	%rd315, %rd310, %rd314, %p119;
	selp.b64 	%rd424, %rd313, %rd315, %p118;
	selp.b16 	%rs274, %rs270, 1, %p119;
	selp.b16 	%rs406, %rs273, %rs274, %p118;
	add.s32 	%r451, %r451, 2048;
	add.s32 	%r450, %r450, 8;
	setp.ne.s32 	%p120, %r450, 0;
	@%p120 bra 	$L__BB5_6;
	add.s32 	%r452, %r451, -1024;
$L__BB5_8:
	setp.eq.s32 	%p121, %r10, 0;
	@%p121 bra 	$L__BB5_16;
	setp.lt.u32 	%p122, %r10, 4;
	@%p122 bra 	$L__BB5_11;
	cvt.s64.s32 	%rd317, %r452;
	add.s64 	%rd318, %rd317, %rd5;
	shl.b64 	%rd319, %rd318, 2;
	add.s64 	%rd320, %rd2, %rd319;
	add.s64 	%rd321, %rd318, %rd3;
	ld.global.u8 	%rs276, [%rd320];
	and.b16  	%rs277, %rs276, 1;
	and.b16  	%rs278, %rs406, 255;
	setp.eq.s16 	%p123, %rs278, 0;
	setp.eq.s16 	%p124, %rs277, 0;
	min.s64 	%rd322, %rd321, %rd424;
	selp.b64 	%rd323, %rd424, %rd322, %p124;
	selp.b64 	%rd324, %rd321, %rd323, %p123;
	selp.b16 	%rs279, %rs406, 1, %p124;
	selp.b16 	%rs280, %rs277, %rs279, %p123;
	and.b16  	%rs281, %rs280, 255;
	add.s32 	%r214, %r452, 256;
	cvt.s64.s32 	%rd325, %r214;
	add.s64 	%rd326, %rd325, %rd5;
	add.s64 	%rd327, %rd326, %rd3;
	ld.global.u8 	%rs282, [%rd320+1024];
	and.b16  	%rs283, %rs282, 1;
	setp.eq.s16 	%p125, %rs281, 0;
	setp.eq.s16 	%p126, %rs283, 0;
	min.s64 	%rd328, %rd327, %rd324;
	selp.b64 	%rd329, %rd324, %rd328, %p126;
	selp.b64 	%rd330, %rd327, %rd329, %p125;
	selp.b16 	%rs284, %rs280, 1, %p126;
	selp.b16 	%rs285, %rs283, %rs284, %p125;
	and.b16  	%rs286, %rs285, 255;
	add.s32 	%r215, %r452, 512;
	cvt.s64.s32 	%rd331, %r215;
	add.s64 	%rd332, %rd331, %rd5;
	add.s64 	%rd333, %rd332, %rd3;
	ld.global.u8 	%rs287, [%rd320+2048];
	and.b16  	%rs288, %rs287, 1;
	setp.eq.s16 	%p127, %rs286, 0;
	setp.eq.s16 	%p128, %rs288, 0;
	min.s64 	%rd334, %rd333, %rd330;
	selp.b64 	%rd335, %rd330, %rd334, %p128;
	selp.b64 	%rd336, %rd333, %rd335, %p127;
	selp.b16 	%rs289, %rs285, 1, %p128;
	selp.b16 	%rs290, %rs288, %rs289, %p127;
	and.b16  	%rs291, %rs290, 255;
	add.s32 	%r216, %r452, 768;
	cvt.s64.s32 	%rd337, %r216;
	add.s64 	%rd338, %rd337, %rd5;
	add.s64 	%rd339, %rd338, %rd3;
	ld.global.u8 	%rs292, [%rd320+3072];
	and.b16  	%rs293, %rs292, 1;
	setp.eq.s16 	%p129, %rs291, 0;
	setp.eq.s16 	%p130, %rs293, 0;
	min.s64 	%rd340, %rd339, %rd336;
	selp.b64 	%rd341, %rd336, %rd340, %p130;
	selp.b64 	%rd424, %rd339, %rd341, %p129;
	selp.b16 	%rs294, %rs290, 1, %p130;
	selp.b16 	%rs406, %rs293, %rs294, %p129;
	add.s32 	%r452, %r452, 1024;
$L__BB5_11:
	and.b32  	%r217, %r9, 3;
	setp.eq.s32 	%p131, %r217, 0;
	@%p131 bra 	$L__BB5_16;
	setp.eq.s32 	%p132, %r217, 1;
	@%p132 bra 	$L__BB5_14;
	cvt.s64.s32 	%rd343, %r452;
	add.s64 	%rd344, %rd343, %rd5;
	shl.b64 	%rd345, %rd344, 2;
	add.s64 	%rd346, %rd2, %rd345;
	add.s64 	%rd347, %rd344, %rd3;
	ld.global.u8 	%rs296, [%rd346];
	and.b16  	%rs297, %rs296, 1;
	and.b16  	%rs298, %rs406, 255;
	setp.eq.s16 	%p133, %rs298, 0;
	setp.eq.s16 	%p134, %rs297, 0;
	min.s64 	%rd348, %rd347, %rd424;
	selp.b64 	%rd349, %rd424, %rd348, %p134;
	selp.b64 	%rd350, %rd347, %rd349, %p133;
	selp.b16 	%rs299, %rs406, 1, %p134;
	selp.b16 	%rs300, %rs297, %rs299, %p133;
	and.b16  	%rs301, %rs300, 255;
	add.s32 	%r218, %r452, 256;
	cvt.s64.s32 	%rd351, %r218;
	add.s64 	%rd352, %rd351, %rd5;
	add.s64 	%rd353, %rd352, %rd3;
	ld.global.u8 	%rs302, [%rd346+1024];
	and.b16  	%rs303, %rs302, 1;
	setp.eq.s16 	%p135, %rs301, 0;
	setp.eq.s16 	%p136, %rs303, 0;
	min.s64 	%rd354, %rd353, %rd350;
	selp.b64 	%rd355, %rd350, %rd354, %p136;
	selp.b64 	%rd424, %rd353, %rd355, %p135;
	selp.b16 	%rs304, %rs300, 1, %p136;
	selp.b16 	%rs406, %rs303, %rs304, %p135;
	add.s32 	%r452, %r452, 512;
$L__BB5_14:
	and.b32  	%r219, %r8, 256;
	setp.ne.s32 	%p137, %r219, 0;
	@%p137 bra 	$L__BB5_16;
	cvt.s64.s32 	%rd356, %r452;
	add.s64 	%rd357, %rd356, %rd5;
	shl.b64 	%rd358, %rd357, 2;
	add.s64 	%rd359, %rd2, %rd358;
	add.s64 	%rd360, %rd357, %rd3;
	ld.global.u8 	%rs305, [%rd359];
	and.b16  	%rs306, %rs305, 1;
	and.b16  	%rs307, %rs406, 255;
	setp.eq.s16 	%p138, %rs307, 0;
	setp.eq.s16 	%p139, %rs306, 0;
	min.s64 	%rd361, %rd360, %rd424;
	selp.b64 	%rd362, %rd424, %rd361, %p139;
	selp.b64 	%rd424, %rd360, %rd362, %p138;
	selp.b16 	%rs308, %rs406, 1, %p139;
	selp.b16 	%rs406, %rs306, %rs308, %p138;
$L__BB5_16:
	setp.lt.s32 	%p140, %r4, 256;
	@%p140 bra 	$L__BB5_41;
	// begin inline asm
	mov.u32 %r338, %laneid;
	// end inline asm
	cvt.u32.u16 	%r359, %rs406;
	and.b32  	%r340, %r359, 255;
	mov.b32 	%r356, 1;
	mov.b32 	%r357, 31;
	mov.b32 	%r358, -1;
	// begin inline asm
	shfl.sync.down.b32 %r339, %r340, %r356, %r357, %r358;
	// end inline asm
	// begin inline asm
	shfl.sync.down.b32 %r344, %r345, %r356, %r357, %r358;
	// end inline asm
	mov.b64 	{%r350, %r355}, %rd424;
	// begin inline asm
	shfl.sync.down.b32 %r349, %r350, %r356, %r357, %r358;
	// end inline asm
	// begin inline asm
	shfl.sync.down.b32 %r354, %r355, %r356, %r357, %r358;
	// end inline asm
	mov.b64 	%rd21, {%r349, %r354};
	cvt.u16.u32 	%rs15, %r339;
	setp.gt.s32 	%p190, %r338, 30;
	@%p190 bra 	$L__BB5_21;
	and.b16  	%rs350, %rs406, 255;
	setp.eq.s16 	%p191, %rs350, 0;
	and.b16  	%rs351, %rs15, 255;
	setp.eq.s16 	%p192, %rs351, 0;
	or.pred  	%p193, %p191, %p192;
	@%p193 bra 	$L__BB5_20;
	min.s64 	%rd424, %rd21, %rd424;
	mov.b16 	%rs406, 1;
	bra.uni 	$L__BB5_21;
$L__BB5_20:
	setp.eq.s16 	%p194, %rs350, 0;
	selp.b64 	%rd424, %rd21, %rd424, %p194;
	selp.b16 	%rs406, %rs15, %rs406, %p194;
$L__BB5_21:
	cvt.u32.u16 	%r380, %rs406;
	and.b32  	%r361, %r380, 255;
	mov.b32 	%r377, 2;
	mov.b32 	%r378, 31;
	mov.b32 	%r379, -1;
	// begin inline asm
	shfl.sync.down.b32 %r360, %r361, %r377, %r378, %r379;
	// end inline asm
	// begin inline asm
	shfl.sync.down.b32 %r365, %r366, %r377, %r378, %r379;
	// end inline asm
	mov.b64 	{%r371, %r376}, %rd424;
	// begin inline asm
	shfl.sync.down.b32 %r370, %r371, %r377, %r378, %r379;
	// end inline asm
	// begin inline asm
	shfl.sync.down.b32 %r375, %r376, %r377, %r378, %r379;
	// end inline asm
	mov.b64 	%rd25, {%r370, %r375};
	cvt.u16.u32 	%rs18, %r360;
	setp.gt.s32 	%p195, %r338, 29;
	@%p195 bra 	$L__BB5_25;
	and.b16  	%rs354, %rs406, 255;
	setp.eq.s16 	%p196, %rs354, 0;
	and.b16  	%rs355, %rs18, 255;
	setp.eq.s16 	%p197, %rs355, 0;
	or.pred  	%p198, %p196, %p197;
	@%p198 bra 	$L__BB5_24;
	min.s64 	%rd424, %rd25, %rd424;
	mov.b16 	%rs406, 1;
	bra.uni 	$L__BB5_25;
$L__BB5_24:
	setp.eq.s16 	%p199, %rs354, 0;
	selp.b64 	%rd424, %rd25, %rd424, %p199;
	selp.b16 	%rs406, %rs18, %rs406, %p199;
$L__BB5_25:
	cvt.u32.u16 	%r401, %rs406;
	and.b32  	%r382, %r401, 255;
	mov.b32 	%r398, 4;
	mov.b32 	%r399, 31;
	mov.b32 	%r400, -1;
	// begin inline asm
	shfl.sync.down.b32 %r381, %r382, %r398, %r399, %r400;
	// end inline asm
	// begin inline asm
	shfl.sync.down.b32 %r386, %r387, %r398, %r399, %r400;
	// end inline asm
	mov.b64 	{%r392, %r397}, %rd424;
	// begin inline asm
	shfl.sync.down.b32 %r391, %r392, %r398, %r399, %r400;
	// end inline asm
	// begin inline asm
	shfl.sync.down.b32 %r396, %r397, %r398, %r399, %r400;
	// end inline asm
	mov.b64 	%rd29, {%r391, %r396};
	cvt.u16.u32 	%rs21, %r381;
	setp.gt.s32 	%p200, %r338, 27;
	@%p200 bra 	$L__BB5_29;
	and.b16  	%rs358, %rs406, 255;
	setp.eq.s16 	%p201, %rs358, 0;
	and.b16  	%rs359, %rs21, 255;
	setp.eq.s16 	%p202, %rs359, 0;
	or.pred  	%p203, %p201, %p202;
	@%p203 bra 	$L__BB5_28;
	min.s64 	%rd424, %rd29, %rd424;
	mov.b16 	%rs406, 1;
	bra.uni 	$L__BB5_29;
$L__BB5_28:
	setp.eq.s16 	%p204, %rs358, 0;
	selp.b64 	%rd424, %rd29, %rd424, %p204;
	selp.b16 	%rs406, %rs21, %rs406, %p204;
$L__BB5_29:
	cvt.u32.u16 	%r422, %rs406;
	and.b32  	%r403, %r422, 255;
	mov.b32 	%r419, 8;
	mov.b32 	%r420, 31;
	mov.b32 	%r421, -1;
	// begin inline asm
	shfl.sync.down.b32 %r402, %r403, %r419, %r420, %r421;
	// end inline asm
	// begin inline asm
	shfl.sync.down.b32 %r407, %r408, %r419, %r420, %r421;
	// end inline asm
	mov.b64 	{%r413, %r418}, %rd424;
	// begin inline asm
	shfl.sync.down.b32 %r412, %r413, %r419, %r420, %r421;
	// end inline asm
	// begin inline asm
	shfl.sync.down.b32 %r417, %r418, %r419, %r420, %r421;
	// end inline asm
	mov.b64 	%rd33, {%r412, %r417};
	cvt.u16.u32 	%rs24, %r402;
	setp.gt.s32 	%p205, %r338, 23;
	@%p205 bra 	$L__BB5_33;
	and.b16  	%rs362, %rs406, 255;
	setp.eq.s16 	%p206, %rs362, 0;
	and.b16  	%rs363, %rs24, 255;
	setp.eq.s16 	%p207, %rs363, 0;
	or.pred  	%p208, %p206, %p207;
	@%p208 bra 	$L__BB5_32;
	min.s64 	%rd424, %rd33, %rd424;
	mov.b16 	%rs406, 1;
	bra.uni 	$L__BB5_33;
$L__BB5_32:
	setp.eq.s16 	%p209, %rs362, 0;
	selp.b64 	%rd424, %rd33, %rd424, %p209;
	selp.b16 	%rs406, %rs24, %rs406, %p209;
$L__BB5_33:
	cvt.u32.u16 	%r443, %rs406;
	and.b32  	%r424, %r443, 255;
	mov.b32 	%r440, 16;
	mov.b32 	%r441, 31;
	mov.b32 	%r442, -1;
	// begin inline asm
	shfl.sync.down.b32 %r423, %r424, %r440, %r441, %r442;
	// end inline asm
	// begin inline asm
	shfl.sync.down.b32 %r428, %r429, %r440, %r441, %r442;
	// end inline asm
	mov.b64 	{%r434, %r439}, %rd424;
	// begin inline asm
	shfl.sync.down.b32 %r433, %r434, %r440, %r441, %r442;
	// end inline asm
	// begin inline asm
	shfl.sync.down.b32 %r438, %r439, %r440, %r441, %r442;
	// end inline asm
	mov.b64 	%rd37, {%r433, %r438};
	cvt.u16.u32 	%rs27, %r423;
	setp.gt.s32 	%p210, %r338, 15;
	@%p210 bra 	$L__BB5_37;
	and.b16  	%rs366, %rs406, 255;
	setp.eq.s16 	%p211, %rs366, 0;
	and.b16  	%rs367, %rs27, 255;
	setp.eq.s16 	%p212, %rs367, 0;
	or.pred  	%p213, %p211, %p212;
	@%p213 bra 	$L__BB5_36;
	min.s64 	%rd424, %rd37, %rd424;
	mov.b16 	%rs406, 1;
	bra.uni 	$L__BB5_37;
$L__BB5_36:
	setp.eq.s16 	%p214, %rs366, 0;
	selp.b16 	%rs406, %rs27, %rs406, %p214;
	selp.b64 	%rd424, %rd37, %rd424, %p214;
$L__BB5_37:
	setp.ne.s32 	%p215, %r338, 0;
	@%p215 bra 	$L__BB5_39;
	shr.u32 	%r444, %r5, 1;
	and.b32  	%r445, %r444, 496;
	mov.u32 	%r446, _ZZN3cub18CUB_300001_SM_10006detail6reduce18DeviceReduceKernelINS2_10policy_hubIN4cuda3std3__45tupleIJblEEEyN6thrust24THRUST_300001_SM_1000_NS8cuda_cub9__find_if7functorIS9_EEE10Policy1000ENSB_12zip_iteratorINS8_IJNSD_26transform_input_iterator_tIbNSB_6detail15normal_iteratorINSB_10device_ptrIiEEEENS7_10__not_fn_tI7is_evenEEEENSB_17counting_iteratorIlNSB_11use_defaultESU_SU_EEEEEEEySF_S9_NS7_10__identityEEEvT0_PT3_T1_NS0_13GridEvenShareIS12_EET2_T4_E12temp_storage;
	add.s32 	%r447, %r446, %r445;
	st.shared.u8 	[%r447+8], %rs406;
	st.shared.u64 	[%r447+16], %rd424;
$L__BB5_39:
	bar.sync 	0;
	setp.ne.s32 	%p216, %r5, 0;
	@%p216 bra 	$L__BB5_118;
	ld.shared.u8 	%rs370, [_ZZN3cub18CUB_300001_SM_10006detail6reduce18DeviceReduceKernelINS2_10policy_hubIN4cuda3std3__45tupleIJblEEEyN6thrust24THRUST_300001_SM_1000_NS8cuda_cub9__find_if7functorIS9_EEE10Policy1000ENSB_12zip_iteratorINS8_IJNSD_26transform_input_iterator_tIbNSB_6detail15normal_iteratorINSB_10device_ptrIiEEEENS7_10__not_fn_tI7is_evenEEEENSB_17counting_iteratorIlNSB_11use_defaultESU_SU_EEEEEEEySF_S9_NS7_10__identityEEEvT0_PT3_T1_NS0_13GridEvenShareIS12_EET2_T4_E12temp_storage+24];
	ld.shared.u64 	%rd384, [_ZZN3cub18CUB_300001_SM_10006detail6reduce18DeviceReduceKernelINS2_10policy_hubIN4cuda3std3__45tupleIJblEEEyN6thrust24THRUST_300001_SM_1000_NS8cuda_cub9__find_if7functorIS9_EEE10Policy1000ENSB_12zip_iteratorINS8_IJNSD_26transform_input_iterator_tIbNSB_6detail15normal_iteratorINSB_10device_ptrIiEEEENS7_10__not_fn_tI7is_evenEEEENSB_17counting_iteratorIlNSB_11use_defaultESU_SU_EEEEEEEySF_S9_NS7_10__identityEEEvT0_PT3_T1_NS0_13GridEvenShareIS12_EET2_T4_E12temp_storage+32];
	and.b16  	%rs371, %rs406, 255;
	setp.eq.s16 	%p217, %rs371, 0;
	setp.eq.s16 	%p218, %rs370, 0;
	min.s64 	%rd385, %rd384, %rd424;
	selp.b16 	%rs372, %rs406, 1, %p218;
	selp.b16 	%rs373, %rs370, %rs372, %p217;
	and.b16  	%rs374, %rs373, 255;
	selp.b64 	%rd386, %rd424, %rd385, %p218;
	selp.b64 	%rd387, %rd384, %rd386, %p217;
	ld.shared.u8 	%rs375, [_ZZN3cub18CUB_300001_SM_10006detail6reduce18DeviceReduceKernelINS2_10policy_hubIN4cuda3std3__45tupleIJblEEEyN6thrust24THRUST_300001_SM_1000_NS8cuda_cub9__find_if7functorIS9_EEE10Policy1000ENSB_12zip_iteratorINS8_IJNSD_26transform_input_iterator_tIbNSB_6detail15normal_iteratorINSB_10device_ptrIiEEEENS7_10__not_fn_tI7is_evenEEEENSB_17counting_iteratorIlNSB_11use_defaultESU_SU_EEEEEEEySF_S9_NS7_10__identityEEEvT0_PT3_T1_NS0_13GridEvenShareIS12_EET2_T4_E12temp_storage+40];
	ld.shared.u64 	%rd388, [_ZZN3cub18CUB_300001_SM_10006detail6reduce18DeviceReduceKernelINS2_10policy_hubIN4cuda3std3__45tupleIJblEEEyN6thrust24THRUST_300001_SM_1000_NS8cuda_cub9__find_if7functorIS9_EEE10Policy1000ENSB_12zip_iteratorINS8_IJNSD_26transform_input_iterator_tIbNSB_6detail15normal_iteratorINSB_10device_ptrIiEEEENS7_10__not_fn_tI7is_evenEEEENSB_17counting_iteratorIlNSB_11use_defaultESU_SU_EEEEEEEySF_S9_NS7_10__identityEEEvT0_PT3_T1_NS0_13GridEvenShareIS12_EET2_T4_E12temp_storage+48];
	setp.eq.s16 	%p219, %rs374, 0;
	setp.eq.s16 	%p220, %rs375, 0;
	min.s64 	%rd389, %rd388, %rd387;
	selp.b16 	%rs376, %rs373, 1, %p220;
	selp.b16 	%rs377, %rs375, %rs376, %p219;
	and.b16  	%rs378, %rs377, 255;
	selp.b64 	%rd390, %rd387, %rd389, %p220;
	selp.b64 	%rd391, %rd388, %rd390, %p219;
	ld.shared.u8 	%rs379, [_ZZN3cub18CUB_300001_SM_10006detail6reduce18DeviceReduceKernelINS2_10policy_hubIN4cuda3std3__45tupleIJblEEEyN6thrust24THRUST_300001_SM_1000_NS8cuda_cub9__find_if7functorIS9_EEE10Policy1000ENSB_12zip_iteratorINS8_IJNSD_26transform_input_iterator_tIbNSB_6detail15normal_iteratorINSB_10device_ptrIiEEEENS7_10__not_fn_tI7is_evenEEEENSB_17counting_iteratorIlNSB_11use_defaultESU_SU_EEEEEEEySF_S9_NS7_10__identityEEEvT0_PT3_T1_NS0_13GridEvenShareIS12_EET2_T4_E12temp_storage+56];
	ld.shared.u64 	%rd392, [_ZZN3cub18CUB_300001_SM_10006detail6reduce18DeviceReduceKernelINS2_10policy_hubIN4cuda3std3__45tupleIJblEEEyN6thrust24THRUST_300001_SM_1000_NS8cuda_cub9__find_if7functorIS9_EEE10Policy1000ENSB_12zip_iteratorINS8_IJNSD_26transform_input_iterator_tIbNSB_6detail15normal_iteratorINSB_10device_ptrIiEEEENS7_10__not_fn_tI7is_evenEEEENSB_17counting_iteratorIlNSB_11use_defaultESU_SU_EEEEEEEySF_S9_NS7_10__identityEEEvT0_PT3_T1_NS0_13GridEvenShareIS12_EET2_T4_E12temp_storage+64];
	setp.eq.s16 	%p221, %rs378, 0;
	setp.eq.s16 	%p222, %rs379, 0;
	min.s64 	%rd393, %rd392, %rd391;
	selp.b16 	%rs380, %rs377, 1, %p222;
	selp.b16 	%rs381, %rs379, %rs380, %p221;
	and.b16  	%rs382, %rs381, 255;
	selp.b64 	%rd394, %rd391, %rd393, %p222;
	selp.b64 	%rd395, %rd392, %rd394, %p221;
	ld.shared.u8 	%rs383, [_ZZN3cub18CUB_300001_SM_10006detail6reduce18DeviceReduceKernelINS2_10policy_hubIN4cuda3std3__45tupleIJblEEEyN6thrust24THRUST_300001_SM_1000_NS8cuda_cub9__find_if7functorIS9_EEE10Policy1000ENSB_12zip_iteratorINS8_IJNSD_26transform_input_iterator_tIbNSB_6detail15normal_iteratorINSB_10device_ptrIiEEEENS7_10__not_fn_tI7is_evenEEEENSB_17counting_iteratorIlNSB_11use_defaultESU_SU_EEEEEEEySF_S9_NS7_10__identityEEEvT0_PT3_T1_NS0_13GridEvenShareIS12_EET2_T4_E12temp_storage+72];
	ld.shared.u64 	%rd396, [_ZZN3cub18CUB_300001_SM_10006detail6reduce18DeviceReduceKernelINS2_10policy_hubIN4cuda3std3__45tupleIJblEEEyN6thrust24THRUST_300001_SM_1000_NS8cuda_cub9__find_if7functorIS9_EEE10Policy1000ENSB_12zip_iteratorINS8_IJNSD_26transform_input_iterator_tIbNSB_6detail15normal_iteratorINSB_10device_ptrIiEEEENS7_10__not_fn_tI7is_evenEEEENSB_17counting_iteratorIlNSB_11use_defaultESU_SU_EEEEEEEySF_S9_NS7_10__identityEEEvT0_PT3_T1_NS0_13GridEvenShareIS12_EET2_T4_E12temp_storage+80];
	setp.eq.s16 	%p223, %rs382, 0;
	setp.eq.s16 	%p224, %rs383, 0;
	min.s64 	%rd397, %rd396, %rd395;
	selp.b16 	%rs384, %rs381, 1, %p224;
	selp.b16 	%rs385, %rs383, %rs384, %p223;
	and.b16  	%rs386, %rs385, 255;
	selp.b64 	%rd398, %rd395, %rd397, %p224;
	selp.b64 	%rd399, %rd396, %rd398, %p223;
	ld.shared.u8 	%rs387, [_ZZN3cub18CUB_300001_SM_10006detail6reduce18DeviceReduceKernelINS2_10policy_hubIN4cuda3std3__45tupleIJblEEEyN6thrust24THRUST_300001_SM_1000_NS8cuda_cub9__find_if7functorIS9_EEE10Policy1000ENSB_12zip_iteratorINS8_IJNSD_26transform_input_iterator_tIbNSB_6detail15normal_iteratorINSB_10device_ptrIiEEEENS7_10__not_fn_tI7is_evenEEEENSB_17counting_iteratorIlNSB_11use_defaultESU_SU_EEEEEEEySF_S9_NS7_10__identityEEEvT0_PT3_T1_NS0_13GridEvenShareIS12_EET2_T4_E12temp_storage+88];
	ld.shared.u64 	%rd400, [_ZZN3cub18CUB_300001_SM_10006detail6reduce18DeviceReduceKernelINS2_10policy_hubIN4cuda3std3__45tupleIJblEEEyN6thrust24THRUST_300001_SM_1000_NS8cuda_cub9__find_if7functorIS9_EEE10Policy1000ENSB_12zip_iteratorINS8_IJNSD_26transform_input_iterator_tIbNSB_6detail15normal_iteratorINSB_10device_ptrIiEEEENS7_10__not_fn_tI7is_evenEEEENSB_17counting_iteratorIlNSB_11use_defaultESU_SU_EEEEEEEySF_S9_NS7_10__identityEEEvT0_PT3_T1_NS0_13GridEvenShareIS12_EET2_T4_E12temp_storage+96];
	setp.eq.s16 	%p225, %rs386, 0;
	setp.eq.s16 	%p226, %rs387, 0;
	min.s64 	%rd401, %rd400, %rd399;
	selp.b16 	%rs388, %rs385, 1, %p226;
	selp.b16 	%rs389, %rs387, %rs388, %p225;
	and.b16  	%rs390, %rs389, 255;
	selp.b64 	%rd402, %rd399, %rd401, %p226;
	selp.b64 	%rd403, %rd400, %rd402, %p225;
	ld.shared.u8 	%rs391, [_ZZN3cub18CUB_300001_SM_10006detail6reduce18DeviceReduceKernelINS2_10policy_hubIN4cuda3std3__45tupleIJblEEEyN6thrust24THRUST_300001_SM_1000_NS8cuda_cub9__find_if7functorIS9_EEE10Policy1000ENSB_12zip_iteratorINS8_IJNSD_26transform_input_iterator_tIbNSB_6detail15normal_iteratorINSB_10device_ptrIiEEEENS7_10__not_fn_tI7is_evenEEEENSB_17counting_iteratorIlNSB_11use_defaultESU_SU_EEEEEEEySF_S9_NS7_10__identityEEEvT0_PT3_T1_NS0_13GridEvenShareIS12_EET2_T4_E12temp_storage+104];
	ld.shared.u64 	%rd404, [_ZZN3cub18CUB_300001_SM_10006detail6reduce18DeviceReduceKernelINS2_10policy_hubIN4cuda3std3__45tupleIJblEEEyN6thrust24THRUST_300001_SM_1000_NS8cuda_cub9__find_if7functorIS9_EEE10Policy1000ENSB_12zip_iteratorINS8_IJNSD_26transform_input_iterator_tIbNSB_6detail15normal_iteratorINSB_10device_ptrIiEEEENS7_10__not_fn_tI7is_evenEEEENSB_17counting_iteratorIlNSB_11use_defaultESU_SU_EEEEEEEySF_S9_NS7_10__identityEEEvT0_PT3_T1_NS0_13GridEvenShareIS12_EET2_T4_E12temp_storage+112];
	setp.eq.s16 	%p227, %rs390, 0;
	setp.eq.s16 	%p228, %rs391, 0;
	min.s64 	%rd405, %rd404, %rd403;
	selp.b16 	%rs392, %rs389, 1, %p228;
	selp.b16 	%rs393, %rs391, %rs392, %p227;
	and.b16  	%rs394, %rs393, 255;
	selp.b64 	%rd406, %rd403, %rd405, %p228;
	selp.b64 	%rd407, %rd404, %rd406, %p227;
	ld.shared.u8 	%rs395, [_ZZN3cub18CUB_300001_SM_10006detail6reduce18DeviceReduceKernelINS2_10policy_hubIN4cuda3std3__45tupleIJblEEEyN6thrust24THRUST_300001_SM_1000_NS8cuda_cub9__find_if7functorIS9_EEE10Policy1000ENSB_12zip_iteratorINS8_IJNSD_26transform_input_iterator_tIbNSB_6detail15normal_iteratorINSB_10device_ptrIiEEEENS7_10__not_fn_tI7is_evenEEEENSB_17counting_iteratorIlNSB_11use_defaultESU_SU_EEEEEEEySF_S9_NS7_10__identityEEEvT0_PT3_T1_NS0_13GridEvenShareIS12_EET2_T4_E12temp_storage+120];
	ld.shared.u64 	%rd408, [_ZZN3cub18CUB_300001_SM_10006detail6reduce18DeviceReduceKernelINS2_10policy_hubIN4cuda3std3__45tupleIJblEEEyN6thrust24THRUST_300001_SM_1000_NS8cuda_cub9__find_if7functorIS9_EEE10Policy1000ENSB_12zip_iteratorINS8_IJNSD_26transform_input_iterator_tIbNSB_6detail15normal_iteratorINSB_10device_ptrIiEEEENS7_10__not_fn_tI7is_evenEEEENSB_17counting_iteratorIlNSB_11use_defaultESU_SU_EEEEEEEySF_S9_NS7_10__identityEEEvT0_PT3_T1_NS0_13GridEvenShareIS12_EET2_T4_E12temp_storage+128];
	setp.eq.s16 	%p229, %rs394, 0;
	setp.eq.s16 	%p230, %rs395, 0;
	min.s64 	%rd409, %rd408, %rd407;
	selp.b16 	%rs396, %rs393, 1, %p230;
	selp.b16 	%rs406, %rs395, %rs396, %p229;
	selp.b64 	%rd410, %rd407, %rd409, %p230;
	selp.b64 	%rd424, %rd408, %rd410, %p229;
	bra.uni 	$L__BB5_118;
$L__BB5_41:
	// begin inline asm
	mov.u32 %r220, %laneid;
	// end inline asm
	and.b32  	%r241, %r5, 992;
	add.s32 	%r242, %r241, 32;
	setp.gt.s32 	%p141, %r242, %r4;
	not.b32 	%r243, %r241;
	add.s32 	%r244, %r4, %r243;
	selp.b32 	%r239, %r244, 31, %p141;
	cvt.u32.u16 	%r245, %rs406;
	and.b32  	%r222, %r245, 255;
	mov.b32 	%r238, 1;
	mov.b32 	%r240, -1;
	// begin inline asm
	shfl.sync.down.b32 %r221, %r222, %r238, %r239, %r240;
	// end inline asm
	// begin inline asm
	shfl.sync.down.b32 %r226, %r227, %r238, %r239, %r240;
	// end inline asm
	mov.b64 	{%r232, %r237}, %rd424;
	// begin inline asm
	shfl.sync.down.b32 %r231, %r232, %r238, %r239, %r240;
	// end inline asm
	// begin inline asm
	shfl.sync.down.b32 %r236, %r237, %r238, %r239, %r240;
	// end inline asm
	mov.b64 	%rd42, {%r231, %r236};
	cvt.u16.u32 	%rs31, %r221;
	setp.ge.s32 	%p142, %r220, %r239;
	@%p142 bra 	$L__BB5_45;
	and.b16  	%rs309, %rs406, 255;
	setp.eq.s16 	%p143, %rs309, 0;
	and.b16  	%rs310, %rs31, 255;
	setp.eq.s16 	%p144, %rs310, 0;
	or.pred  	%p145, %p143, %p144;
	@%p145 bra 	$L__BB5_44;
	min.s64 	%rd424, %rd42, %rd424;
	mov.b16 	%rs406, 1;
	bra.uni 	$L__BB5_45;
$L__BB5_44:
	setp.eq.s16 	%p146, %rs309, 0;
	selp.b16 	%rs406, %rs31, %rs406, %p146;
	selp.b64 	%rd424, %rd42, %rd424, %p146;
$L__BB5_45:
	cvt.u32.u16 	%r266, %rs406;
	and.b32  	%r247, %r266, 255;
	mov.b32 	%r263, 2;
	mov.b32 	%r265, -1;
	// begin inline asm
	shfl.sync.down.b32 %r246, %r247, %r263, %r239, %r265;
	// end inline asm
	// begin inline asm
	shfl.sync.down.b32 %r251, %r252, %r263, %r239, %r265;
	// end inline asm
	mov.b64 	{%r257, %r262}, %rd424;
	// begin inline asm
	shfl.sync.down.b32 %r256, %r257, %r263, %r239, %r265;
	// end inline asm
	// begin inline asm
	shfl.sync.down.b32 %r261, %r262, %r263, %r239, %r265;
	// end inline asm
	mov.b64 	%rd46, {%r256, %r261};
	cvt.u16.u32 	%rs34, %r246;
	add.s32 	%r267, %r220, 2;
	setp.gt.s32 	%p147, %r267, %r239;
	@%p147 bra 	$L__BB5_49;
	and.b16  	%rs313, %rs406, 255;
	setp.eq.s16 	%p148, %rs313, 0;
	and.b16  	%rs314, %rs34, 255;
	setp.eq.s16 	%p149, %rs314, 0;
	or.pred  	%p150, %p148, %p149;
	@%p150 bra 	$L__BB5_48;
	min.s64 	%rd424, %rd46, %rd424;
	mov.b16 	%rs406, 1;
	bra.uni 	$L__BB5_49;
$L__BB5_48:
	setp.eq.s16 	%p151, %rs313, 0;
	selp.b16 	%rs406, %rs34, %rs406, %p151;
	selp.b64 	%rd424, %rd46, %rd424, %p151;
$L__BB5_49:
	cvt.u32.u16 	%r288, %rs406;
	and.b32  	%r269, %r288, 255;
	mov.b32 	%r285, 4;
	mov.b32 	%r287, -1;
	// begin inline asm
	shfl.sync.down.b32 %r268, %r269, %r285, %r239, %r287;
	// end inline asm
	// begin inline asm
	shfl.sync.down.b32 %r273, %r274, %r285, %r239, %r287;
	// end inline asm
	mov.b64 	{%r279, %r284}, %rd424;
	// begin inline asm
	shfl.sync.down.b32 %r278, %r279, %r285, %r239, %r287;
	// end inline asm
	// begin inline asm
	shfl.sync.down.b32 %r283, %r284, %r285, %r239, %r287;
	// end inline asm
	mov.b64 	%rd50, {%r278, %r283};
	cvt.u16.u32 	%rs37, %r268;
	add.s32 	%r289, %r220, 4;
	setp.gt.s32 	%p152, %r289, %r239;
	@%p152 bra 	$L__BB5_53;
	and.b16  	%rs317, %rs406, 255;
	setp.eq.s16 	%p153, %rs317, 0;
	and.b16  	%rs318, %rs37, 255;
	setp.eq.s16 	%p154, %rs318, 0;
	or.pred  	%p155, %p153, %p154;
	@%p155 bra 	$L__BB5_52;
	min.s64 	%rd424, %rd50, %rd424;
	mov.b16 	%rs406, 1;
	bra.uni 	$L__BB5_53;
$L__BB5_52:
	setp.eq.s16 	%p156, %rs317, 0;
	selp.b16 	%rs406, %rs37, %rs406, %p156;
	selp.b64 	%rd424, %rd50, %rd424, %p156;
$L__BB5_53:
	cvt.u32.u16 	%r310, %rs406;
	and.b32  	%r291, %r310, 255;
	mov.b32 	%r307, 8;
	mov.b32 	%r309, -1;
	// begin inline asm
	shfl.sync.down.b32 %r290, %r291, %r307, %r239, %r309;
	// end inline asm
	// begin inline asm
	shfl.sync.down.b32 %r295, %r296, %r307, %r239, %r309;
	// end inline asm
	mov.b64 	{%r301, %r306}, %rd424;
	// begin inline asm
	shfl.sync.down.b32 %r300, %r301, %r307, %r239, %r309;
	// end inline asm
	// begin inline asm
	shfl.sync.down.b32 %r305, %r306, %r307, %r239, %r309;
	// end inline asm
	mov.b64 	%rd54, {%r300, %r305};
	cvt.u16.u32 	%rs40, %r290;
	add.s32 	%r311, %r220, 8;
	setp.gt.s32 	%p157, %r311, %r239;
	@%p157 bra 	$L__BB5_57;
	and.b16  	%rs321, %rs406, 255;
	setp.eq.s16 	%p158, %rs321, 0;
	and.b16  	%rs322, %rs40, 255;
	setp.eq.s16 	%p159, %rs322, 0;
	or.pred  	%p160, %p158, %p159;
	@%p160 bra 	$L__BB5_56;
	min.s64 	%rd424, %rd54, %rd424;
	mov.b16 	%rs406, 1;
	bra.uni 	$L__BB5_57;
$L__BB5_56:
	setp.eq.s16 	%p161, %rs321, 0;
	selp.b16 	%rs406, %rs40, %rs406, %p161;
	selp.b64 	%rd424, %rd54, %rd424, %p161;
$L__BB5_57:
	cvt.u32.u16 	%r332, %rs406;
	and.b32  	%r313, %r332, 255;
	mov.b32 	%r329, 16;
	mov.b32 	%r331, -1;
	// begin inline asm
	shfl.sync.down.b32 %r312, %r313, %r329, %r239, %r331;
	// end inline asm
	// begin inline asm
	shfl.sync.down.b32 %r317, %r318, %r329, %r239, %r331;
	// end inline asm
	mov.b64 	{%r323, %r328}, %rd424;
	// begin inline asm
	shfl.sync.down.b32 %r322, %r323, %r329, %r239, %r331;
	// end inline asm
	// begin inline asm
	shfl.sync.down.b32 %r327, %r328, %r329, %r239, %r331;
	// end inline asm
	mov.b64 	%rd58, {%r322, %r327};
	cvt.u16.u32 	%rs43, %r312;
	add.s32 	%r333, %r220, 16;
	setp.gt.s32 	%p162, %r333, %r239;
	@%p162 bra 	$L__BB5_61;
	and.b16  	%rs325, %rs406, 255;
	setp.eq.s16 	%p163, %rs325, 0;
	and.b16  	%rs326, %rs43, 255;
	setp.eq.s16 	%p164, %rs326, 0;
	or.pred  	%p165, %p163, %p164;
	@%p165 bra 	$L__BB5_60;
	min.s64 	%rd424, %rd58, %rd424;
	mov.b16 	%rs406, 1;
	bra.uni 	$L__BB5_61;
$L__BB5_60:
	setp.eq.s16 	%p166, %rs325, 0;
	selp.b16 	%rs406, %rs43, %rs406, %p166;
	selp.b64 	%rd424, %rd58, %rd424, %p166;
$L__BB5_61:
	setp.ne.s32 	%p167, %r220, 0;
	@%p167 bra 	$L__BB5_63;
	shr.u32 	%r334, %r5, 1;
	and.b32  	%r335, %r334, 496;
	mov.u32 	%r336, _ZZN3cub18CUB_300001_SM_10006detail6reduce18DeviceReduceKernelINS2_10policy_hubIN4cuda3std3__45tupleIJblEEEyN6thrust24THRUST_300001_SM_1000_NS8cuda_cub9__find_if7functorIS9_EEE10Policy1000ENSB_12zip_iteratorINS8_IJNSD_26transform_input_iterator_tIbNSB_6detail15normal_iteratorINSB_10device_ptrIiEEEENS7_10__not_fn_tI7is_evenEEEENSB_17counting_iteratorIlNSB_11use_defaultESU_SU_EEEEEEEySF_S9_NS7_10__identityEEEvT0_PT3_T1_NS0_13GridEvenShareIS12_EET2_T4_E12temp_storage;
	add.s32 	%r337, %r336, %r335;
	st.shared.u8 	[%r337+8], %rs406;
	st.shared.u64 	[%r337+16], %rd424;
$L__BB5_63:
	bar.sync 	0;
	setp.ne.s32 	%p168, %r5, 0;
	@%p168 bra 	$L__BB5_118;
	setp.lt.s32 	%p169, %r4, 33;
	@%p169 bra 	$L__BB5_66;
	ld.shared.u8 	%rs329, [_ZZN3cub18CUB_300001_SM_10006detail6reduce18DeviceReduceKernelINS2_10policy_hubIN4cuda3std3__45tupleIJblEEEyN6thrust24THRUST_300001_SM_1000_NS8cuda_cub9__find_if7functorIS9_EEE10Policy1000ENSB_12zip_iteratorINS8_IJNSD_26transform_input_iterator_tIbNSB_6detail15normal_iteratorINSB_10device_ptrIiEEEENS7_10__not_fn_tI7is_evenEEEENSB_17counting_iteratorIlNSB_11use_defaultESU_SU_EEEEEEEySF_S9_NS7_10__identityEEEvT0_PT3_T1_NS0_13GridEvenShareIS12_EET2_T4_E12temp_storage+24];
	ld.shared.u64 	%rd363, [_ZZN3cub18CUB_300001_SM_10006detail6reduce18DeviceReduceKernelINS2_10policy_hubIN4cuda3std3__45tupleIJblEEEyN6thrust24THRUST_300001_SM_1000_NS8cuda_cub9__find_if7functorIS9_EEE10Policy1000ENSB_12zip_iteratorINS8_IJNSD_26transform_input_iterator_tIbNSB_6detail15normal_iteratorINSB_10device_ptrIiEEEENS7_10__not_fn_tI7is_evenEEEENSB_17counting_iteratorIlNSB_11use_defaultESU_SU_EEEEEEEySF_S9_NS7_10__identityEEEvT0_PT3_T1_NS0_13GridEvenShareIS12_EET2_T4_E12temp_storage+32];
	and.b16  	%rs330, %rs406, 255;
	setp.eq.s16 	%p170, %rs330, 0;
	setp.eq.s16 	%p171, %rs329, 0;
	min.s64 	%rd364, %rd363, %rd424;
	selp.b16 	%rs331, %rs406, 1, %p171;
	selp.b16 	%rs406, %rs329, %rs331, %p170;
	selp.b64 	%rd365, %rd424, %rd364, %p171;
	selp.b64 	%rd424, %rd363, %rd365, %p170;
$L__BB5_66:
	setp.lt.s32 	%p172, %r4, 65;
	@%p172 bra 	$L__BB5_68;
	ld.shared.u8 	%rs332, [_ZZN3cub18CUB_300001_SM_10006detail6reduce18DeviceReduceKernelINS2_10policy_hubIN4cuda3std3__45tupleIJblEEEyN6thrust24THRUST_300001_SM_1000_NS8cuda_cub9__find_if7functorIS9_EEE10Policy1000ENSB_12zip_iteratorINS8_IJNSD_26transform_input_iterator_tIbNSB_6detail15normal_iteratorINSB_10device_ptrIiEEEENS7_10__not_fn_tI7is_evenEEEENSB_17counting_iteratorIlNSB_11use_defaultESU_SU_EEEEEEEySF_S9_NS7_10__identityEEEvT0_PT3_T1_NS0_13GridEvenShareIS12_EET2_T4_E12temp_storage+40];
	ld.shared.u64 	%rd366, [_ZZN3cub18CUB_300001_SM_10006detail6reduce18DeviceReduceKernelINS2_10policy_hubIN4cuda3std3__45tupleIJblEEEyN6thrust24THRUST_300001_SM_1000_NS8cuda_cub9__find_if7functorIS9_EEE10Policy1000ENSB_12zip_iteratorINS8_IJNSD_26transform_input_iterator_tIbNSB_6detail15normal_iteratorINSB_10device_ptrIiEEEENS7_10__not_fn_tI7is_evenEEEENSB_17counting_iteratorIlNSB_11use_defaultESU_SU_EEEEEEEySF_S9_NS7_10__identityEEEvT0_PT3_T1_NS0_13GridEvenShareIS12_EET2_T4_E12temp_storage+48];
	and.b16  	%rs333, %rs406, 255;
	setp.eq.s16 	%p173, %rs333, 0;
	setp.eq.s16 	%p174, %rs332, 0;
	min.s64 	%rd367, %rd366, %rd424;
	selp.b16 	%rs334, %rs406, 1, %p174;
	selp.b16 	%rs406, %rs332, %rs334, %p173;
	selp.b64 	%rd368, %rd424, %rd367, %p174;
	selp.b64 	%rd424, %rd366, %rd368, %p173;
$L__BB5_68:
	setp.lt.s32 	%p175, %r4, 97;
	@%p175 bra 	$L__BB5_70;
	ld.shared.u8 	%rs335, [_ZZN3cub18CUB_300001_SM_10006detail6reduce18DeviceReduceKernelINS2_10policy_hubIN4cuda3std3__45tupleIJblEEEyN6thrust24THRUST_300001_SM_1000_NS8cuda_cub9__find_if7functorIS9_EEE10Policy1000ENSB_12zip_iteratorINS8_IJNSD_26transform_input_iterator_tIbNSB_6detail15normal_iteratorINSB_10device_ptrIiEEEENS7_10__not_fn_tI7is_evenEEEENSB_17counting_iteratorIlNSB_11use_defaultESU_SU_EEEEEEEySF_S9_NS7_10__identityEEEvT0_PT3_T1_NS0_13GridEvenShareIS12_EET2_T4_E12temp_storage+56];
	ld.shared.u64 	%rd369, [_ZZN3cub18CUB_300001_SM_10006detail6reduce18DeviceReduceKernelINS2_10policy_hubIN4cuda3std3__45tupleIJblEEEyN6thrust24THRUST_300001_SM_1000_NS8cuda_cub9__find_if7functorIS9_EEE10Policy1000ENSB_12zip_iteratorINS8_IJNSD_26transform_input_iterator_tIbNSB_6detail15normal_iteratorINSB_10device_ptrIiEEEENS7_10__not_fn_tI7is_evenEEEENSB_17counting_iteratorIlNSB_11use_defaultESU_SU_EEEEEEEySF_S9_NS7_10__identityEEEvT0_PT3_T1_NS0_13GridEvenShareIS12_EET2_T4_E12temp_storage+64];
	and.b16  	%rs336, %rs406, 255;
	setp.eq.s16 	%p176, %rs336, 0;
	setp.eq.s16 	%p177, %rs335, 0;
	min.s64 	%rd370, %rd369, %rd424;
	selp.b16 	%rs337, %rs406, 1, %p177;
	selp.b16 	%rs406, %rs335, %rs337, %p176;
	selp.b64 	%rd371, %rd424, %rd370, %p177;
	selp.b64 	%rd424, %rd369, %rd371, %p176;
$L__BB5_70:
	setp.lt.s32 	%p178, %r4, 129;
	@%p178 bra 	$L__BB5_72;
	ld.shared.u8 	%rs338, [_ZZN3cub18CUB_300001_SM_10006detail6reduce18DeviceReduceKernelINS2_10policy_hubIN4cuda3std3__45tupleIJblEEEyN6thrust24THRUST_300001_SM_1000_NS8cuda_cub9__find_if7functorIS9_EEE10Policy1000ENSB_12zip_iteratorINS8_IJNSD_26transform_input_iterator_tIbNSB_6detail15normal_iteratorINSB_10device_ptrIiEEEENS7_10__not_fn_tI7is_evenEEEENSB_17counting_iteratorIlNSB_11use_defaultESU_SU_EEEEEEEySF_S9_NS7_10__identityEEEvT0_PT3_T1_NS0_13GridEvenShareIS12_EET2_T4_E12temp_storage+72];
	ld.shared.u64 	%rd372, [_ZZN3cub18CUB_300001_SM_10006detail6reduce18DeviceReduceKernelINS2_10policy_hubIN4cuda3std3__45tupleIJblEEEyN6thrust24THRUST_300001_SM_1000_NS8cuda_cub9__find_if7functorIS9_EEE10Policy1000ENSB_12zip_iteratorINS8_IJNSD_26transform_input_iterator_tIbNSB_6detail15normal_iteratorINSB_10device_ptrIiEEEENS7_10__not_fn_tI7is_evenEEEENSB_17counting_iteratorIlNSB_11use_defaultESU_SU_EEEEEEEySF_S9_NS7_10__identityEEEvT0_PT3_T1_NS0_13GridEvenShareIS12_EET2_T4_E12temp_storage+80];
	and.b16  	%rs339, %rs406, 255;
	setp.eq.s16 	%p179, %rs339, 0;
	setp.eq.s16 	%p180, %rs338, 0;
	min.s64 	%rd373, %rd372, %rd424;
	selp.b16 	%rs340, %rs406, 1, %p180;
	selp.b16 	%rs406, %rs338, %rs340, %p179;
	selp.b64 	%rd374, %rd424, %rd373, %p180;
	selp.b64 	%rd424, %rd372, %rd374, %p179;
$L__BB5_72:
	setp.lt.s32 	%p181, %r4, 161;
	@%p181 bra 	$L__BB5_74;
	ld.shared.u8 	%rs341, [_ZZN3cub18CUB_300001_SM_10006detail6reduce18DeviceReduceKernelINS2_10policy_hubIN4cuda3std3__45tupleIJblEEEyN6thrust24THRUST_300001_SM_1000_NS8cuda_cub9__find_if7functorIS9_EEE10Policy1000ENSB_12zip_iteratorINS8_IJNSD_26transform_input_iterator_tIbNSB_6detail15normal_iteratorINSB_10device_ptrIiEEEENS7_10__not_fn_tI7is_evenEEEENSB_17counting_iteratorIlNSB_11use_defaultESU_SU_EEEEEEEySF_S9_NS7_10__identityEEEvT0_PT3_T1_NS0_13GridEvenShareIS12_EET2_T4_E12temp_storage+88];
	ld.shared.u64 	%rd375, [_ZZN3cub18CUB_300001_SM_10006detail6reduce18DeviceReduceKernelINS2_10policy_hubIN4cuda3std3__45tupleIJblEEEyN6thrust24THRUST_300001_SM_1000_NS8cuda_cub9__find_if7functorIS9_EEE10Policy1000ENSB_12zip_iteratorINS8_IJNSD_26transform_input_iterator_tIbNSB_6detail15normal_iteratorINSB_10device_ptrIiEEEENS7_10__not_fn_tI7is_evenEEEENSB_17counting_iteratorIlNSB_11use_defaultESU_SU_EEEEEEEySF_S9_NS7_10__identityEEEvT0_PT3_T1_NS0_13GridEvenShareIS12_EET2_T4_E12temp_storage+96];
	and.b16  	%rs342, %rs406, 255;
	setp.eq.s16 	%p182, %rs342, 0;
	setp.eq.s16 	%p183, %rs341, 0;
	min.s64 	%rd376, %rd375, %rd424;
	selp.b16 	%rs343, %rs406, 1, %p183;
	selp.b16 	%rs406, %rs341, %rs343, %p182;
	selp.b64 	%rd377, %rd424, %rd376, %p183;
	selp.b64 	%rd424, %rd375, %rd377, %p182;
$L__BB5_74:
	setp.lt.s32 	%p184, %r4, 193;
	@%p184 bra 	$L__BB5_76;
	ld.shared.u8 	%rs344, [_ZZN3cub18CUB_300001_SM_10006detail6reduce18DeviceReduceKernelINS2_10policy_hubIN4cuda3std3__45tupleIJblEEEyN6thrust24THRUST_300001_SM_1000_NS8cuda_cub9__find_if7functorIS9_EEE10Policy1000ENSB_12zip_iteratorINS8_IJNSD_26transform_input_iterator_tIbNSB_6detail15normal_iteratorINSB_10device_ptrIiEEEENS7_10__not_fn_tI7is_evenEEEENSB_17counting_iteratorIlNSB_11use_defaultESU_SU_EEEEEEEySF_S9_NS7_10__identityEEEvT0_PT3_T1_NS0_13GridEvenShareIS12_EET2_T4_E12temp_storage+104];
	ld.shared.u64 	%rd378, [_ZZN3cub18CUB_300001_SM_10006detail6reduce18DeviceReduceKernelINS2_10policy_hubIN4cuda3std3__45tupleIJblEEEyN6thrust24THRUST_300001_SM_1000_NS8cuda_cub9__find_if7functorIS9_EEE10Policy1000ENSB_12zip_iteratorINS8_IJNSD_26transform_input_iterator_tIbNSB_6detail15normal_iteratorINSB_10device_ptrIiEEEENS7_10__not_fn_tI7is_evenEEEENSB_17counting_iteratorIlNSB_11use_defaultESU_SU_EEEEEEEySF_S9_NS7_10__identityEEEvT0_PT3_T1_NS0_13GridEvenShareIS12_EET2_T4_E12temp_storage+112];
	and.b16  	%rs345, %rs406, 255;
	setp.eq.s16 	%p185, %rs345, 0;
	setp.eq.s16 	%p186, %rs344, 0;
	min.s64 	%rd379, %rd378, %rd424;
	selp.b16 	%rs346, %rs406, 1, %p186;
	selp.b16 	%rs406, %rs344, %rs346, %p185;
	selp.b64 	%rd380, %rd424, %rd379, %p186;
	selp.b64 	%rd424, %rd378, %rd380, %p185;
$L__BB5_76:
	setp.lt.s32 	%p187, %r4, 225;
	@%p187 bra 	$L__BB5_118;
	ld.shared.u8 	%rs347, [_ZZN3cub18CUB_300001_SM_10006detail6reduce18DeviceReduceKernelINS2_10policy_hubIN4cuda3std3__45tupleIJblEEEyN6thrust24THRUST_300001_SM_1000_NS8cuda_cub9__find_if7functorIS9_EEE10Policy1000ENSB_12zip_iteratorINS8_IJNSD_26transform_input_iterator_tIbNSB_6detail15normal_iteratorINSB_10device_ptrIiEEEENS7_10__not_fn_tI7is_evenEEEENSB_17counting_iteratorIlNSB_11use_defaultESU_SU_EEEEEEEySF_S9_NS7_10__identityEEEvT0_PT3_T1_NS0_13GridEvenShareIS12_EET2_T4_E12temp_storage+120];
	ld.shared.u64 	%rd381, [_ZZN3cub18CUB_300001_SM_10006detail6reduce18DeviceReduceKernelINS2_10policy_hubIN4cuda3std3__45tupleIJblEEEyN6thrust24THRUST_300001_SM_1000_NS8cuda_cub9__find_if7functorIS9_EEE10Policy1000ENSB_12zip_iteratorINS8_IJNSD_26transform_input_iterator_tIbNSB_6detail15normal_iteratorINSB_10device_ptrIiEEEENS7_10__not_fn_tI7is_evenEEEENSB_17counting_iteratorIlNSB_11use_defaultESU_SU_EEEEEEEySF_S9_NS7_10__identityEEEvT0_PT3_T1_NS0_13GridEvenShareIS12_EET2_T4_E12temp_storage+128];
	and.b16  	%rs348, %rs406, 255;
	setp.eq.s16 	%p188, %rs348, 0;
	setp.eq.s16 	%p189, %rs347, 0;
	min.s64 	%rd382, %rd381, %rd424;
	selp.b16 	%rs349, %rs406, 1, %p189;
	selp.b16 	%rs406, %rs347, %rs349, %p188;
	selp.b64 	%rd383, %rd424, %rd382, %p189;
	selp.b64 	%rd424, %rd381, %rd383, %p188;
	bra.uni 	$L__BB5_118;
$L__BB5_78:
	mov.u32 	%r26, %tid.x;
	add.s64 	%rd117, %rd3, %rd5;
	cvt.u64.u32 	%rd75, %r26;
	add.s64 	%rd118, %rd75, %rd5;
	shl.b64 	%rd119, %rd118, 2;
	add.s64 	%rd120, %rd2, %rd119;
	ld.global.u32 	%r49, [%rd120];
	add.s32 	%r50, %r26, 256;
	cvt.u64.u32 	%rd121, %r50;
	ld.global.u32 	%r51, [%rd120+1024];
	add.s32 	%r53, %r26, 512;
	cvt.u64.u32 	%rd122, %r53;
	add.s64 	%rd123, %rd117, %rd122;
	ld.global.u32 	%r54, [%rd120+2048];
	add.s64 	%rd124, %rd123, 256;
	ld.global.u8 	%rs91, [%rd120+3072];
	and.b16  	%rs92, %rs91, 1;
	or.b32  	%r56, %r49, %r51;
	and.b32  	%r57, %r49, 1;
	setp.eq.b32 	%p2, %r57, 1;
	selp.b64 	%rd125, %rd75, %rd121, %p2;
	add.s64 	%rd126, %rd117, %rd125;
	and.b32  	%r58, %r56, 1;
	setp.eq.b32 	%p3, %r58, 1;
	not.pred 	%p4, %p3;
	and.b32  	%r59, %r54, 1;
	setp.eq.b32 	%p5, %r59, 1;
	not.pred 	%p6, %p5;
	min.s64 	%rd127, %rd123, %rd126;
	selp.b64 	%rd128, %rd127, %rd126, %p5;
	selp.b64 	%rd129, %rd128, %rd123, %p3;
	and.pred  	%p7, %p4, %p6;
	setp.eq.s16 	%p8, %rs92, 0;
	min.s64 	%rd130, %rd124, %rd129;
	selp.b64 	%rd131, %rd129, %rd130, %p8;
	selp.b16 	%rs406, %rs92, 1, %p7;
	selp.b64 	%rd424, %rd124, %rd131, %p7;
	setp.lt.u64 	%p9, %rd6, %rd4;
	@%p9 bra 	$L__BB5_94;
	cvt.u32.u64 	%r61, %rd4;
	cvt.u32.u64 	%r62, %rd5;
	cvt.u32.u64 	%r27, %rd1;
	not.b32 	%r63, %r26;
	add.s32 	%r64, %r63, %r27;
	sub.s32 	%r65, %r64, %r61;
	sub.s32 	%r455, %r65, %r62;
	mov.b32 	%r456, 0;
	mov.u64 	%rd441, %rd5;
$L__BB5_80:
	add.s64 	%rd441, %rd441, %rd4;
	add.s64 	%rd132, %rd1, -1024;
	setp.gt.u64 	%p10, %rd441, %rd132;
	@%p10 bra 	$L__BB5_82;
	cvt.u32.u64 	%r66, %rd4;
	add.s64 	%rd133, %rd441, %rd75;
	shl.b64 	%rd134, %rd133, 2;
	add.s64 	%rd135, %rd2, %rd134;
	add.s64 	%rd136, %rd133, %rd3;
	ld.global.u8 	%rs93, [%rd135];
	and.b16  	%rs94, %rs93, 1;
	add.s64 	%rd137, %rd136, 256;
	ld.global.u8 	%rs95, [%rd135+1024];
	and.b16  	%rs96, %rs95, 1;
	add.s64 	%rd138, %rd136, 512;
	ld.global.u8 	%rs97, [%rd135+2048];
	and.b16  	%rs98, %rs97, 1;
	add.s64 	%rd139, %rd136, 768;
	ld.global.u8 	%rs99, [%rd135+3072];
	and.b16  	%rs100, %rs99, 1;
	and.b16  	%rs101, %rs406, 255;
	setp.eq.s16 	%p11, %rs101, 0;
	setp.eq.s16 	%p12, %rs94, 0;
	min.s64 	%rd140, %rd136, %rd424;
	selp.b16 	%rs102, %rs406, 1, %p12;
	selp.b64 	%rd141, %rd424, %rd140, %p12;
	selp.b16 	%rs103, %rs94, %rs102, %p11;
	and.b16  	%rs104, %rs103, 255;
	selp.b64 	%rd142, %rd136, %rd141, %p11;
	setp.eq.s16 	%p13, %rs104, 0;
	setp.eq.s16 	%p14, %rs96, 0;
	min.s64 	%rd143, %rd137, %rd142;
	selp.b16 	%rs105, %rs103, 1, %p14;
	selp.b64 	%rd144, %rd142, %rd143, %p14;
	selp.b16 	%rs106, %rs96, %rs105, %p13;
	and.b16  	%rs107, %rs106, 255;
	selp.b64 	%rd145, %rd137, %rd144, %p13;
	setp.eq.s16 	%p15, %rs107, 0;
	setp.eq.s16 	%p16, %rs98, 0;
	min.s64 	%rd146, %rd138, %rd145;
	selp.b16 	%rs108, %rs106, 1, %p16;
	selp.b64 	%rd147, %rd145, %rd146, %p16;
	selp.b16 	%rs109, %rs98, %rs108, %p15;
	and.b16  	%rs110, %rs109, 255;
	selp.b64 	%rd148, %rd138, %rd147, %p15;
	setp.eq.s16 	%p17, %rs110, 0;
	setp.eq.s16 	%p18, %rs100, 0;
	min.s64 	%rd149, %rd139, %rd148;
	selp.b16 	%rs111, %rs109, 1, %p18;
	selp.b64 	%rd150, %rd148, %rd149, %p18;
	selp.b16 	%rs406, %rs100, %rs111, %p17;
	selp.b64 	%rd424, %rd139, %rd150, %p17;
	sub.s64 	%rd151, %rd1, %rd441;
	setp.lt.u64 	%p19, %rd151, %rd4;
	add.s32 	%r456, %r456, 1;
	sub.s32 	%r455, %r455, %r66;
	@%p19 bra 	$L__BB5_94;
	bra.uni 	$L__BB5_80;
$L__BB5_82:
	setp.le.u64 	%p20, %rd1, %rd441;
	cvt.u32.u64 	%r67, %rd441;
	cvt.u32.u64 	%r68, %rd1;
	sub.s32 	%r69, %r68, %r67;
	setp.ge.s32 	%p21, %r26, %r69;
	or.pred  	%p22, %p20, %p21;
	@%p22 bra 	$L__BB5_94;
	cvt.u32.u64 	%r71, %rd4;
	cvt.u32.u64 	%r72, %rd5;
	not.b32 	%r73, %r26;
	add.s32 	%r33, %r73, %r27;
	add.s32 	%r74, %r71, %r72;
	sub.s32 	%r75, %r33, %r74;
	mul.lo.s32 	%r76, %r1, %r456;
	shl.b32 	%r77, %r76, 10;
	sub.s32 	%r78, %r75, %r77;
	shr.u32 	%r79, %r78, 8;
	add.s32 	%r34, %r79, 1;
	and.b32  	%r35, %r34, 7;
	setp.lt.u32 	%p23, %r78, 1792;
	mov.u32 	%r459, %r26;
	@%p23 bra 	$L__BB5_86;
	shr.u32 	%r80, %r455, 8;
	add.s32 	%r81, %r80, 1;
	and.b32  	%r82, %r81, 33554424;
	neg.s32 	%r457, %r82;
	mov.u32 	%r459, %r26;
$L__BB5_85:
	.pragma "nounroll";
	cvt.u64.u32 	%rd153, %r459;
	add.s64 	%rd154, %rd441, %rd153;
	shl.b64 	%rd155, %rd154, 2;
	add.s64 	%rd156, %rd2, %rd155;
	add.s64 	%rd157, %rd154, %rd3;
	ld.global.u8 	%rs113, [%rd156];
	and.b16  	%rs114, %rs113, 1;
	and.b16  	%rs115, %rs406, 255;
	setp.eq.s16 	%p24, %rs115, 0;
	setp.eq.s16 	%p25, %rs114, 0;
	min.s64 	%rd158, %rd157, %rd424;
	selp.b16 	%rs116, %rs406, 1, %p25;
	selp.b16 	%rs117, %rs114, %rs116, %p24;
	and.b16  	%rs118, %rs117, 255;
	selp.b64 	%rd159, %rd424, %rd158, %p25;
	selp.b64 	%rd160, %rd157, %rd159, %p24;
	add.s64 	%rd161, %rd157, 256;
	ld.global.u8 	%rs119, [%rd156+1024];
	and.b16  	%rs120, %rs119, 1;
	setp.eq.s16 	%p26, %rs118, 0;
	setp.eq.s16 	%p27, %rs120, 0;
	min.s64 	%rd162, %rd161, %rd160;
	selp.b16 	%rs121, %rs117, 1, %p27;
	selp.b16 	%rs122, %rs120, %rs121, %p26;
	and.b16  	%rs123, %rs122, 255;
	selp.b64 	%rd163, %rd160, %rd162, %p27;
	selp.b64 	%rd164, %rd161, %rd163, %p26;
	add.s64 	%rd165, %rd157, 512;
	ld.global.u8 	%rs124, [%rd156+2048];
	and.b16  	%rs125, %rs124, 1;
	setp.eq.s16 	%p28, %rs123, 0;
	setp.eq.s16 	%p29, %rs125, 0;
	min.s64 	%rd166, %rd165, %rd164;
	selp.b16 	%rs126, %rs122, 1, %p29;
	selp.b16 	%rs127, %rs125, %rs126, %p28;
	and.b16  	%rs128, %rs127, 255;
	selp.b64 	%rd167, %rd164, %rd166, %p29;
	selp.b64 	%rd168, %rd165, %rd167, %p28;
	add.s64 	%rd169, %rd157, 768;
	ld.global.u8 	%rs129, [%rd156+3072];
	and.b16  	%rs130, %rs129, 1;
	setp.eq.s16 	%p30, %rs128, 0;
	setp.eq.s16 	%p31, %rs130, 0;
	min.s64 	%rd170, %rd169, %rd168;
	selp.b16 	%rs131, %rs127, 1, %p31;
	selp.b16 	%rs132, %rs130, %rs131, %p30;
	and.b16  	%rs133, %rs132, 255;
	selp.b64 	%rd171, %rd168, %rd170, %p31;
	selp.b64 	%rd172, %rd169, %rd171, %p30;
	add.s64 	%rd173, %rd157, 1024;
	ld.global.u8 	%rs134, [%rd156+4096];
	and.b16  	%rs135, %rs134, 1;
	setp.eq.s16 	%p32, %rs133, 0;
	setp.eq.s16 	%p33, %rs135, 0;
	min.s64 	%rd174, %rd173, %rd172;
	selp.b16 	%rs136, %rs132, 1, %p33;
	selp.b16 	%rs137, %rs135, %rs136, %p32;
	and.b16  	%rs138, %rs137, 255;
	selp.b64 	%rd175, %rd172, %rd174, %p33;
	selp.b64 	%rd176, %rd173, %rd175, %p32;
	add.s64 	%rd177, %rd157, 1280;
	ld.global.u8 	%rs139, [%rd156+5120];
	and.b16  	%rs140, %rs139, 1;
	setp.eq.s16 	%p34, %rs138, 0;
	setp.eq.s16 	%p35, %rs140, 0;
	min.s64 	%rd178, %rd177, %rd176;
	selp.b16 	%rs141, %rs137, 1, %p35;
	selp.b16 	%rs142, %rs140, %rs141, %p34;
	and.b16  	%rs143, %rs142, 255;
	selp.b64 	%rd179, %rd176, %rd178, %p35;
	selp.b64 	%rd180, %rd177, %rd179, %p34;
	add.s64 	%rd181, %rd157, 1536;
	ld.global.u8 	%rs144, [%rd156+6144];
	and.b16  	%rs145, %rs144, 1;
	setp.eq.s16 	%p36, %rs143, 0;
	setp.eq.s16 	%p37, %rs145, 0;
	min.s64 	%rd182, %rd181, %rd180;
	selp.b16 	%rs146, %rs142, 1, %p37;
	selp.b16 	%rs147, %rs145, %rs146, %p36;
	and.b16  	%rs148, %rs147, 255;
	selp.b64 	%rd183, %rd180, %rd182, %p37;
	selp.b64 	%rd184, %rd181, %rd183, %p36;
	add.s64 	%rd185, %rd157, 1792;
	ld.global.u8 	%rs149, [%rd156+7168];
	and.b16  	%rs150, %rs149, 1;
	setp.eq.s16 	%p38, %rs148, 0;
	setp.eq.s16 	%p39, %rs150, 0;
	min.s64 	%rd186, %rd185, %rd184;
	selp.b16 	%rs151, %rs147, 1, %p39;
	selp.b16 	%rs406, %rs150, %rs151, %p38;
	selp.b64 	%rd187, %rd184, %rd186, %p39;
	selp.b64 	%rd424, %rd185, %rd187, %p38;
	add.s32 	%r459, %r459, 2048;
	add.s32 	%r457, %r457, 8;
	setp.ne.s32 	%p40, %r457, 0;
	@%p40 bra 	$L__BB5_85;
$L__BB5_86:
	setp.eq.s32 	%p41, %r35, 0;
	@%p41 bra 	$L__BB5_94;
	setp.lt.u32 	%p42, %r35, 4;
	@%p42 bra 	$L__BB5_89;
	cvt.u64.u32 	%rd189, %r459;
	add.s64 	%rd190, %rd441, %rd189;
	shl.b64 	%rd191, %rd190, 2;
	add.s64 	%rd192, %rd2, %rd191;
	add.s64 	%rd193, %rd190, %rd3;
	ld.global.u8 	%rs153, [%rd192];
	and.b16  	%rs154, %rs153, 1;
	and.b16  	%rs155, %rs406, 255;
	setp.eq.s16 	%p43, %rs155, 0;
	setp.eq.s16 	%p44, %rs154, 0;
	min.s64 	%rd194, %rd193, %rd424;
	selp.b16 	%rs156, %rs406, 1, %p44;
	selp.b16 	%rs157, %rs154, %rs156, %p43;
	and.b16  	%rs158, %rs157, 255;
	selp.b64 	%rd195, %rd424, %rd194, %p44;
	selp.b64 	%rd196, %rd193, %rd195, %p43;
	add.s32 	%r83, %r459, 256;
	cvt.u64.u32 	%rd197, %r83;
	add.s64 	%rd198, %rd441, %rd197;
	add.s64 	%rd199, %rd198, %rd3;
	ld.global.u8 	%rs159, [%rd192+1024];
	and.b16  	%rs160, %rs159, 1;
	setp.eq.s16 	%p45, %rs158, 0;
	setp.eq.s16 	%p46, %rs160, 0;
	min.s64 	%rd200, %rd199, %rd196;
	selp.b16 	%rs161, %rs157, 1, %p46;
	selp.b16 	%rs162, %rs160, %rs161, %p45;
	and.b16  	%rs163, %rs162, 255;
	selp.b64 	%rd201, %rd196, %rd200, %p46;
	selp.b64 	%rd202, %rd199, %rd201, %p45;
	add.s32 	%r84, %r459, 512;
	cvt.u64.u32 	%rd203, %r84;
	add.s64 	%rd204, %rd441, %rd203;
	add.s64 	%rd205, %rd204, %rd3;
	ld.global.u8 	%rs164, [%rd192+2048];
	and.b16  	%rs165, %rs164, 1;
	setp.eq.s16 	%p47, %rs163, 0;
	setp.eq.s16 	%p48, %rs165, 0;
	min.s64 	%rd206, %rd205, %rd202;
	selp.b16 	%rs166, %rs162, 1, %p48;
	selp.b16 	%rs167, %rs165, %rs166, %p47;
	and.b16  	%rs168, %rs167, 255;
	selp.b64 	%rd207, %rd202, %rd206, %p48;
	selp.b64 	%rd208, %rd205, %rd207, %p47;
	add.s32 	%r85, %r459, 768;
	cvt.u64.u32 	%rd209, %r85;
	add.s64 	%rd210, %rd441, %rd209;
	add.s64 	%rd211, %rd210, %rd3;
	ld.global.u8 	%rs169, [%rd192+3072];
	and.b16  	%rs170, %rs169, 1;
	setp.eq.s16 	%p49, %rs168, 0;
	setp.eq.s16 	%p50, %rs170, 0;
	min.s64 	%rd212, %rd211, %rd208;
	selp.b16 	%rs171, %rs167, 1, %p50;
	selp.b16 	%rs406, %rs170, %rs171, %p49;
	selp.b64 	%rd213, %rd208, %rd212, %p50;
	selp.b64 	%rd424, %rd211, %rd213, %p49;
	add.s32 	%r459, %r459, 1024;
$L__BB5_89:
	and.b32  	%r86, %r34, 3;
	setp.eq.s32 	%p51, %r86, 0;
	@%p51 bra 	$L__BB5_94;
	setp.eq.s32 	%p52, %r86, 1;
	@%p52 bra 	$L__BB5_92;
	cvt.u64.u32 	%rd215, %r459;
	add.s64 	%rd216, %rd441, %rd215;
	shl.b64 	%rd217, %rd216, 2;
	add.s64 	%rd218, %rd2, %rd217;
	add.s64 	%rd219, %rd216, %rd3;
	ld.global.u8 	%rs173, [%rd218];
	and.b16  	%rs174, %rs173, 1;
	and.b16  	%rs175, %rs406, 255;
	setp.eq.s16 	%p53, %rs175, 0;
	setp.eq.s16 	%p54, %rs174, 0;
	min.s64 	%rd220, %rd219, %rd424;
	selp.b16 	%rs176, %rs406, 1, %p54;
	selp.b16 	%rs177, %rs174, %rs176, %p53;
	and.b16  	%rs178, %rs177, 255;
	selp.b64 	%rd221, %rd424, %rd220, %p54;
	selp.b64 	%rd222, %rd219, %rd221, %p53;
	add.s32 	%r87, %r459, 256;
	cvt.u64.u32 	%rd223, %r87;
	add.s64 	%rd224, %rd441, %rd223;
	add.s64 	%rd225, %rd224, %rd3;
	ld.global.u8 	%rs179, [%rd218+1024];
	and.b16  	%rs180, %rs179, 1;
	setp.eq.s16 	%p55, %rs178, 0;
	setp.eq.s16 	%p56, %rs180, 0;
	min.s64 	%rd226, %rd225, %rd222;
	selp.b16 	%rs181, %rs177, 1, %p56;
	selp.b16 	%rs406, %rs180, %rs181, %p55;
	selp.b64 	%rd227, %rd222, %rd226, %p56;
	selp.b64 	%rd424, %rd225, %rd227, %p55;
	add.s32 	%r459, %r459, 512;
$L__BB5_92:
	and.b32  	%r88, %r33, 256;
	setp.ne.s32 	%p57, %r88, 0;
	@%p57 bra 	$L__BB5_94;
	cvt.u64.u32 	%rd228, %r459;
	add.s64 	%rd229, %rd441, %rd228;
	shl.b64 	%rd230, %rd229, 2;
	add.s64 	%rd231, %rd2, %rd230;
	add.s64 	%rd232, %rd229, %rd3;
	ld.global.u8 	%rs182, [%rd231];
	and.b16  	%rs183, %rs182, 1;
	and.b16  	%rs184, %rs406, 255;
	setp.eq.s16 	%p58, %rs184, 0;
	setp.eq.s16 	%p59, %rs183, 0;
	min.s64 	%rd233, %rd232, %rd424;
	selp.b16 	%rs185, %rs406, 1, %p59;
	selp.b16 	%rs406, %rs183, %rs185, %p58;
	selp.b64 	%rd234, %rd424, %rd233, %p59;
	selp.b64 	%rd424, %rd232, %rd234, %p58;
$L__BB5_94:
	// begin inline asm
	mov.u32 %r89, %laneid;
	// end inline asm
	cvt.u32.u16 	%r110, %rs406;
	and.b32  	%r91, %r110, 255;
	mov.b32 	%r107, 1;
	mov.b32 	%r108, 31;
	mov.b32 	%r109, -1;
	// begin inline asm
	shfl.sync.down.b32 %r90, %r91, %r107, %r108, %r109;
	// end inline asm
	// begin inline asm
	shfl.sync.down.b32 %r95, %r96, %r107, %r108, %r109;
	// end inline asm
	mov.b64 	{%r101, %r106}, %rd424;
	// begin inline asm
	shfl.sync.down.b32 %r100, %r101, %r107, %r108, %r109;
	// end inline asm
	// begin inline asm
	shfl.sync.down.b32 %r105, %r106, %r107, %r108, %r109;
	// end inline asm
	mov.b64 	%rd93, {%r100, %r105};
	cvt.u16.u32 	%rs74, %r90;
	setp.gt.s32 	%p60, %r89, 30;
	@%p60 bra 	$L__BB5_98;
	and.b16  	%rs186, %rs406, 255;
	setp.eq.s16 	%p61, %rs186, 0;
	and.b16  	%rs187, %rs74, 255;
	setp.eq.s16 	%p62, %rs187, 0;
	or.pred  	%p63, %p61, %p62;
	@%p63 bra 	$L__BB5_97;
	min.s64 	%rd424, %rd93, %rd424;
	mov.b16 	%rs406, 1;
	bra.uni 	$L__BB5_98;
$L__BB5_97:
	setp.eq.s16 	%p64, %rs186, 0;
	selp.b16 	%rs406, %rs74, %rs406, %p64;
	selp.b64 	%rd424, %rd93, %rd424, %p64;
$L__BB5_98:
	cvt.u32.u16 	%r131, %rs406;
	and.b32  	%r112, %r131, 255;
	mov.b32 	%r128, 2;
	mov.b32 	%r129, 31;
	mov.b32 	%r130, -1;
	// begin inline asm
	shfl.sync.down.b32 %r111, %r112, %r128, %r129, %r130;
	// end inline asm
	// begin inline asm
	shfl.sync.down.b32 %r116, %r117, %r128, %r129, %r130;
	// end inline asm
	mov.b64 	{%r122, %r127}, %rd424;
	// begin inline asm
	shfl.sync.down.b32 %r121, %r122, %r128, %r129, %r130;
	// end inline asm
	// begin inline asm
	shfl.sync.down.b32 %r126, %r127, %r128, %r129, %r130;
	// end inline asm
	mov.b64 	%rd97, {%r121, %r126};
	cvt.u16.u32 	%rs77, %r111;
	setp.gt.s32 	%p65, %r89, 29;
	@%p65 bra 	$L__BB5_102;
	and.b16  	%rs190, %rs406, 255;
	setp.eq.s16 	%p66, %rs190, 0;
	and.b16  	%rs191, %rs77, 255;
	setp.eq.s16 	%p67, %rs191, 0;
	or.pred  	%p68, %p66, %p67;
	@%p68 bra 	$L__BB5_101;
	min.s64 	%rd424, %rd97, %rd424;
	mov.b16 	%rs406, 1;
	bra.uni 	$L__BB5_102;
$L__BB5_101:
	setp.eq.s16 	%p69, %rs190, 0;
	selp.b16 	%rs406, %rs77, %rs406, %p69;
	selp.b64 	%rd424, %rd97, %rd424, %p69;
$L__BB5_102:
	cvt.u32.u16 	%r152, %rs406;
	and.b32  	%r133, %r152, 255;
	mov.b32 	%r149, 4;
	mov.b32 	%r150, 31;
	mov.b32 	%r151, -1;
	// begin inline asm
	shfl.sync.down.b32 %r132, %r133, %r149, %r150, %r151;
	// end inline asm
	// begin inline asm
	shfl.sync.down.b32 %r137, %r138, %r149, %r150, %r151;
	// end inline asm
	mov.b64 	{%r143, %r148}, %rd424;
	// begin inline asm
	shfl.sync.down.b32 %r142, %r143, %r149, %r150, %r151;
	// end inline asm
	// begin inline asm
	shfl.sync.down.b32 %r147, %r148, %r149, %r150, %r151;
	// end inline asm
	mov.b64 	%rd101, {%r142, %r147};
	cvt.u16.u32 	%rs80, %r132;
	setp.gt.s32 	%p70, %r89, 27;
	@%p70 bra 	$L__BB5_106;
	and.b16  	%rs194, %rs406, 255;
	setp.eq.s16 	%p71, %rs194, 0;
	and.b16  	%rs195, %rs80, 255;
	setp.eq.s16 	%p72, %rs195, 0;
	or.pred  	%p73, %p71, %p72;
	@%p73 bra 	$L__BB5_105;
	min.s64 	%rd424, %rd101, %rd424;
	mov.b16 	%rs406, 1;
	bra.uni 	$L__BB5_106;
$L__BB5_105:
	setp.eq.s16 	%p74, %rs194, 0;
	selp.b16 	%rs406, %rs80, %rs406, %p74;
	selp.b64 	%rd424, %rd101, %rd424, %p74;
$L__BB5_106:
	cvt.u32.u16 	%r173, %rs406;
	and.b32  	%r154, %r173, 255;
	mov.b32 	%r170, 8;
	mov.b32 	%r171, 31;
	mov.b32 	%r172, -1;
	// begin inline asm
	shfl.sync.down.b32 %r153, %r154, %r170, %r171, %r172;
	// end inline asm
	// begin inline asm
	shfl.sync.down.b32 %r158, %r159, %r170, %r171, %r172;
	// end inline asm
	mov.b64 	{%r164, %r169}, %rd424;
	// begin inline asm
	shfl.sync.down.b32 %r163, %r164, %r170, %r171, %r172;
	// end inline asm
	// begin inline asm
	shfl.sync.down.b32 %r168, %r169, %r170, %r171, %r172;
	// end inline asm
	mov.b64 	%rd105, {%r163, %r168};
	cvt.u16.u32 	%rs83, %r153;
	setp.gt.s32 	%p75, %r89, 23;
	@%p75 bra 	$L__BB5_110;
	and.b16  	%rs198, %rs406, 255;
	setp.eq.s16 	%p76, %rs198, 0;
	and.b16  	%rs199, %rs83, 255;
	setp.eq.s16 	%p77, %rs199, 0;
	or.pred  	%p78, %p76, %p77;
	@%p78 bra 	$L__BB5_109;
	min.s64 	%rd424, %rd105, %rd424;
	mov.b16 	%rs406, 1;
	bra.uni 	$L__BB5_110;
$L__BB5_109:
	setp.eq.s16 	%p79, %rs198, 0;
	selp.b16 	%rs406, %rs83, %rs406, %p79;
	selp.b64 	%rd424, %rd105, %rd424, %p79;
$L__BB5_110:
	cvt.u32.u16 	%r194, %rs406;
	and.b32  	%r175, %r194, 255;
	mov.b32 	%r191, 16;
	mov.b32 	%r192, 31;
	mov.b32 	%r193, -1;
	// begin inline asm
	shfl.sync.down.b32 %r174, %r175, %r191, %r192, %r193;
	// end inline asm
	// begin inline asm
	shfl.sync.down.b32 %r179, %r180, %r191, %r192, %r193;
	// end inline asm
	mov.b64 	{%r185, %r190}, %rd424;
	// begin inline asm
	shfl.sync.down.b32 %r184, %r185, %r191, %r192, %r193;
	// end inline asm
	// begin inline asm
	shfl.sync.down.b32 %r189, %r190, %r191, %r192, %r193;
	// end inline asm
	mov.b64 	%rd109, {%r184, %r189};
	cvt.u16.u32 	%rs86, %r174;
	setp.gt.s32 	%p80, %r89, 15;
	@%p80 bra 	$L__BB5_114;
	and.b16  	%rs202, %rs406, 255;
	setp.eq.s16 	%p81, %rs202, 0;
	and.b16  	%rs203, %rs86, 255;
	setp.eq.s16 	%p82, %rs203, 0;
	or.pred  	%p83, %p81, %p82;
	@%p83 bra 	$L__BB5_113;
	min.s64 	%rd424, %rd109, %rd424;
	mov.b16 	%rs406, 1;
	bra.uni 	$L__BB5_114;
$L__BB5_113:
	setp.eq.s16 	%p84, %rs202, 0;
	selp.b16 	%rs406, %rs86, %rs406, %p84;
	selp.b64 	%rd424, %rd109, %rd424, %p84;
$L__BB5_114:
	setp.ne.s32 	%p85, %r89, 0;
	@%p85 bra 	$L__BB5_116;
	shr.u32 	%r195, %r26, 1;
	and.b32  	%r196, %r195, 496;
	mov.u32 	%r197, _ZZN3cub18CUB_300001_SM_10006detail6reduce18DeviceReduceKernelINS2_10policy_hubIN4cuda3std3__45tupleIJblEEEyN6thrust24THRUST_300001_SM_1000_NS8cuda_cub9__find_if7functorIS9_EEE10Policy1000ENSB_12zip_iteratorINS8_IJNSD_26transform_input_iterator_tIbNSB_6detail15normal_iteratorINSB_10device_ptrIiEEEENS7_10__not_fn_tI7is_evenEEEENSB_17counting_iteratorIlNSB_11use_defaultESU_SU_EEEEEEEySF_S9_NS7_10__identityEEEvT0_PT3_T1_NS0_13GridEvenShareIS12_EET2_T4_E12temp_storage;
	add.s32 	%r198, %r197, %r196;
	st.shared.u8 	[%r198+8], %rs406;
	st.shared.u64 	[%r198+16], %rd424;
$L__BB5_116:
	bar.sync 	0;
	setp.ne.s32 	%p86, %r26, 0;
	@%p86 bra 	$L__BB5_118;
	ld.shared.u8 	%rs206, [_ZZN3cub18CUB_300001_SM_10006detail6reduce18DeviceReduceKernelINS2_10policy_hubIN4cuda3std3__45tupleIJblEEEyN6thrust24THRUST_300001_SM_1000_NS8cuda_cub9__find_if7functorIS9_EEE10Policy1000ENSB_12zip_iteratorINS8_IJNSD_26transform_input_iterator_tIbNSB_6detail15normal_iteratorINSB_10device_ptrIiEEEENS7_10__not_fn_tI7is_evenEEEENSB_17counting_iteratorIlNSB_11use_defaultESU_SU_EEEEEEEySF_S9_NS7_10__identityEEEvT0_PT3_T1_NS0_13GridEvenShareIS12_EET2_T4_E12temp_storage+24];
	ld.shared.u64 	%rd235, [_ZZN3cub18CUB_300001_SM_10006detail6reduce18DeviceReduceKernelINS2_10policy_hubIN4cuda3std3__45tupleIJblEEEyN6thrust24THRUST_300001_SM_1000_NS8cuda_cub9__find_if7functorIS9_EEE10Policy1000ENSB_12zip_iteratorINS8_IJNSD_26transform_input_iterator_tIbNSB_6detail15normal_iteratorINSB_10device_ptrIiEEEENS7_10__not_fn_tI7is_evenEEEENSB_17counting_iteratorIlNSB_11use_defaultESU_SU_EEEEEEEySF_S9_NS7_10__identityEEEvT0_PT3_T1_NS0_13GridEvenShareIS12_EET2_T4_E12temp_storage+32];
	and.b16  	%rs207, %rs406, 255;
	setp.eq.s16 	%p87, %rs207, 0;
	setp.eq.s16 	%p88, %rs206, 0;
	min.s64 	%rd236, %rd235, %rd424;
	selp.b16 	%rs208, %rs406, 1, %p88;
	selp.b16 	%rs209, %rs206, %rs208, %p87;
	and.b16  	%rs210, %rs209, 255;
	selp.b64 	%rd237, %rd424, %rd236, %p88;
	selp.b64 	%rd238, %rd235, %rd237, %p87;
	ld.shared.u8 	%rs211, [_ZZN3cub18CUB_300001_SM_10006detail6reduce18DeviceReduceKernelINS2_10policy_hubIN4cuda3std3__45tupleIJblEEEyN6thrust24THRUST_300001_SM_1000_NS8cuda_cub9__find_if7functorIS9_EEE10Policy1000ENSB_12zip_iteratorINS8_IJNSD_26transform_input_iterator_tIbNSB_6detail15normal_iteratorINSB_10device_ptrIiEEEENS7_10__not_fn_tI7is_evenEEEENSB_17counting_iteratorIlNSB_11use_defaultESU_SU_EEEEEEEySF_S9_NS7_10__identityEEEvT0_PT3_T1_NS0_13GridEvenShareIS12_EET2_T4_E12temp_storage+40];
	ld.shared.u64 	%rd239, [_ZZN3cub18CUB_300001_SM_10006detail6reduce18DeviceReduceKernelINS2_10policy_hubIN4cuda3std3__45tupleIJblEEEyN6thrust24THRUST_300001_SM_1000_NS8cuda_cub9__find_if7functorIS9_EEE10Policy1000ENSB_12zip_iteratorINS8_IJNSD_26transform_input_iterator_tIbNSB_6detail15normal_iteratorINSB_10device_ptrIiEEEENS7_10__not_fn_tI7is_evenEEEENSB_17counting_iteratorIlNSB_11use_defaultESU_SU_EEEEEEEySF_S9_NS7_10__identityEEEvT0_PT3_T1_NS0_13GridEvenShareIS12_EET2_T4_E12temp_storage+48];
	setp.eq.s16 	%p89, %rs210, 0;
	setp.eq.s16 	%p90, %rs211, 0;
	min.s64 	%rd240, %rd239, %rd238;
	selp.b16 	%rs212, %rs209, 1, %p90;
	selp.b16 	%rs213, %rs211, %rs212, %p89;
	and.b16  	%rs214, %rs213, 255;
	selp.b64 	%rd241, %rd238, %rd240, %p90;
	selp.b64 	%rd242, %rd239, %rd241, %p89;
	ld.shared.u8 	%rs215, [_ZZN3cub18CUB_300001_SM_10006detail6reduce18DeviceReduceKernelINS2_10policy_hubIN4cuda3std3__45tupleIJblEEEyN6thrust24THRUST_300001_SM_1000_NS8cuda_cub9__find_if7functorIS9_EEE10Policy1000ENSB_12zip_iteratorINS8_IJNSD_26transform_input_iterator_tIbNSB_6detail15normal_iteratorINSB_10device_ptrIiEEEENS7_10__not_fn_tI7is_evenEEEENSB_17counting_iteratorIlNSB_11use_defaultESU_SU_EEEEEEEySF_S9_NS7_10__identityEEEvT0_PT3_T1_NS0_13GridEvenShareIS12_EET2_T4_E12temp_storage+56];
	ld.shared.u64 	%rd243, [_ZZN3cub18CUB_300001_SM_10006detail6reduce18DeviceReduceKernelINS2_10policy_hubIN4cuda3std3__45tupleIJblEEEyN6thrust24THRUST_300001_SM_1000_NS8cuda_cub9__find_if7functorIS9_EEE10Policy1000ENSB_12zip_iteratorINS8_IJNSD_26transform_input_iterator_tIbNSB_6detail15normal_iteratorINSB_10device_ptrIiEEEENS7_10__not_fn_tI7is_evenEEEENSB_17counting_iteratorIlNSB_11use_defaultESU_SU_EEEEEEEySF_S9_NS7_10__identityEEEvT0_PT3_T1_NS0_13GridEvenShareIS12_EET2_T4_E12temp_storage+64];
	setp.eq.s16 	%p91, %rs214, 0;
	setp.eq.s16 	%p92, %rs215, 0;
	min.s64 	%rd244, %rd243, %rd242;
	selp.b16 	%rs216, %rs213, 1, %p92;
	selp.b16 	%rs217, %rs215, %rs216, %p91;
	and.b16  	%rs218, %rs217, 255;
	selp.b64 	%rd245, %rd242, %rd244, %p92;
	selp.b64 	%rd246, %rd243, %rd245, %p91;
	ld.shared.u8 	%rs219, [_ZZN3cub18CUB_300001_SM_10006detail6reduce18DeviceReduceKernelINS2_10policy_hubIN4cuda3std3__45tupleIJblEEEyN6thrust24THRUST_300001_SM_1000_NS8cuda_cub9__find_if7functorIS9_EEE10Policy1000ENSB_12zip_iteratorINS8_IJNSD_26transform_input_iterator_tIbNSB_6detail15normal_iteratorINSB_10device_ptrIiEEEENS7_10__not_fn_tI7is_evenEEEENSB_17counting_iteratorIlNSB_11use_defaultESU_SU_EEEEEEEySF_S9_NS7_10__identityEEEvT0_PT3_T1_NS0_13GridEvenShareIS12_EET2_T4_E12temp_storage+72];
	ld.shared.u64 	%rd247, [_ZZN3cub18CUB_300001_SM_10006detail6reduce18DeviceReduceKernelINS2_10policy_hubIN4cuda3std3__45tupleIJblEEEyN6thrust24THRUST_300001_SM_1000_NS8cuda_cub9__find_if7functorIS9_EEE10Policy1000ENSB_12zip_iteratorINS8_IJNSD_26transform_input_iterator_tIbNSB_6detail15normal_iteratorINSB_10device_ptrIiEEEENS7_10__not_fn_tI7is_evenEEEENSB_17counting_iteratorIlNSB_11use_defaultESU_SU_EEEEEEEySF_S9_NS7_10__identityEEEvT0_PT3_T1_NS0_13GridEvenShareIS12_EET2_T4_E12temp_storage+80];
	setp.eq.s16 	%p93, %rs218, 0;
	setp.eq.s16 	%p94, %rs219, 0;
	min.s64 	%rd248, %rd247, %rd246;
	selp.b16 	%rs220, %rs217, 1, %p94;
	selp.b16 	%rs221, %rs219, %rs220, %p93;
	and.b16  	%rs222, %rs221, 255;
	selp.b64 	%rd249, %rd246, %rd248, %p94;
	selp.b64 	%rd250, %rd247, %rd249, %p93;
	ld.shared.u8 	%rs223, [_ZZN3cub18CUB_300001_SM_10006detail6reduce18DeviceReduceKernelINS2_10policy_hubIN4cuda3std3__45tupleIJblEEEyN6thrust24THRUST_300001_SM_1000_NS8cuda_cub9__find_if7functorIS9_EEE10Policy1000ENSB_12zip_iteratorINS8_IJNSD_26transform_input_iterator_tIbNSB_6detail15normal_iteratorINSB_10device_ptrIiEEEENS7_10__not_fn_tI7is_evenEEEENSB_17counting_iteratorIlNSB_11use_defaultESU_SU_EEEEEEEySF_S9_NS7_10__identityEEEvT0_PT3_T1_NS0_13GridEvenShareIS12_EET2_T4_E12temp_storage+88];
	ld.shared.u64 	%rd251, [_ZZN3cub18CUB_300001_SM_10006detail6reduce18DeviceReduceKernelINS2_10policy_hubIN4cuda3std3__45tupleIJblEEEyN6thrust24THRUST_300001_SM_1000_NS8cuda_cub9__find_if7functorIS9_EEE10Policy1000ENSB_12zip_iteratorINS8_IJNSD_26transform_input_iterator_tIbNSB_6detail15normal_iteratorINSB_10device_ptrIiEEEENS7_10__not_fn_tI7is_evenEEEENSB_17counting_iteratorIlNSB_11use_defaultESU_SU_EEEEEEEySF_S9_NS7_10__identityEEEvT0_PT3_T1_NS0_13GridEvenShareIS12_EET2_T4_E12temp_storage+96];
	setp.eq.s16 	%p95, %rs222, 0;
	setp.eq.s16 	%p96, %rs223, 0;
	min.s64 	%rd252, %rd251, %rd250;
	selp.b16 	%rs224, %rs221, 1, %p96;
	selp.b16 	%rs225, %rs223, %rs224, %p95;
	and.b16  	%rs226, %rs225, 255;
	selp.b64 	%rd253, %rd250, %rd252, %p96;
	selp.b64 	%rd254, %rd251, %rd253, %p95;
	ld.shared.u8 	%rs227, [_ZZN3cub18CUB_300001_SM_10006detail6reduce18DeviceReduceKernelINS2_10policy_hubIN4cuda3std3__45tupleIJblEEEyN6thrust24THRUST_300001_SM_1000_NS8cuda_cub9__find_if7functorIS9_EEE10Policy1000ENSB_12zip_iteratorINS8_IJNSD_26transform_input_iterator_tIbNSB_6detail15normal_iteratorINSB_10device_ptrIiEEEENS7_10__not_fn_tI7is_evenEEEENSB_17counting_iteratorIlNSB_11use_defaultESU_SU_EEEEEEEySF_S9_NS7_10__identityEEEvT0_PT3_T1_NS0_13GridEvenShareIS12_EET2_T4_E12temp_storage+104];
	ld.shared.u64 	%rd255, [_ZZN3cub18CUB_300001_SM_10006detail6reduce18DeviceReduceKernelINS2_10policy_hubIN4cuda3std3__45tupleIJblEEEyN6thrust24THRUST_300001_SM_1000_NS8cuda_cub9__find_if7functorIS9_EEE10Policy1000ENSB_12zip_iteratorINS8_IJNSD_26transform_input_iterator_tIbNSB_6detail15normal_iteratorINSB_10device_ptrIiEEEENS7_10__not_fn_tI7is_evenEEEENSB_17counting_iteratorIlNSB_11use_defaultESU_SU_EEEEEEEySF_S9_NS7_10__identityEEEvT0_PT3_T1_NS0_13GridEvenShareIS12_EET2_T4_E12temp_storage+112];
	setp.eq.s16 	%p97, %rs226, 0;
	setp.eq.s16 	%p98, %rs227, 0;
	min.s64 	%rd256, %rd255, %rd254;
	selp.b16 	%rs228, %rs225, 1, %p98;
	selp.b16 	%rs229, %rs227, %rs228, %p97;
	and.b16  	%rs230, %rs229, 255;
	selp.b64 	%rd257, %rd254, %rd256, %p98;
	selp.b64 	%rd258, %rd255, %rd257, %p97;
	ld.shared.u8 	%rs231, [_ZZN3cub18CUB_300001_SM_10006detail6reduce18DeviceReduceKernelINS2_10policy_hubIN4cuda3std3__45tupleIJblEEEyN6thrust24THRUST_300001_SM_1000_NS8cuda_cub9__find_if7functorIS9_EEE10Policy1000ENSB_12zip_iteratorINS8_IJNSD_26transform_input_iterator_tIbNSB_6detail15normal_iteratorINSB_10device_ptrIiEEEENS7_10__not_fn_tI7is_evenEEEENSB_17counting_iteratorIlNSB_11use_defaultESU_SU_EEEEEEEySF_S9_NS7_10__identityEEEvT0_PT3_T1_NS0_13GridEvenShareIS12_EET2_T4_E12temp_storage+120];
	ld.shared.u64 	%rd259, [_ZZN3cub18CUB_300001_SM_10006detail6reduce18DeviceReduceKernelINS2_10policy_hubIN4cuda3std3__45tupleIJblEEEyN6thrust24THRUST_300001_SM_1000_NS8cuda_cub9__find_if7functorIS9_EEE10Policy1000ENSB_12zip_iteratorINS8_IJNSD_26transform_input_iterator_tIbNSB_6detail15normal_iteratorINSB_10device_ptrIiEEEENS7_10__not_fn_tI7is_evenEEEENSB_17counting_iteratorIlNSB_11use_defaultESU_SU_EEEEEEEySF_S9_NS7_10__identityEEEvT0_PT3_T1_NS0_13GridEvenShareIS12_EET2_T4_E12temp_storage+128];
	setp.eq.s16 	%p99, %rs230, 0;
	setp.eq.s16 	%p100, %rs231, 0;
	min.s64 	%rd260, %rd259, %rd258;
	selp.b16 	%rs232, %rs229, 1, %p100;
	selp.b16 	%rs406, %rs231, %rs232, %p99;
	selp.b64 	%rd261, %rd258, %rd260, %p100;
	selp.b64 	%rd424, %rd259, %rd261, %p99;
$L__BB5_118:
	mov.u32 	%r448, %tid.x;
	setp.ne.s32 	%p231, %r448, 0;
	@%p231 bra 	$L__BB5_120;
	ld.param.u64 	%rd414, [_ZN3cub18CUB_300001_SM_10006detail6reduce18DeviceReduceKernelINS2_10policy_hubIN4cuda3std3__45tupleIJblEEEyN6thrust24THRUST_300001_SM_1000_NS8cuda_cub9__find_if7functorIS9_EEE10Policy1000ENSB_12zip_iteratorINS8_IJNSD_26transform_input_iterator_tIbNSB_6detail15normal_iteratorINSB_10device_ptrIiEEEENS7_10__not_fn_tI7is_evenEEEENSB_17counting_iteratorIlNSB_11use_defaultESU_SU_EEEEEEEySF_S9_NS7_10__identityEEEvT0_PT3_T1_NS0_13GridEvenShareIS12_EET2_T4__param_1];
	cvta.to.global.u64 	%rd411, %rd414;
	mul.wide.u32 	%rd412, %r2, 16;
	add.s64 	%rd413, %rd411, %rd412;
	st.global.u8 	[%rd413], %rs406;
	st.global.u64 	[%rd413+8], %rd424;
$L__BB5_120:
	ret;

}
	// .globl	_ZN3cub18CUB_300001_SM_10006detail6reduce28DeviceReduceSingleTileKernelINS2_10policy_hubIN4cuda3std3__45tupleIJblEEEyN6thrust24THRUST_300001_SM_1000_NS8cuda_cub9__find_if7functorIS9_EEE10Policy1000EPS9_SI_iSF_S9_S9_NS7_10__identityEEEvT0_T1_T2_T3_T4_T6_
.visible .entry _ZN3cub18CUB_300001_SM_10006detail6reduce28DeviceReduceSingleTileKernelINS2_10policy_hubIN4cuda3std3__45tupleIJblEEEyN6thrust24THRUST_300001_SM_1000_NS8cuda_cub9__find_if7functorIS9_EEE10Policy1000EPS9_SI_iSF_S9_S9_NS7_10__identityEEEvT0_T1_T2_T3_T4_T6_(
	.param .u64 .ptr .align 1 _ZN3cub18CUB_300001_SM_10006detail6reduce28DeviceReduceSingleTileKernelINS2_10policy_hubIN4cuda3std3__45tupleIJblEEEyN6thrust24THRUST_300001_SM_1000_NS8cuda_cub9__find_if7functorIS9_EEE10Policy1000EPS9_SI_iSF_S9_S9_NS7_10__identityEEEvT0_T1_T2_T3_T4_T6__param_0,
	.param .u64 .ptr .align 1 _ZN3cub18CUB_300001_SM_10006detail6reduce28DeviceReduceSingleTileKernelINS2_10policy_hubIN4cuda3std3__45tupleIJblEEEyN6thrust24THRUST_300001_SM_1000_NS8cuda_cub9__find_if7functorIS9_EEE10Policy1000EPS9_SI_iSF_S9_S9_NS7_10__identityEEEvT0_T1_T2_T3_T4_T6__param_1,
	.param .u32 _ZN3cub18CUB_300001_SM_10006detail6reduce28DeviceReduceSingleTileKernelINS2_10policy_hubIN4cuda3std3__45tupleIJblEEEyN6thrust24THRUST_300001_SM_1000_NS8cuda_cub9__find_if7functorIS9_EEE10Policy1000EPS9_SI_iSF_S9_S9_NS7_10__identityEEEvT0_T1_T2_T3_T4_T6__param_2,
	.param .align 1 .b8 _ZN3cub18CUB_300001_SM_10006detail6reduce28DeviceReduceSingleTileKernelINS2_10policy_hubIN4cuda3std3__45tupleIJblEEEyN6thrust24THRUST_300001_SM_1000_NS8cuda_cub9__find_if7functorIS9_EEE10Policy1000EPS9_SI_iSF_S9_S9_NS7_10__identityEEEvT0_T1_T2_T3_T4_T6__param_3[1],
	.param .align 8 .b8 _ZN3cub18CUB_300001_SM_10006detail6reduce28DeviceReduceSingleTileKernelINS2_10policy_hubIN4cuda3std3__45tupleIJblEEEyN6thrust24THRUST_300001_SM_1000_NS8cuda_cub9__find_if7functorIS9_EEE10Policy1000EPS9_SI_iSF_S9_S9_NS7_10__identityEEEvT0_T1_T2_T3_T4_T6__param_4[16],
	.param .align 1 .b8 _ZN3cub18CUB_300001_SM_10006detail6reduce28DeviceReduceSingleTileKernelINS2_10policy_hubIN4cuda3std3__45tupleIJblEEEyN6thrust24THRUST_300001_SM_1000_NS8cuda_cub9__find_if7functorIS9_EEE10Policy1000EPS9_SI_iSF_S9_S9_NS7_10__identityEEEvT0_T1_T2_T3_T4_T6__param_5[1]
)
.maxntid 256
.minnctapersm 1
{
	.reg .pred 	%p<188>;
	.reg .b16 	%rs<340>;
	.reg .b32 	%r<406>;
	.reg .b64 	%rd<359>;
	// demoted variable
	.shared .align 8 .b8 _ZZN3cub18CUB_300001_SM_10006detail6reduce28DeviceReduceSingleTileKernelINS2_10policy_hubIN4cuda3std3__45tupleIJblEEEyN6thrust24THRUST_300001_SM_1000_NS8cuda_cub9__find_if7functorIS9_EEE10Policy1000EPS9_SI_iSF_S9_S9_NS7_10__identityEEEvT0_T1_T2_T3_T4_T6_E12temp_storage[152];
	ld.param.u64 	%rd106, [_ZN3cub18CUB_300001_SM_10006detail6reduce28DeviceReduceSingleTileKernelINS2_10policy_hubIN4cuda3std3__45tupleIJblEEEyN6thrust24THRUST_300001_SM_1000_NS8cuda_cub9__find_if7functorIS9_EEE10Policy1000EPS9_SI_iSF_S9_S9_NS7_10__identityEEEvT0_T1_T2_T3_T4_T6__param_4+8];
	ld.param.u64 	%rd105, [_ZN3cub18CUB_300001_SM_10006detail6reduce28DeviceReduceSingleTileKernelINS2_10policy_hubIN4cuda3std3__45tupleIJblEEEyN6thrust24THRUST_300001_SM_1000_NS8cuda_cub9__find_if7functorIS9_EEE10Policy1000EPS9_SI_iSF_S9_S9_NS7_10__identityEEEvT0_T1_T2_T3_T4_T6__param_0];
	ld.param.u64 	%rd107, [_ZN3cub18CUB_300001_SM_10006detail6reduce28DeviceReduceSingleTileKernelINS2_10policy_hubIN4cuda3std3__45tupleIJblEEEyN6thrust24THRUST_300001_SM_1000_NS8cuda_cub9__find_if7functorIS9_EEE10Policy1000EPS9_SI_iSF_S9_S9_NS7_10__identityEEEvT0_T1_T2_T3_T4_T6__param_1];
	ld.param.u32 	%r38, [_ZN3cub18CUB_300001_SM_10006detail6reduce28DeviceReduceSingleTileKernelINS2_10policy_hubIN4cuda3std3__45tupleIJblEEEyN6thrust24THRUST_300001_SM_1000_NS8cuda_cub9__find_if7functorIS9_EEE10Policy1000EPS9_SI_iSF_S9_S9_NS7_10__identityEEEvT0_T1_T2_T3_T4_T6__param_2];
	ld.param.u8 	%rs82, [_ZN3cub18CUB_300001_SM_10006detail6reduce28DeviceReduceSingleTileKernelINS2_10policy_hubIN4cuda3std3__45tupleIJblEEEyN6thrust24THRUST_300001_SM_1000_NS8cuda_cub9__find_if7functorIS9_EEE10Policy1000EPS9_SI_iSF_S9_S9_NS7_10__identityEEEvT0_T1_T2_T3_T4_T6__param_4];
	cvta.to.global.u64 	%rd1, %rd107;
	setp.ne.s32 	%p1, %r38, 0;
	@%p1 bra 	$L__BB6_3;
	mov.u32 	%r392, %tid.x;
	setp.ne.s32 	%p187, %r392, 0;
	@%p187 bra 	$L__BB6_112;
	st.global.u8 	[%rd1], %rs82;
	st.global.u64 	[%rd1+8], %rd106;
	bra.uni 	$L__BB6_112;
$L__BB6_3:
	setp.gt.s32 	%p2, %r38, 1023;
	@%p2 bra 	$L__BB6_74;
	mov.u32 	%r1, %tid.x;
	setp.ge.s32 	%p77, %r1, %r38;
	mov.b16 	%rs311, 0;
	mov.b64 	%rd329, 0;
	mov.u32 	%r396, %r1;
	@%p77 bra 	$L__BB6_6;
	mul.wide.u32 	%rd234, %r1, 16;
	add.s64 	%rd231, %rd105, %rd234;
	// begin inline asm
	ld.global.nc.u64 %rd230, [%rd231];
	// end inline asm
	add.s64 	%rd233, %rd231, 8;
	// begin inline asm
	ld.global.nc.u64 %rd329, [%rd233];
	// end inline asm
	cvt.u16.u64 	%rs311, %rd230;
	add.s32 	%r396, %r1, 256;
$L__BB6_6:
	setp.ge.s32 	%p78, %r396, %r38;
	@%p78 bra 	$L__BB6_12;
	not.b32 	%r158, %r396;
	add.s32 	%r4, %r38, %r158;
	and.b32  	%r159, %r4, 768;
	setp.eq.s32 	%p79, %r159, 768;
	@%p79 bra 	$L__BB6_10;
	mul.wide.u32 	%rd236, %r396, 16;
	add.s64 	%rd323, %rd105, %rd236;
	shr.u32 	%r160, %r4, 8;
	add.s32 	%r161, %r160, 1;
	and.b32  	%r162, %r161, 3;
	neg.s32 	%r394, %r162;
$L__BB6_9:
	.pragma "nounroll";
	// begin inline asm
	ld.global.nc.u64 %rd237, [%rd323];
	// end inline asm
	add.s64 	%rd240, %rd323, 8;
	// begin inline asm
	ld.global.nc.u64 %rd239, [%rd240];
	// end inline asm
	cvt.u16.u64 	%rs190, %rd237;
	and.b16  	%rs191, %rs190, 255;
	and.b16  	%rs192, %rs311, 255;
	setp.eq.s16 	%p80, %rs192, 0;
	setp.eq.s16 	%p81, %rs191, 0;
	min.s64 	%rd241, %rd239, %rd329;
	selp.b64 	%rd242, %rd329, %rd241, %p81;
	selp.b64 	%rd329, %rd239, %rd242, %p80;
	selp.b16 	%rs193, %rs311, 1, %p81;
	selp.b16 	%rs311, %rs190, %rs193, %p80;
	add.s32 	%r396, %r396, 256;
	add.s64 	%rd323, %rd323, 4096;
	add.s32 	%r394, %r394, 1;
	setp.ne.s32 	%p82, %r394, 0;
	@%p82 bra 	$L__BB6_9;
$L__BB6_10:
	setp.lt.u32 	%p83, %r4, 768;
	@%p83 bra 	$L__BB6_12;
$L__BB6_11:
	mul.wide.s32 	%rd259, %r396, 16;
	add.s64 	%rd244, %rd105, %rd259;
	// begin inline asm
	ld.global.nc.u64 %rd243, [%rd244];
	// end inline asm
	add.s64 	%rd246, %rd244, 8;
	// begin inline asm
	ld.global.nc.u64 %rd245, [%rd246];
	// end inline asm
	cvt.u16.u64 	%rs194, %rd243;
	and.b16  	%rs195, %rs194, 255;
	and.b16  	%rs196, %rs311, 255;
	setp.eq.s16 	%p84, %rs196, 0;
	setp.eq.s16 	%p85, %rs195, 0;
	min.s64 	%rd260, %rd245, %rd329;
	selp.b64 	%rd261, %rd329, %rd260, %p85;
	selp.b64 	%rd262, %rd245, %rd261, %p84;
	selp.b16 	%rs197, %rs311, 1, %p85;
	selp.b16 	%rs198, %rs194, %rs197, %p84;
	and.b16  	%rs199, %rs198, 255;
	add.s64 	%rd248, %rd244, 4096;
	// begin inline asm
	ld.global.nc.u64 %rd247, [%rd248];
	// end inline asm
	add.s64 	%rd250, %rd244, 4104;
	// begin inline asm
	ld.global.nc.u64 %rd249, [%rd250];
	// end inline asm
	cvt.u16.u64 	%rs200, %rd247;
	and.b16  	%rs201, %rs200, 255;
	setp.eq.s16 	%p86, %rs199, 0;
	setp.eq.s16 	%p87, %rs201, 0;
	min.s64 	%rd263, %rd249, %rd262;
	selp.b64 	%rd264, %rd262, %rd263, %p87;
	selp.b64 	%rd265, %rd249, %rd264, %p86;
	selp.b16 	%rs202, %rs198, 1, %p87;
	selp.b16 	%rs203, %rs200, %rs202, %p86;
	and.b16  	%rs204, %rs203, 255;
	add.s64 	%rd252, %rd244, 8192;
	// begin inline asm
	ld.global.nc.u64 %rd251, [%rd252];
	// end inline asm
	add.s64 	%rd254, %rd244, 8200;
	// begin inline asm
	ld.global.nc.u64 %rd253, [%rd254];
	// end inline asm
	cvt.u16.u64 	%rs205, %rd251;
	and.b16  	%rs206, %rs205, 255;
	setp.eq.s16 	%p88, %rs204, 0;
	setp.eq.s16 	%p89, %rs206, 0;
	min.s64 	%rd266, %rd253, %rd265;
	selp.b64 	%rd267, %rd265, %rd266, %p89;
	selp.b64 	%rd268, %rd253, %rd267, %p88;
	selp.b16 	%rs207, %rs203, 1, %p89;
	selp.b16 	%rs208, %rs205, %rs207, %p88;
	and.b16  	%rs209, %rs208, 255;
	add.s64 	%rd256, %rd244, 12288;
	// begin inline asm
	ld.global.nc.u64 %rd255, [%rd256];
	// end inline asm
	add.s64 	%rd258, %rd244, 12296;
	// begin inline asm
	ld.global.nc.u64 %rd257, [%rd258];
	// end inline asm
	cvt.u16.u64 	%rs210, %rd255;
	and.b16  	%rs211, %rs210, 255;
	setp.eq.s16 	%p90, %rs209, 0;
	setp.eq.s16 	%p91, %rs211, 0;
	min.s64 	%rd269, %rd257, %rd268;
	selp.b64 	%rd270, %rd268, %rd269, %p91;
	selp.b64 	%rd329, %rd257, %rd270, %p90;
	selp.b16 	%rs212, %rs208, 1, %p91;
	selp.b16 	%rs311, %rs210, %rs212, %p90;
	add.s32 	%r396, %r396, 1024;
	setp.lt.s32 	%p92, %r396, %r38;
	@%p92 bra 	$L__BB6_11;
$L__BB6_12:
	setp.lt.s32 	%p93, %r38, 256;
	@%p93 bra 	$L__BB6_37;
	// begin inline asm
	mov.u32 %r281, %laneid;
	// end inline asm
	cvt.u32.u16 	%r302, %rs311;
	and.b32  	%r283, %r302, 255;
	mov.b32 	%r299, 1;
	mov.b32 	%r300, 31;
	mov.b32 	%r301, -1;
	// begin inline asm
	shfl.sync.down.b32 %r282, %r283, %r299, %r300, %r301;
	// end inline asm
	// begin inline asm
	shfl.sync.down.b32 %r287, %r288, %r299, %r300, %r301;
	// end inline asm
	mov.b64 	{%r293, %r298}, %rd329;
	// begin inline asm
	shfl.sync.down.b32 %r292, %r293, %r299, %r300, %r301;
	// end inline asm
	// begin inline asm
	shfl.sync.down.b32 %r297, %r298, %r299, %r300, %r301;
	// end inline asm
	mov.b64 	%rd14, {%r292, %r297};
	cvt.u16.u32 	%rs10, %r282;
	setp.gt.s32 	%p143, %r281, 30;
	@%p143 bra 	$L__BB6_17;
	and.b16  	%rs254, %rs311, 255;
	setp.eq.s16 	%p144, %rs254, 0;
	and.b16  	%rs255, %rs10, 255;
	setp.eq.s16 	%p145, %rs255, 0;
	or.pred  	%p146, %p144, %p145;
	@%p146 bra 	$L__BB6_16;
	min.s64 	%rd329, %rd14, %rd329;
	mov.b16 	%rs311, 1;
	bra.uni 	$L__BB6_17;
$L__BB6_16:
	setp.eq.s16 	%p147, %rs254, 0;
	selp.b64 	%rd329, %rd14, %rd329, %p147;
	selp.b16 	%rs311, %rs10, %rs311, %p147;
$L__BB6_17:
	cvt.u32.u16 	%r323, %rs311;
	and.b32  	%r304, %r323, 255;
	mov.b32 	%r320, 2;
	mov.b32 	%r321, 31;
	mov.b32 	%r322, -1;
	// begin inline asm
	shfl.sync.down.b32 %r303, %r304, %r320, %r321, %r322;
	// end inline asm
	// begin inline asm
	shfl.sync.down.b32 %r308, %r309, %r320, %r321, %r322;
	// end inline asm
	mov.b64 	{%r314, %r319}, %rd329;
	// begin inline asm
	shfl.sync.down.b32 %r313, %r314, %r320, %r321, %r322;
	// end inline asm
	// begin inline asm
	shfl.sync.down.b32 %r318, %r319, %r320, %r321, %r322;
	// end inline asm
	mov.b64 	%rd18, {%r313, %r318};
	cvt.u16.u32 	%rs13, %r303;
	setp.gt.s32 	%p148, %r281, 29;
	@%p148 bra 	$L__BB6_21;
	and.b16  	%rs258, %rs311, 255;
	setp.eq.s16 	%p149, %rs258, 0;
	and.b16  	%rs259, %rs13, 255;
	setp.eq.s16 	%p150, %rs259, 0;
	or.pred  	%p151, %p149, %p150;
	@%p151 bra 	$L__BB6_20;
	min.s64 	%rd329, %rd18, %rd329;
	mov.b16 	%rs311, 1;
	bra.uni 	$L__BB6_21;
$L__BB6_20:
	setp.eq.s16 	%p152, %rs258, 0;
	selp.b64 	%rd329, %rd18, %rd329, %p152;
	selp.b16 	%rs311, %rs13, %rs311, %p152;
$L__BB6_21:
	cvt.u32.u16 	%r344, %rs311;
	and.b32  	%r325, %r344, 255;
	mov.b32 	%r341, 4;
	mov.b32 	%r342, 31;
	mov.b32 	%r343, -1;
	// begin inline asm
	shfl.sync.down.b32 %r324, %r325, %r341, %r342, %r343;
	// end inline asm
	// begin inline asm
	shfl.sync.down.b32 %r329, %r330, %r341, %r342, %r343;
	// end inline asm
	mov.b64 	{%r335, %r340}, %rd329;
	// begin inline asm
	shfl.sync.down.b32 %r334, %r335, %r341, %r342, %r343;
	// end inline asm
	// begin inline asm
	shfl.sync.down.b32 %r339, %r340, %r341, %r342, %r343;
	// end inline asm
	mov.b64 	%rd22, {%r334, %r339};
	cvt.u16.u32 	%rs16, %r324;
	setp.gt.s32 	%p153, %r281, 27;
	@%p153 bra 	$L__BB6_25;
	and.b16  	%rs262, %rs311, 255;
	setp.eq.s16 	%p154, %rs262, 0;
	and.b16  	%rs263, %rs16, 255;
	setp.eq.s16 	%p155, %rs263, 0;
	or.pred  	%p156, %p154, %p155;
	@%p156 bra 	$L__BB6_24;
	min.s64 	%rd329, %rd22, %rd329;
	mov.b16 	%rs311, 1;
	bra.uni 	$L__BB6_25;
$L__BB6_24:
	setp.eq.s16 	%p157, %rs262, 0;
	selp.b64 	%rd329, %rd22, %rd329, %p157;
	selp.b16 	%rs311, %rs16, %rs311, %p157;
$L__BB6_25:
	cvt.u32.u16 	%r365, %rs311;
	and.b32  	%r346, %r365, 255;
	mov.b32 	%r362, 8;
	mov.b32 	%r363, 31;
	mov.b32 	%r364, -1;
	// begin inline asm
	shfl.sync.down.b32 %r345, %r346, %r362, %r363, %r364;
	// end inline asm
	// begin inline asm
	shfl.sync.down.b32 %r350, %r351, %r362, %r363, %r364;
	// end inline asm
	mov.b64 	{%r356, %r361}, %rd329;
	// begin inline asm
	shfl.sync.down.b32 %r355, %r356, %r362, %r363, %r364;
	// end inline asm
	// begin inline asm
	shfl.sync.down.b32 %r360, %r361, %r362, %r363, %r364;
	// end inline asm
	mov.b64 	%rd26, {%r355, %r360};
	cvt.u16.u32 	%rs19, %r345;
	setp.gt.s32 	%p158, %r281, 23;
	@%p158 bra 	$L__BB6_29;
	and.b16  	%rs266, %rs311, 255;
	setp.eq.s16 	%p159, %rs266, 0;
	and.b16  	%rs267, %rs19, 255;
	setp.eq.s16 	%p160, %rs267, 0;
	or.pred  	%p161, %p159, %p160;
	@%p161 bra 	$L__BB6_28;
	min.s64 	%rd329, %rd26, %rd329;
	mov.b16 	%rs311, 1;
	bra.uni 	$L__BB6_29;
$L__BB6_28:
	setp.eq.s16 	%p162, %rs266, 0;
	selp.b64 	%rd329, %rd26, %rd329, %p162;
	selp.b16 	%rs311, %rs19, %rs311, %p162;
$L__BB6_29:
	cvt.u32.u16 	%r386, %rs311;
	and.b32  	%r367, %r386, 255;
	mov.b32 	%r383, 16;
	mov.b32 	%r384, 31;
	mov.b32 	%r385, -1;
	// begin inline asm
	shfl.sync.down.b32 %r366, %r367, %r383, %r384, %r385;
	// end inline asm
	// begin inline asm
	shfl.sync.down.b32 %r371, %r372, %r383, %r384, %r385;
	// end inline asm
	mov.b64 	{%r377, %r382}, %rd329;
	// begin inline asm
	shfl.sync.down.b32 %r376, %r377, %r383, %r384, %r385;
	// end inline asm
	// begin inline asm
	shfl.sync.down.b32 %r381, %r382, %r383, %r384, %r385;
	// end inline asm
	mov.b64 	%rd30, {%r376, %r381};
	cvt.u16.u32 	%rs22, %r366;
	setp.gt.s32 	%p163, %r281, 15;
	@%p163 bra 	$L__BB6_33;
	and.b16  	%rs270, %rs311, 255;
	setp.eq.s16 	%p164, %rs270, 0;
	and.b16  	%rs271, %rs22, 255;
	setp.eq.s16 	%p165, %rs271, 0;
	or.pred  	%p166, %p164, %p165;
	@%p166 bra 	$L__BB6_32;
	min.s64 	%rd329, %rd30, %rd329;
	mov.b16 	%rs311, 1;
	bra.uni 	$L__BB6_33;
$L__BB6_32:
	setp.eq.s16 	%p167, %rs270, 0;
	selp.b64 	%rd329, %rd30, %rd329, %p167;
	selp.b16 	%rs311, %rs22, %rs311, %p167;
$L__BB6_33:
	setp.ne.s32 	%p168, %r281, 0;
	@%p168 bra 	$L__BB6_35;
	shr.u32 	%r387, %r1, 1;
	and.b32  	%r388, %r387, 496;
	mov.u32 	%r389, _ZZN3cub18CUB_300001_SM_10006detail6reduce28DeviceReduceSingleTileKernelINS2_10policy_hubIN4cuda3std3__45tupleIJblEEEyN6thrust24THRUST_300001_SM_1000_NS8cuda_cub9__find_if7functorIS9_EEE10Policy1000EPS9_SI_iSF_S9_S9_NS7_10__identityEEEvT0_T1_T2_T3_T4_T6_E12temp_storage;
	add.s32 	%r390, %r389, %r388;
	st.shared.u8 	[%r390+8], %rs311;
	st.shared.u64 	[%r390+16], %rd329;
$L__BB6_35:
	bar.sync 	0;
	setp.ne.s32 	%p169, %r1, 0;
	@%p169 bra 	$L__BB6_110;
	ld.shared.u8 	%rs274, [_ZZN3cub18CUB_300001_SM_10006detail6reduce28DeviceReduceSingleTileKernelINS2_10policy_hubIN4cuda3std3__45tupleIJblEEEyN6thrust24THRUST_300001_SM_1000_NS8cuda_cub9__find_if7functorIS9_EEE10Policy1000EPS9_SI_iSF_S9_S9_NS7_10__identityEEEvT0_T1_T2_T3_T4_T6_E12temp_storage+24];
	ld.shared.u64 	%rd292, [_ZZN3cub18CUB_300001_SM_10006detail6reduce28DeviceReduceSingleTileKernelINS2_10policy_hubIN4cuda3std3__45tupleIJblEEEyN6thrust24THRUST_300001_SM_1000_NS8cuda_cub9__find_if7functorIS9_EEE10Policy1000EPS9_SI_iSF_S9_S9_NS7_10__identityEEEvT0_T1_T2_T3_T4_T6_E12temp_storage+32];
	and.b16  	%rs275, %rs311, 255;
	setp.eq.s16 	%p170, %rs275, 0;
	setp.eq.s16 	%p171, %rs274, 0;
	min.s64 	%rd293, %rd292, %rd329;
	selp.b64 	%rd294, %rd329, %rd293, %p171;
	selp.b64 	%rd295, %rd292, %rd294, %p170;
	selp.b16 	%rs276, %rs311, 1, %p171;
	selp.b16 	%rs277, %rs274, %rs276, %p170;
	and.b16  	%rs278, %rs277, 255;
	ld.shared.u8 	%rs279, [_ZZN3cub18CUB_300001_SM_10006detail6reduce28DeviceReduceSingleTileKernelINS2_10policy_hubIN4cuda3std3__45tupleIJblEEEyN6thrust24THRUST_300001_SM_1000_NS8cuda_cub9__find_if7functorIS9_EEE10Policy1000EPS9_SI_iSF_S9_S9_NS7_10__identityEEEvT0_T1_T2_T3_T4_T6_E12temp_storage+40];
	ld.shared.u64 	%rd296, [_ZZN3cub18CUB_300001_SM_10006detail6reduce28DeviceReduceSingleTileKernelINS2_10policy_hubIN4cuda3std3__45tupleIJblEEEyN6thrust24THRUST_300001_SM_1000_NS8cuda_cub9__find_if7functorIS9_EEE10Policy1000EPS9_SI_iSF_S9_S9_NS7_10__identityEEEvT0_T1_T2_T3_T4_T6_E12temp_storage+48];
	setp.eq.s16 	%p172, %rs278, 0;
	setp.eq.s16 	%p173, %rs279, 0;
	min.s64 	%rd297, %rd296, %rd295;
	selp.b64 	%rd298, %rd295, %rd297, %p173;
	selp.b64 	%rd299, %rd296, %rd298, %p172;
	selp.b16 	%rs280, %rs277, 1, %p173;
	selp.b16 	%rs281, %rs279, %rs280, %p172;
	and.b16  	%rs282, %rs281, 255;
	ld.shared.u8 	%rs283, [_ZZN3cub18CUB_300001_SM_10006detail6reduce28DeviceReduceSingleTileKernelINS2_10policy_hubIN4cuda3std3__45tupleIJblEEEyN6thrust24THRUST_300001_SM_1000_NS8cuda_cub9__find_if7functorIS9_EEE10Policy1000EPS9_SI_iSF_S9_S9_NS7_10__identityEEEvT0_T1_T2_T3_T4_T6_E12temp_storage+56];
	ld.shared.u64 	%rd300, [_ZZN3cub18CUB_300001_SM_10006detail6reduce28DeviceReduceSingleTileKernelINS2_10policy_hubIN4cuda3std3__45tupleIJblEEEyN6thrust24THRUST_300001_SM_1000_NS8cuda_cub9__find_if7functorIS9_EEE10Policy1000EPS9_SI_iSF_S9_S9_NS7_10__identityEEEvT0_T1_T2_T3_T4_T6_E12temp_storage+64];
	setp.eq.s16 	%p174, %rs282, 0;
	setp.eq.s16 	%p175, %rs283, 0;
	min.s64 	%rd301, %rd300, %rd299;
	selp.b16 	%rs284, %rs281, 1, %p175;
	selp.b16 	%rs285, %rs283, %rs284, %p174;
	and.b16  	%rs286, %rs285, 255;
	selp.b64 	%rd302, %rd299, %rd301, %p175;
	selp.b64 	%rd303, %rd300, %rd302, %p174;
	ld.shared.u8 	%rs287, [_ZZN3cub18CUB_300001_SM_10006detail6reduce28DeviceReduceSingleTileKernelINS2_10policy_hubIN4cuda3std3__45tupleIJblEEEyN6thrust24THRUST_300001_SM_1000_NS8cuda_cub9__find_if7functorIS9_EEE10Policy1000EPS9_SI_iSF_S9_S9_NS7_10__identityEEEvT0_T1_T2_T3_T4_T6_E12temp_storage+72];
	ld.shared.u64 	%rd304, [_ZZN3cub18CUB_300001_SM_10006detail6reduce28DeviceReduceSingleTileKernelINS2_10policy_hubIN4cuda3std3__45tupleIJblEEEyN6thrust24THRUST_300001_SM_1000_NS8cuda_cub9__find_if7functorIS9_EEE10Policy1000EPS9_SI_iSF_S9_S9_NS7_10__identityEEEvT0_T1_T2_T3_T4_T6_E12temp_storage+80];
	setp.eq.s16 	%p176, %rs286, 0;
	setp.eq.s16 	%p177, %rs287, 0;
	min.s64 	%rd305, %rd304, %rd303;
	selp.b16 	%rs288, %rs285, 1, %p177;
	selp.b16 	%rs289, %rs287, %rs288, %p176;
	and.b16  	%rs290, %rs289, 255;
	selp.b64 	%rd306, %rd303, %rd305, %p177;
	selp.b64 	%rd307, %rd304, %rd306, %p176;
	ld.shared.u8 	%rs291, [_ZZN3cub18CUB_300001_SM_10006detail6reduce28DeviceReduceSingleTileKernelINS2_10policy_hubIN4cuda3std3__45tupleIJblEEEyN6thrust24THRUST_300001_SM_1000_NS8cuda_cub9__find_if7functorIS9_EEE10Policy1000EPS9_SI_iSF_S9_S9_NS7_10__identityEEEvT0_T1_T2_T3_T4_T6_E12temp_storage+88];
	ld.shared.u64 	%rd308, [_ZZN3cub18CUB_300001_SM_10006detail6reduce28DeviceReduceSingleTileKernelINS2_10policy_hubIN4cuda3std3__45tupleIJblEEEyN6thrust24THRUST_300001_SM_1000_NS8cuda_cub9__find_if7functorIS9_EEE10Policy1000EPS9_SI_iSF_S9_S9_NS7_10__identityEEEvT0_T1_T2_T3_T4_T6_E12temp_storage+96];
	setp.eq.s16 	%p178, %rs290, 0;
	setp.eq.s16 	%p179, %rs291, 0;
	min.s64 	%rd309, %rd308, %rd307;
	selp.b16 	%rs292, %rs289, 1, %p179;
	selp.b16 	%rs293, %rs291, %rs292, %p178;
	and.b16  	%rs294, %rs293, 255;
	selp.b64 	%rd310, %rd307, %rd309, %p179;
	selp.b64 	%rd311, %rd308, %rd310, %p178;
	ld.shared.u8 	%rs295, [_ZZN3cub18CUB_300001_SM_10006detail6reduce28DeviceReduceSingleTileKernelINS2_10policy_hubIN4cuda3std3__45tupleIJblEEEyN6thrust24THRUST_300001_SM_1000_NS8cuda_cub9__find_if7functorIS9_EEE10Policy1000EPS9_SI_iSF_S9_S9_NS7_10__identityEEEvT0_T1_T2_T3_T4_T6_E12temp_storage+104];
	ld.shared.u64 	%rd312, [_ZZN3cub18CUB_300001_SM_10006detail6reduce28DeviceReduceSingleTileKernelINS2_10policy_hubIN4cuda3std3__45tupleIJblEEEyN6thrust24THRUST_300001_SM_1000_NS8cuda_cub9__find_if7functorIS9_EEE10Policy1000EPS9_SI_iSF_S9_S9_NS7_10__identityEEEvT0_T1_T2_T3_T4_T6_E12temp_storage+112];
	setp.eq.s16 	%p180, %rs294, 0;
	setp.eq.s16 	%p181, %rs295, 0;
	min.s64 	%rd313, %rd312, %rd311;
	selp.b16 	%rs296, %rs293, 1, %p181;
	selp.b16 	%rs297, %rs295, %rs296, %p180;
	and.b16  	%rs298, %rs297, 255;
	selp.b64 	%rd314, %rd311, %rd313, %p181;
	selp.b64 	%rd315, %rd312, %rd314, %p180;
	ld.shared.u8 	%rs299, [_ZZN3cub18CUB_300001_SM_10006detail6reduce28DeviceReduceSingleTileKernelINS2_10policy_hubIN4cuda3std3__45tupleIJblEEEyN6thrust24THRUST_300001_SM_1000_NS8cuda_cub9__find_if7functorIS9_EEE10Policy1000EPS9_SI_iSF_S9_S9_NS7_10__identityEEEvT0_T1_T2_T3_T4_T6_E12temp_storage+120];
	ld.shared.u64 	%rd316, [_ZZN3cub18CUB_300001_SM_10006detail6reduce28DeviceReduceSingleTileKernelINS2_10policy_hubIN4cuda3std3__45tupleIJblEEEyN6thrust24THRUST_300001_SM_1000_NS8cuda_cub9__find_if7functorIS9_EEE10Policy1000EPS9_SI_iSF_S9_S9_NS7_10__identityEEEvT0_T1_T2_T3_T4_T6_E12temp_storage+128];
	setp.eq.s16 	%p182, %rs298, 0;
	setp.eq.s16 	%p183, %rs299, 0;
	min.s64 	%rd317, %rd316, %rd315;
	selp.b16 	%rs300, %rs297, 1, %p183;
	selp.b16 	%rs311, %rs299, %rs300, %p182;
	selp.b64 	%rd318, %rd315, %rd317, %p183;
	selp.b64 	%rd329, %rd316, %rd318, %p182;
	bra.uni 	$L__BB6_110;
$L__BB6_37:
	// begin inline asm
	mov.u32 %r163, %laneid;
	// end inline asm
	and.b32  	%r184, %r1, 992;
	add.s32 	%r185, %r184, 32;
	setp.gt.s32 	%p94, %r185, %r38;
	not.b32 	%r186, %r184;
	add.s32 	%r187, %r38, %r186;
	selp.b32 	%r182, %r187, 31, %p94;
	cvt.u32.u16 	%r188, %rs311;
	and.b32  	%r165, %r188, 255;
	mov.b32 	%r181, 1;
	mov.b32 	%r183, -1;
	// begin inline asm
	shfl.sync.down.b32 %r164, %r165, %r181, %r182, %r183;
	// end inline asm
	// begin inline asm
	shfl.sync.down.b32 %r169, %r170, %r181, %r182, %r183;
	// end inline asm
	mov.b64 	{%r175, %r180}, %rd329;
	// begin inline asm
	shfl.sync.down.b32 %r174, %r175, %r181, %r182, %r183;
	// end inline asm
	// begin inline asm
	shfl.sync.down.b32 %r179, %r180, %r181, %r182, %r183;
	// end inline asm
	mov.b64 	%rd35, {%r174, %r179};
	cvt.u16.u32 	%rs26, %r164;
	setp.ge.s32 	%p95, %r163, %r182;
	@%p95 bra 	$L__BB6_41;
	and.b16  	%rs213, %rs311, 255;
	setp.eq.s16 	%p96, %rs213, 0;
	and.b16  	%rs214, %rs26, 255;
	setp.eq.s16 	%p97, %rs214, 0;
	or.pred  	%p98, %p96, %p97;
	@%p98 bra 	$L__BB6_40;
	min.s64 	%rd329, %rd35, %rd329;
	mov.b16 	%rs311, 1;
	bra.uni 	$L__BB6_41;
$L__BB6_40:
	setp.eq.s16 	%p99, %rs213, 0;
	selp.b16 	%rs311, %rs26, %rs311, %p99;
	selp.b64 	%rd329, %rd35, %rd329, %p99;
$L__BB6_41:
	cvt.u32.u16 	%r209, %rs311;
	and.b32  	%r190, %r209, 255;
	mov.b32 	%r206, 2;
	mov.b32 	%r208, -1;
	// begin inline asm
	shfl.sync.down.b32 %r189, %r190, %r206, %r182, %r208;
	// end inline asm
	// begin inline asm
	shfl.sync.down.b32 %r194, %r195, %r206, %r182, %r208;
	// end inline asm
	mov.b64 	{%r200, %r205}, %rd329;
	// begin inline asm
	shfl.sync.down.b32 %r199, %r200, %r206, %r182, %r208;
	// end inline asm
	// begin inline asm
	shfl.sync.down.b32 %r204, %r205, %r206, %r182, %r208;
	// end inline asm
	mov.b64 	%rd39, {%r199, %r204};
	cvt.u16.u32 	%rs29, %r189;
	add.s32 	%r210, %r163, 2;
	setp.gt.s32 	%p100, %r210, %r182;
	@%p100 bra 	$L__BB6_45;
	and.b16  	%rs217, %rs311, 255;
	setp.eq.s16 	%p101, %rs217, 0;
	and.b16  	%rs218, %rs29, 255;
	setp.eq.s16 	%p102, %rs218, 0;
	or.pred  	%p103, %p101, %p102;
	@%p103 bra 	$L__BB6_44;
	min.s64 	%rd329, %rd39, %rd329;
	mov.b16 	%rs311, 1;
	bra.uni 	$L__BB6_45;
$L__BB6_44:
	setp.eq.s16 	%p104, %rs217, 0;
	selp.b16 	%rs311, %rs29, %rs311, %p104;
	selp.b64 	%rd329, %rd39, %rd329, %p104;
$L__BB6_45:
	cvt.u32.u16 	%r231, %rs311;
	and.b32  	%r212, %r231, 255;
	mov.b32 	%r228, 4;
	mov.b32 	%r230, -1;
	// begin inline asm
	shfl.sync.down.b32 %r211, %r212, %r228, %r182, %r230;
	// end inline asm
	// begin inline asm
	shfl.sync.down.b32 %r216, %r217, %r228, %r182, %r230;
	// end inline asm
	mov.b64 	{%r222, %r227}, %rd329;
	// begin inline asm
	shfl.sync.down.b32 %r221, %r222, %r228, %r182, %r230;
	// end inline asm
	// begin inline asm
	shfl.sync.down.b32 %r226, %r227, %r228, %r182, %r230;
	// end inline asm
	mov.b64 	%rd43, {%r221, %r226};
	cvt.u16.u32 	%rs32, %r211;
	add.s32 	%r232, %r163, 4;
	setp.gt.s32 	%p105, %r232, %r182;
	@%p105 bra 	$L__BB6_49;
	and.b16  	%rs221, %rs311, 255;
	setp.eq.s16 	%p106, %rs221, 0;
	and.b16  	%rs222, %rs32, 255;
	setp.eq.s16 	%p107, %rs222, 0;
	or.pred  	%p108, %p106, %p107;
	@%p108 bra 	$L__BB6_48;
	min.s64 	%rd329, %rd43, %rd329;
	mov.b16 	%rs311, 1;
	bra.uni 	$L__BB6_49;
$L__BB6_48:
	setp.eq.s16 	%p109, %rs221, 0;
	selp.b16 	%rs311, %rs32, %rs311, %p109;
	selp.b64 	%rd329, %rd43, %rd329, %p109;
$L__BB6_49:
	cvt.u32.u16 	%r253, %rs311;
	and.b32  	%r234, %r253, 255;
	mov.b32 	%r250, 8;
	mov.b32 	%r252, -1;
	// begin inline asm
	shfl.sync.down.b32 %r233, %r234, %r250, %r182, %r252;
	// end inline asm
	// begin inline asm
	shfl.sync.down.b32 %r238, %r239, %r250, %r182, %r252;
	// end inline asm
	mov.b64 	{%r244, %r249}, %rd329;
	// begin inline asm
	shfl.sync.down.b32 %r243, %r244, %r250, %r182, %r252;
	// end inline asm
	// begin inline asm
	shfl.sync.down.b32 %r248, %r249, %r250, %r182, %r252;
	// end inline asm
	mov.b64 	%rd47, {%r243, %r248};
	cvt.u16.u32 	%rs35, %r233;
	add.s32 	%r254, %r163, 8;
	setp.gt.s32 	%p110, %r254, %r182;
	@%p110 bra 	$L__BB6_53;
	and.b16  	%rs225, %rs311, 255;
	setp.eq.s16 	%p111, %rs225, 0;
	and.b16  	%rs226, %rs35, 255;
	setp.eq.s16 	%p112, %rs226, 0;
	or.pred  	%p113, %p111, %p112;
	@%p113 bra 	$L__BB6_52;
	min.s64 	%rd329, %rd47, %rd329;
	mov.b16 	%rs311, 1;
	bra.uni 	$L__BB6_53;
$L__BB6_52:
	setp.eq.s16 	%p114, %rs225, 0;
	selp.b16 	%rs311, %rs35, %rs311, %p114;
	selp.b64 	%rd329, %rd47, %rd329, %p114;
$L__BB6_53:
	cvt.u32.u16 	%r275, %rs311;
	and.b32  	%r256, %r275, 255;
	mov.b32 	%r272, 16;
	mov.b32 	%r274, -1;
	// begin inline asm
	shfl.sync.down.b32 %r255, %r256, %r272, %r182, %r274;
	// end inline asm
	// begin inline asm
	shfl.sync.down.b32 %r260, %r261, %r272, %r182, %r274;
	// end inline asm
	mov.b64 	{%r266, %r271}, %rd329;
	// begin inline asm
	shfl.sync.down.b32 %r265, %r266, %r272, %r182, %r274;
	// end inline asm
	// begin inline asm
	shfl.sync.down.b32 %r270, %r271, %r272, %r182, %r274;
	// end inline asm
	mov.b64 	%rd51, {%r265, %r270};
	cvt.u16.u32 	%rs38, %r255;
	add.s32 	%r276, %r163, 16;
	setp.gt.s32 	%p115, %r276, %r182;
	@%p115 bra 	$L__BB6_57;
	and.b16  	%rs229, %rs311, 255;
	setp.eq.s16 	%p116, %rs229, 0;
	and.b16  	%rs230, %rs38, 255;
	setp.eq.s16 	%p117, %rs230, 0;
	or.pred  	%p118, %p116, %p117;
	@%p118 bra 	$L__BB6_56;
	min.s64 	%rd329, %rd51, %rd329;
	mov.b16 	%rs311, 1;
	bra.uni 	$L__BB6_57;
$L__BB6_56:
	setp.eq.s16 	%p119, %rs229, 0;
	selp.b16 	%rs311, %rs38, %rs311, %p119;
	selp.b64 	%rd329, %rd51, %rd329, %p119;
$L__BB6_57:
	setp.ne.s32 	%p120, %r163, 0;
	@%p120 bra 	$L__BB6_59;
	shr.u32 	%r277, %r1, 1;
	and.b32  	%r278, %r277, 496;
	mov.u32 	%r279, _ZZN3cub18CUB_300001_SM_10006detail6reduce28DeviceReduceSingleTileKernelINS2_10policy_hubIN4cuda3std3__45tupleIJblEEEyN6thrust24THRUST_300001_SM_1000_NS8cuda_cub9__find_if7functorIS9_EEE10Policy1000EPS9_SI_iSF_S9_S9_NS7_10__identityEEEvT0_T1_T2_T3_T4_T6_E12temp_storage;
	add.s32 	%r280, %r279, %r278;
	st.shared.u8 	[%r280+8], %rs311;
	st.shared.u64 	[%r280+16], %rd329;
$L__BB6_59:
	bar.sync 	0;
	setp.ne.s32 	%p121, %r1, 0;
	@%p121 bra 	$L__BB6_110;
	setp.lt.s32 	%p122, %r38, 33;
	@%p122 bra 	$L__BB6_62;
	ld.shared.u8 	%rs233, [_ZZN3cub18CUB_300001_SM_10006detail6reduce28DeviceReduceSingleTileKernelINS2_10policy_hubIN4cuda3std3__45tupleIJblEEEyN6thrust24THRUST_300001_SM_1000_NS8cuda_cub9__find_if7functorIS9_EEE10Policy1000EPS9_SI_iSF_S9_S9_NS7_10__identityEEEvT0_T1_T2_T3_T4_T6_E12temp_storage+24];
	ld.shared.u64 	%rd271, [_ZZN3cub18CUB_300001_SM_10006detail6reduce28DeviceReduceSingleTileKernelINS2_10policy_hubIN4cuda3std3__45tupleIJblEEEyN6thrust24THRUST_300001_SM_1000_NS8cuda_cub9__find_if7functorIS9_EEE10Policy1000EPS9_SI_iSF_S9_S9_NS7_10__identityEEEvT0_T1_T2_T3_T4_T6_E12temp_storage+32];
	and.b16  	%rs234, %rs311, 255;
	setp.eq.s16 	%p123, %rs234, 0;
	setp.eq.s16 	%p124, %rs233, 0;
	min.s64 	%rd272, %rd271, %rd329;
	selp.b16 	%rs235, %rs311, 1, %p124;
	selp.b16 	%rs311, %rs233, %rs235, %p123;
	selp.b64 	%rd273, %rd329, %rd272, %p124;
	selp.b64 	%rd329, %rd271, %rd273, %p123;
$L__BB6_62:
	setp.lt.s32 	%p125, %r38, 65;
	@%p125 bra 	$L__BB6_64;
	ld.shared.u8 	%rs236, [_ZZN3cub18CUB_300001_SM_10006detail6reduce28DeviceReduceSingleTileKernelINS2_10policy_hubIN4cuda3std3__45tupleIJblEEEyN6thrust24THRUST_300001_SM_1000_NS8cuda_cub9__find_if7functorIS9_EEE10Policy1000EPS9_SI_iSF_S9_S9_NS7_10__identityEEEvT0_T1_T2_T3_T4_T6_E12temp_storage+40];
	ld.shared.u64 	%rd274, [_ZZN3cub18CUB_300001_SM_10006detail6reduce28DeviceReduceSingleTileKernelINS2_10policy_hubIN4cuda3std3__45tupleIJblEEEyN6thrust24THRUST_300001_SM_1000_NS8cuda_cub9__find_if7functorIS9_EEE10Policy1000EPS9_SI_iSF_S9_S9_NS7_10__identityEEEvT0_T1_T2_T3_T4_T6_E12temp_storage+48];
	and.b16  	%rs237, %rs311, 255;
	setp.eq.s16 	%p126, %rs237, 0;
	setp.eq.s16 	%p127, %rs236, 0;
	min.s64 	%rd275, %rd274, %rd329;
	selp.b16 	%rs238, %rs311, 1, %p127;
	selp.b16 	%rs311, %rs236, %rs238, %p126;
	selp.b64 	%rd276, %rd329, %rd275, %p127;
	selp.b64 	%rd329, %rd274, %rd276, %p126;
$L__BB6_64:
	setp.lt.s32 	%p128, %r38, 97;
	@%p128 bra 	$L__BB6_66;
	ld.shared.u8 	%rs239, [_ZZN3cub18CUB_300001_SM_10006detail6reduce28DeviceReduceSingleTileKernelINS2_10policy_hubIN4cuda3std3__45tupleIJblEEEyN6thrust24THRUST_300001_SM_1000_NS8cuda_cub9__find_if7functorIS9_EEE10Policy1000EPS9_SI_iSF_S9_S9_NS7_10__identityEEEvT0_T1_T2_T3_T4_T6_E12temp_storage+56];
	ld.shared.u64 	%rd277, [_ZZN3cub18CUB_300001_SM_10006detail6reduce28DeviceReduceSingleTileKernelINS2_10policy_hubIN4cuda3std3__45tupleIJblEEEyN6thrust24THRUST_300001_SM_1000_NS8cuda_cub9__find_if7functorIS9_EEE10Policy1000EPS9_SI_iSF_S9_S9_NS7_10__identityEEEvT0_T1_T2_T3_T4_T6_E12temp_storage+64];
	and.b16  	%rs240, %rs311, 255;
	setp.eq.s16 	%p129, %rs240, 0;
	setp.eq.s16 	%p130, %rs239, 0;
	min.s64 	%rd278, %rd277, %rd329;
	selp.b16 	%rs241, %rs311, 1, %p130;
	selp.b16 	%rs311, %rs239, %rs241, %p129;
	selp.b64 	%rd279, %rd329, %rd278, %p130;
	selp.b64 	%rd329, %rd277, %rd279, %p129;
$L__BB6_66:
	setp.lt.s32 	%p131, %r38, 129;
	@%p131 bra 	$L__BB6_68;
	ld.shared.u8 	%rs242, [_ZZN3cub18CUB_300001_SM_10006detail6reduce28DeviceReduceSingleTileKernelINS2_10policy_hubIN4cuda3std3__45tupleIJblEEEyN6thrust24THRUST_300001_SM_1000_NS8cuda_cub9__find_if7functorIS9_EEE10Policy1000EPS9_SI_iSF_S9_S9_NS7_10__identityEEEvT0_T1_T2_T3_T4_T6_E12temp_storage+72];
	ld.shared.u64 	%rd280, [_ZZN3cub18CUB_300001_SM_10006detail6reduce28DeviceReduceSingleTileKernelINS2_10policy_hubIN4cuda3std3__45tupleIJblEEEyN6thrust24THRUST_300001_SM_1000_NS8cuda_cub9__find_if7functorIS9_EEE10Policy1000EPS9_SI_iSF_S9_S9_NS7_10__identityEEEvT0_T1_T2_T3_T4_T6_E12temp_storage+80];
	and.b16  	%rs243, %rs311, 255;
	setp.eq.s16 	%p132, %rs243, 0;
	setp.eq.s16 	%p133, %rs242, 0;
	min.s64 	%rd281, %rd280, %rd329;
	selp.b16 	%rs244, %rs311, 1, %p133;
	selp.b16 	%rs311, %rs242, %rs244, %p132;
	selp.b64 	%rd282, %rd329, %rd281, %p133;
	selp.b64 	%rd329, %rd280, %rd282, %p132;
$L__BB6_68:
	setp.lt.s32 	%p134, %r38, 161;
	@%p134 bra 	$L__BB6_70;
	ld.shared.u8 	%rs245, [_ZZN3cub18CUB_300001_SM_10006detail6reduce28DeviceReduceSingleTileKernelINS2_10policy_hubIN4cuda3std3__45tupleIJblEEEyN6thrust24THRUST_300001_SM_1000_NS8cuda_cub9__find_if7functorIS9_EEE10Policy1000EPS9_SI_iSF_S9_S9_NS7_10__identityEEEvT0_T1_T2_T3_T4_T6_E12temp_storage+88];
	ld.shared.u64 	%rd283, [_ZZN3cub18CUB_300001_SM_10006detail6reduce28DeviceReduceSingleTileKernelINS2_10policy_hubIN4cuda3std3__45tupleIJblEEEyN6thrust24THRUST_300001_SM_1000_NS8cuda_cub9__find_if7functorIS9_EEE10Policy1000EPS9_SI_iSF_S9_S9_NS7_10__identityEEEvT0_T1_T2_T3_T4_T6_E12temp_storage+96];
	and.b16  	%rs246, %rs311, 255;
	setp.eq.s16 	%p135, %rs246, 0;
	setp.eq.s16 	%p136, %rs245, 0;
	min.s64 	%rd284, %rd283, %rd329;
	selp.b16 	%rs247, %rs311, 1, %p136;
	selp.b16 	%rs311, %rs245, %rs247, %p135;
	selp.b64 	%rd285, %rd329, %rd284, %p136;
	selp.b64 	%rd329, %rd283, %rd285, %p135;
$L__BB6_70:
	setp.lt.s32 	%p137, %r38, 193;
	@%p137 bra 	$L__BB6_72;
	ld.shared.u8 	%rs248, [_ZZN3cub18CUB_300001_SM_10006detail6reduce28DeviceReduceSingleTileKernelINS2_10policy_hubIN4cuda3std3__45tupleIJblEEEyN6thrust24THRUST_300001_SM_1000_NS8cuda_cub9__find_if7functorIS9_EEE10Policy1000EPS9_SI_iSF_S9_S9_NS7_10__identityEEEvT0_T1_T2_T3_T4_T6_E12temp_storage+104];
	ld.shared.u64 	%rd286, [_ZZN3cub18CUB_300001_SM_10006detail6reduce28DeviceReduceSingleTileKernelINS2_10policy_hubIN4cuda3std3__45tupleIJblEEEyN6thrust24THRUST_300001_SM_1000_NS8cuda_cub9__find_if7functorIS9_EEE10Policy1000EPS9_SI_iSF_S9_S9_NS7_10__identityEEEvT0_T1_T2_T3_T4_T6_E12temp_storage+112];
	and.b16  	%rs249, %rs311, 255;
	setp.eq.s16 	%p138, %rs249, 0;
	setp.eq.s16 	%p139, %rs248, 0;
	min.s64 	%rd287, %rd286, %rd329;
	selp.b16 	%rs250, %rs311, 1, %p139;
	selp.b16 	%rs311, %rs248, %rs250, %p138;
	selp.b64 	%rd288, %rd329, %rd287, %p139;
	selp.b64 	%rd329, %rd286, %rd288, %p138;
$L__BB6_72:
	setp.lt.s32 	%p140, %r38, 225;
	@%p140 bra 	$L__BB6_110;
	ld.shared.u8 	%rs251, [_ZZN3cub18CUB_300001_SM_10006detail6reduce28DeviceReduceSingleTileKernelINS2_10policy_hubIN4cuda3std3__45tupleIJblEEEyN6thrust24THRUST_300001_SM_1000_NS8cuda_cub9__find_if7functorIS9_EEE10Policy1000EPS9_SI_iSF_S9_S9_NS7_10__identityEEEvT0_T1_T2_T3_T4_T6_E12temp_storage+120];
	ld.shared.u64 	%rd289, [_ZZN3cub18CUB_300001_SM_10006detail6reduce28DeviceReduceSingleTileKernelINS2_10policy_hubIN4cuda3std3__45tupleIJblEEEyN6thrust24THRUST_300001_SM_1000_NS8cuda_cub9__find_if7functorIS9_EEE10Policy1000EPS9_SI_iSF_S9_S9_NS7_10__identityEEEvT0_T1_T2_T3_T4_T6_E12temp_storage+128];
	and.b16  	%rs252, %rs311, 255;
	setp.eq.s16 	%p141, %rs252, 0;
	setp.eq.s16 	%p142, %rs251, 0;
	min.s64 	%rd290, %rd289, %rd329;
	selp.b16 	%rs253, %rs311, 1, %p142;
	selp.b16 	%rs311, %rs251, %rs253, %p141;
	selp.b64 	%rd291, %rd329, %rd290, %p142;
	selp.b64 	%rd329, %rd289, %rd291, %p141;
	bra.uni 	$L__BB6_110;
$L__BB6_74:
	mov.u32 	%r16, %tid.x;
	mul.wide.u32 	%rd124, %r16, 16;
	add.s64 	%rd109, %rd105, %rd124;
	// begin inline asm
	ld.global.nc.u64 %rd108, [%rd109];
	// end inline asm
	add.s64 	%rd111, %rd109, 8;
	// begin inline asm
	ld.global.nc.u64 %rd110, [%rd111];
	// end inline asm
	cvt.u16.u64 	%rs83, %rd108;
	and.b16  	%rs84, %rs83, 255;
	add.s64 	%rd113, %rd109, 4096;
	// begin inline asm
	ld.global.nc.u64 %rd112, [%rd113];
	// end inline asm
	add.s64 	%rd115, %rd109, 4104;
	// begin inline asm
	ld.global.nc.u64 %rd114, [%rd115];
	// end inline asm
	cvt.u16.u64 	%rs85, %rd112;
	and.b16  	%rs86, %rs85, 255;
	add.s64 	%rd117, %rd109, 8192;
	// begin inline asm
	ld.global.nc.u64 %rd116, [%rd117];
	// end inline asm
	add.s64 	%rd119, %rd109, 8200;
	// begin inline asm
	ld.global.nc.u64 %rd118, [%rd119];
	// end inline asm
	cvt.u16.u64 	%rs87, %rd116;
	and.b16  	%rs88, %rs87, 255;
	add.s64 	%rd121, %rd109, 12288;
	// begin inline asm
	ld.global.nc.u64 %rd120, [%rd121];
	// end inline asm
	add.s64 	%rd123, %rd109, 12296;
	// begin inline asm
	ld.global.nc.u64 %rd122, [%rd123];
	// end inline asm
	cvt.u16.u64 	%rs89, %rd120;
	and.b16  	%rs90, %rs89, 255;
	setp.eq.s16 	%p3, %rs84, 0;
	setp.eq.s16 	%p4, %rs86, 0;
	min.s64 	%rd125, %rd114, %rd110;
	selp.b16 	%rs91, %rs83, 1, %p4;
	selp.b64 	%rd126, %rd110, %rd125, %p4;
	selp.b16 	%rs92, %rs85, %rs91, %p3;
	and.b16  	%rs93, %rs92, 255;
	selp.b64 	%rd127, %rd114, %rd126, %p3;
	setp.eq.s16 	%p5, %rs93, 0;
	setp.eq.s16 	%p6, %rs88, 0;
	min.s64 	%rd128, %rd118, %rd127;
	selp.b16 	%rs94, %rs92, 1, %p6;
	selp.b64 	%rd129, %rd127, %rd128, %p6;
	selp.b16 	%rs95, %rs87, %rs94, %p5;
	and.b16  	%rs96, %rs95, 255;
	selp.b64 	%rd130, %rd118, %rd129, %p5;
	setp.eq.s16 	%p7, %rs96, 0;
	setp.eq.s16 	%p8, %rs90, 0;
	min.s64 	%rd131, %rd122, %rd130;
	selp.b16 	%rs97, %rs95, 1, %p8;
	selp.b64 	%rd132, %rd130, %rd131, %p8;
	selp.b16 	%rs311, %rs89, %rs97, %p7;
	selp.b64 	%rd329, %rd122, %rd132, %p7;
	setp.lt.u32 	%p9, %r38, 2048;
	mov.b32 	%r399, 1024;
	@%p9 bra 	$L__BB6_78;
	add.s32 	%r17, %r38, -1024;
	mov.b32 	%r399, 1024;
$L__BB6_76:
	mul.wide.s32 	%rd149, %r399, 16;
	add.s64 	%rd134, %rd109, %rd149;
	// begin inline asm
	ld.global.nc.u64 %rd133, [%rd134];
	// end inline asm
	add.s64 	%rd136, %rd134, 8;
	// begin inline asm
	ld.global.nc.u64 %rd135, [%rd136];
	// end inline asm
	cvt.u16.u64 	%rs98, %rd133;
	and.b16  	%rs99, %rs98, 255;
	add.s64 	%rd138, %rd134, 4096;
	// begin inline asm
	ld.global.nc.u64 %rd137, [%rd138];
	// end inline asm
	add.s64 	%rd140, %rd134, 4104;
	// begin inline asm
	ld.global.nc.u64 %rd139, [%rd140];
	// end inline asm
	cvt.u16.u64 	%rs100, %rd137;
	and.b16  	%rs101, %rs100, 255;
	add.s64 	%rd142, %rd134, 8192;
	// begin inline asm
	ld.global.nc.u64 %rd141, [%rd142];
	// end inline asm
	add.s64 	%rd144, %rd134, 8200;
	// begin inline asm
	ld.global.nc.u64 %rd143, [%rd144];
	// end inline asm
	cvt.u16.u64 	%rs102, %rd141;
	and.b16  	%rs103, %rs102, 255;
	add.s64 	%rd146, %rd134, 12288;
	// begin inline asm
	ld.global.nc.u64 %rd145, [%rd146];
	// end inline asm
	add.s64 	%rd148, %rd134, 12296;
	// begin inline asm
	ld.global.nc.u64 %rd147, [%rd148];
	// end inline asm
	cvt.u16.u64 	%rs104, %rd145;
	and.b16  	%rs105, %rs104, 255;
	and.b16  	%rs106, %rs311, 255;
	setp.eq.s16 	%p10, %rs106, 0;
	setp.eq.s16 	%p11, %rs99, 0;
	min.s64 	%rd150, %rd135, %rd329;
	selp.b16 	%rs107, %rs311, 1, %p11;
	selp.b64 	%rd151, %rd329, %rd150, %p11;
	selp.b16 	%rs108, %rs98, %rs107, %p10;
	and.b16  	%rs109, %rs108, 255;
	selp.b64 	%rd152, %rd135, %rd151, %p10;
	setp.eq.s16 	%p12, %rs109, 0;
	setp.eq.s16 	%p13, %rs101, 0;
	min.s64 	%rd153, %rd139, %rd152;
	selp.b16 	%rs110, %rs108, 1, %p13;
	selp.b64 	%rd154, %rd152, %rd153, %p13;
	selp.b16 	%rs111, %rs100, %rs110, %p12;
	and.b16  	%rs112, %rs111, 255;
	selp.b64 	%rd155, %rd139, %rd154, %p12;
	setp.eq.s16 	%p14, %rs112, 0;
	setp.eq.s16 	%p15, %rs103, 0;
	min.s64 	%rd156, %rd143, %rd155;
	selp.b16 	%rs113, %rs111, 1, %p15;
	selp.b64 	%rd157, %rd155, %rd156, %p15;
	selp.b16 	%rs114, %rs102, %rs113, %p14;
	and.b16  	%rs115, %rs114, 255;
	selp.b64 	%rd158, %rd143, %rd157, %p14;
	setp.eq.s16 	%p16, %rs115, 0;
	setp.eq.s16 	%p17, %rs105, 0;
	min.s64 	%rd159, %rd147, %rd158;
	selp.b16 	%rs116, %rs114, 1, %p17;
	selp.b64 	%rd160, %rd158, %rd159, %p17;
	selp.b16 	%rs311, %rs104, %rs116, %p16;
	selp.b64 	%rd329, %rd147, %rd160, %p16;
	sub.s32 	%r41, %r38, %r399;
	setp.lt.s32 	%p18, %r41, 1024;
	@%p18 bra 	$L__BB6_86;
	add.s32 	%r399, %r399, 1024;
	setp.le.s32 	%p19, %r399, %r17;
	@%p19 bra 	$L__BB6_76;
$L__BB6_78:
	setp.le.s32 	%p20, %r38, %r399;
	@%p20 bra 	$L__BB6_86;
	sub.s32 	%r21, %r38, %r399;
	setp.ge.s32 	%p21, %r16, %r21;
	@%p21 bra 	$L__BB6_86;
	not.b32 	%r42, %r16;
	add.s32 	%r43, %r38, %r42;
	sub.s32 	%r22, %r43, %r399;
	and.b32  	%r44, %r22, 768;
	setp.eq.s32 	%p22, %r44, 768;
	mov.u32 	%r403, %r16;
	@%p22 bra 	$L__BB6_83;
	add.s32 	%r401, %r16, %r399;
	shr.u32 	%r45, %r22, 8;
	add.s32 	%r46, %r45, 1;
	and.b32  	%r47, %r46, 3;
	neg.s32 	%r400, %r47;
	mov.u32 	%r403, %r16;
$L__BB6_82:
	.pragma "nounroll";
	mul.wide.u32 	%rd166, %r401, 16;
	add.s64 	%rd163, %rd105, %rd166;
	// begin inline asm
	ld.global.nc.u64 %rd162, [%rd163];
	// end inline asm
	add.s64 	%rd165, %rd163, 8;
	// begin inline asm
	ld.global.nc.u64 %rd164, [%rd165];
	// end inline asm
	cvt.u16.u64 	%rs118, %rd162;
	and.b16  	%rs119, %rs118, 255;
	and.b16  	%rs120, %rs311, 255;
	setp.eq.s16 	%p23, %rs120, 0;
	setp.eq.s16 	%p24, %rs119, 0;
	min.s64 	%rd167, %rd164, %rd329;
	selp.b16 	%rs121, %rs311, 1, %p24;
	selp.b16 	%rs311, %rs118, %rs121, %p23;
	selp.b64 	%rd168, %rd329, %rd167, %p24;
	selp.b64 	%rd329, %rd164, %rd168, %p23;
	add.s32 	%r403, %r403, 256;
	add.s32 	%r401, %r401, 256;
	add.s32 	%r400, %r400, 1;
	setp.ne.s32 	%p25, %r400, 0;
	@%p25 bra 	$L__BB6_82;
$L__BB6_83:
	setp.lt.u32 	%p26, %r22, 768;
	@%p26 bra 	$L__BB6_86;
	cvt.u64.u32 	%rd169, %r403;
	cvt.u64.u32 	%rd170, %r399;
	add.s64 	%rd171, %rd169, %rd170;
	shl.b64 	%rd172, %rd171, 4;
	add.s64 	%rd173, %rd172, %rd105;
	add.s64 	%rd350, %rd173, 12296;
	add.s32 	%r404, %r403, %r399;
$L__BB6_85:
	mul.wide.u32 	%rd190, %r404, 16;
	add.s64 	%rd175, %rd105, %rd190;
	// begin inline asm
	ld.global.nc.u64 %rd174, [%rd175];
	// end inline asm
	add.s64 	%rd177, %rd175, 8;
	// begin inline asm
	ld.global.nc.u64 %rd176, [%rd177];
	// end inline asm
	cvt.u16.u64 	%rs122, %rd174;
	and.b16  	%rs123, %rs122, 255;
	and.b16  	%rs124, %rs311, 255;
	setp.eq.s16 	%p27, %rs124, 0;
	setp.eq.s16 	%p28, %rs123, 0;
	min.s64 	%rd191, %rd176, %rd329;
	selp.b16 	%rs125, %rs311, 1, %p28;
	selp.b16 	%rs126, %rs122, %rs125, %p27;
	and.b16  	%rs127, %rs126, 255;
	selp.b64 	%rd192, %rd329, %rd191, %p28;
	selp.b64 	%rd193, %rd176, %rd192, %p27;
	add.s64 	%rd179, %rd350, -8200;
	// begin inline asm
	ld.global.nc.u64 %rd178, [%rd179];
	// end inline asm
	add.s64 	%rd181, %rd350, -8192;
	// begin inline asm
	ld.global.nc.u64 %rd180, [%rd181];
	// end inline asm
	cvt.u16.u64 	%rs128, %rd178;
	and.b16  	%rs129, %rs128, 255;
	setp.eq.s16 	%p29, %rs127, 0;
	setp.eq.s16 	%p30, %rs129, 0;
	min.s64 	%rd194, %rd180, %rd193;
	selp.b16 	%rs130, %rs126, 1, %p30;
	selp.b16 	%rs131, %rs128, %rs130, %p29;
	and.b16  	%rs132, %rs131, 255;
	selp.b64 	%rd195, %rd193, %rd194, %p30;
	selp.b64 	%rd196, %rd180, %rd195, %p29;
	add.s64 	%rd183, %rd350, -4104;
	// begin inline asm
	ld.global.nc.u64 %rd182, [%rd183];
	// end inline asm
	add.s64 	%rd185, %rd350, -4096;
	// begin inline asm
	ld.global.nc.u64 %rd184, [%rd185];
	// end inline asm
	cvt.u16.u64 	%rs133, %rd182;
	and.b16  	%rs134, %rs133, 255;
	setp.eq.s16 	%p31, %rs132, 0;
	setp.eq.s16 	%p32, %rs134, 0;
	min.s64 	%rd197, %rd184, %rd196;
	selp.b16 	%rs135, %rs131, 1, %p32;
	selp.b16 	%rs136, %rs133, %rs135, %p31;
	and.b16  	%rs137, %rs136, 255;
	selp.b64 	%rd198, %rd196, %rd197, %p32;
	selp.b64 	%rd199, %rd184, %rd198, %p31;
	add.s64 	%rd187, %rd350, -8;
	// begin inline asm
	ld.global.nc.u64 %rd186, [%rd187];
	// end inline asm
	// begin inline asm
	ld.global.nc.u64 %rd188, [%rd350];
	// end inline asm
	cvt.u16.u64 	%rs138, %rd186;
	and.b16  	%rs139, %rs138, 255;
	setp.eq.s16 	%p33, %rs137, 0;
	setp.eq.s16 	%p34, %rs139, 0;
	min.s64 	%rd200, %rd188, %rd199;
	selp.b16 	%rs140, %rs136, 1, %p34;
	selp.b16 	%rs311, %rs138, %rs140, %p33;
	selp.b64 	%rd201, %rd199, %rd200, %p34;
	selp.b64 	%rd329, %rd188, %rd201, %p33;
	add.s32 	%r403, %r403, 1024;
	add.s64 	%rd350, %rd350, 16384;
	add.s32 	%r404, %r404, 1024;
	setp.lt.s32 	%p35, %r403, %r21;
	@%p35 bra 	$L__BB6_85;
$L__BB6_86:
	// begin inline asm
	mov.u32 %r48, %laneid;
	// end inline asm
	cvt.u32.u16 	%r69, %rs311;
	and.b32  	%r50, %r69, 255;
	mov.b32 	%r66, 1;
	mov.b32 	%r67, 31;
	mov.b32 	%r68, -1;
	// begin inline asm
	shfl.sync.down.b32 %r49, %r50, %r66, %r67, %r68;
	// end inline asm
	// begin inline asm
	shfl.sync.down.b32 %r54, %r55, %r66, %r67, %r68;
	// end inline asm
	mov.b64 	{%r60, %r65}, %rd329;
	// begin inline asm
	shfl.sync.down.b32 %r59, %r60, %r66, %r67, %r68;
	// end inline asm
	// begin inline asm
	shfl.sync.down.b32 %r64, %r65, %r66, %r67, %r68;
	// end inline asm
	mov.b64 	%rd83, {%r59, %r64};
	cvt.u16.u32 	%rs65, %r49;
	setp.gt.s32 	%p36, %r48, 30;
	@%p36 bra 	$L__BB6_90;
	and.b16  	%rs141, %rs311, 255;
	setp.eq.s16 	%p37, %rs141, 0;
	and.b16  	%rs142, %rs65, 255;
	setp.eq.s16 	%p38, %rs142, 0;
	or.pred  	%p39, %p37, %p38;
	@%p39 bra 	$L__BB6_89;
	min.s64 	%rd329, %rd83, %rd329;
	mov.b16 	%rs311, 1;
	bra.uni 	$L__BB6_90;
$L__BB6_89:
	setp.eq.s16 	%p40, %rs141, 0;
	selp.b16 	%rs311, %rs65, %rs311, %p40;
	selp.b64 	%rd329, %rd83, %rd329, %p40;
$L__BB6_90:
	cvt.u32.u16 	%r90, %rs311;
	and.b32  	%r71, %r90, 255;
	mov.b32 	%r87, 2;
	mov.b32 	%r88, 31;
	mov.b32 	%r89, -1;
	// begin inline asm
	shfl.sync.down.b32 %r70, %r71, %r87, %r88, %r89;
	// end inline asm
	// begin inline asm
	shfl.sync.down.b32 %r75, %r76, %r87, %r88, %r89;
	// end inline asm
	mov.b64 	{%r81, %r86}, %rd329;
	// begin inline asm
	shfl.sync.down.b32 %r80, %r81, %r87, %r88, %r89;
	// end inline asm
	// begin inline asm
	shfl.sync.down.b32 %r85, %r86, %r87, %r88, %r89;
	// end inline asm
	mov.b64 	%rd87, {%r80, %r85};
	cvt.u16.u32 	%rs68, %r70;
	setp.gt.s32 	%p41, %r48, 29;
	@%p41 bra 	$L__BB6_94;
	and.b16  	%rs145, %rs311, 255;
	setp.eq.s16 	%p42, %rs145, 0;
	and.b16  	%rs146, %rs68, 255;
	setp.eq.s16 	%p43, %rs146, 0;
	or.pred  	%p44, %p42, %p43;
	@%p44 bra 	$L__BB6_93;
	min.s64 	%rd329, %rd87, %rd329;
	mov.b16 	%rs311, 1;
	bra.uni 	$L__BB6_94;
$L__BB6_93:
	setp.eq.s16 	%p45, %rs145, 0;
	selp.b16 	%rs311, %rs68, %rs311, %p45;
	selp.b64 	%rd329, %rd87, %rd329, %p45;
$L__BB6_94:
	cvt.u32.u16 	%r111, %rs311;
	and.b32  	%r92, %r111, 255;
	mov.b32 	%r108, 4;
	mov.b32 	%r109, 31;
	mov.b32 	%r110, -1;
	// begin inline asm
	shfl.sync.down.b32 %r91, %r92, %r108, %r109, %r110;
	// end inline asm
	// begin inline asm
	shfl.sync.down.b32 %r96, %r97, %r108, %r109, %r110;
	// end inline asm
	mov.b64 	{%r102, %r107}, %rd329;
	// begin inline asm
	shfl.sync.down.b32 %r101, %r102, %r108, %r109, %r110;
	// end inline asm
	// begin inline asm
	shfl.sync.down.b32 %r106, %r107, %r108, %r109, %r110;
	// end inline asm
	mov.b64 	%rd91, {%r101, %r106};
	cvt.u16.u32 	%rs71, %r91;
	setp.gt.s32 	%p46, %r48, 27;
	@%p46 bra 	$L__BB6_98;
	and.b16  	%rs149, %rs311, 255;
	setp.eq.s16 	%p47, %rs149, 0;
	and.b16  	%rs150, %rs71, 255;
	setp.eq.s16 	%p48, %rs150, 0;
	or.pred  	%p49, %p47, %p48;
	@%p49 bra 	$L__BB6_97;
	min.s64 	%rd329, %rd91, %rd329;
	mov.b16 	%rs311, 1;
	bra.uni 	$L__BB6_98;
$L__BB6_97:
	setp.eq.s16 	%p50, %rs149, 0;
	selp.b16 	%rs311, %rs71, %rs311, %p50;
	selp.b64 	%rd329, %rd91, %rd329, %p50;
$L__BB6_98:
	cvt.u32.u16 	%r132, %rs311;
	and.b32  	%r113, %r132, 255;
	mov.b32 	%r129, 8;
	mov.b32 	%r130, 31;
	mov.b32 	%r131, -1;
	// begin inline asm
	shfl.sync.down.b32 %r112, %r113, %r129, %r130, %r131;
	// end inline asm
	// begin inline asm
	shfl.sync.down.b32 %r117, %r118, %r129, %r130, %r131;
	// end inline asm
	mov.b64 	{%r123, %r128}, %rd329;
	// begin inline asm
	shfl.sync.down.b32 %r122, %r123, %r129, %r130, %r131;
	// end inline asm
	// begin inline asm
	shfl.sync.down.b32 %r127, %r128, %r129, %r130, %r131;
	// end inline asm
	mov.b64 	%rd95, {%r122, %r127};
	cvt.u16.u32 	%rs74, %r112;
	setp.gt.s32 	%p51, %r48, 23;
	@%p51 bra 	$L__BB6_102;
	and.b16  	%rs153, %rs311, 255;
	setp.eq.s16 	%p52, %rs153, 0;
	and.b16  	%rs154, %rs74, 255;
	setp.eq.s16 	%p53, %rs154, 0;
	or.pred  	%p54, %p52, %p53;
	@%p54 bra 	$L__BB6_101;
	min.s64 	%rd329, %rd95, %rd329;
	mov.b16 	%rs311, 1;
	bra.uni 	$L__BB6_102;
$L__BB6_101:
	setp.eq.s16 	%p55, %rs153, 0;
	selp.b16 	%rs311, %rs74, %rs311, %p55;
	selp.b64 	%rd329, %rd95, %rd329, %p55;
$L__BB6_102:
	cvt.u32.u16 	%r153, %rs311;
	and.b32  	%r134, %r153, 255;
	mov.b32 	%r150, 16;
	mov.b32 	%r151, 31;
	mov.b32 	%r152, -1;
	// begin inline asm
	shfl.sync.down.b32 %r133, %r134, %r150, %r151, %r152;
	// end inline asm
	// begin inline asm
	shfl.sync.down.b32 %r138, %r139, %r150, %r151, %r152;
	// end inline asm
	mov.b64 	{%r144, %r149}, %rd329;
	// begin inline asm
	shfl.sync.down.b32 %r143, %r144, %r150, %r151, %r152;
	// end inline asm
	// begin inline asm
	shfl.sync.down.b32 %r148, %r149, %r150, %r151, %r152;
	// end inline asm
	mov.b64 	%rd99, {%r143, %r148};
	cvt.u16.u32 	%rs77, %r133;
	setp.gt.s32 	%p56, %r48, 15;
	@%p56 bra 	$L__BB6_106;
	and.b16  	%rs157, %rs311, 255;
	setp.eq.s16 	%p57, %rs157, 0;
	and.b16  	%rs158, %rs77, 255;
	setp.eq.s16 	%p58, %rs158, 0;
	or.pred  	%p59, %p57, %p58;
	@%p59 bra 	$L__BB6_105;
	min.s64 	%rd329, %rd99, %rd329;
	mov.b16 	%rs311, 1;
	bra.uni 	$L__BB6_106;
$L__BB6_105:
	setp.eq.s16 	%p60, %rs157, 0;
	selp.b16 	%rs311, %rs77, %rs311, %p60;
	selp.b64 	%rd329, %rd99, %rd329, %p60;
$L__BB6_106:
	setp.ne.s32 	%p61, %r48, 0;
	@%p61 bra 	$L__BB6_108;
	shr.u32 	%r154, %r16, 1;
	and.b32  	%r155, %r154, 496;
	mov.u32 	%r156, _ZZN3cub18CUB_300001_SM_10006detail6reduce28DeviceReduceSingleTileKernelINS2_10policy_hubIN4cuda3std3__45tupleIJblEEEyN6thrust24THRUST_300001_SM_1000_NS8cuda_cub9__find_if7functorIS9_EEE10Policy1000EPS9_SI_iSF_S9_S9_NS7_10__identityEEEvT0_T1_T2_T3_T4_T6_E12temp_storage;
	add.s32 	%r157, %r156, %r155;
	st.shared.u8 	[%r157+8], %rs311;
	st.shared.u64 	[%r157+16], %rd329;
$L__BB6_108:
	bar.sync 	0;
	setp.ne.s32 	%p62, %r16, 0;
	@%p62 bra 	$L__BB6_110;
	ld.shared.u8 	%rs161, [_ZZN3cub18CUB_300001_SM_10006detail6reduce28DeviceReduceSingleTileKernelINS2_10policy_hubIN4cuda3std3__45tupleIJblEEEyN6thrust24THRUST_300001_SM_1000_NS8cuda_cub9__find_if7functorIS9_EEE10Policy1000EPS9_SI_iSF_S9_S9_NS7_10__identityEEEvT0_T1_T2_T3_T4_T6_E12temp_storage+24];
	ld.shared.u64 	%rd202, [_ZZN3cub18CUB_300001_SM_10006detail6reduce28DeviceReduceSingleTileKernelINS2_10policy_hubIN4cuda3std3__45tupleIJblEEEyN6thrust24THRUST_300001_SM_1000_NS8cuda_cub9__find_if7functorIS9_EEE10Policy1000EPS9_SI_iSF_S9_S9_NS7_10__identityEEEvT0_T1_T2_T3_T4_T6_E12temp_storage+32];
	and.b16  	%rs162, %rs311, 255;
	setp.eq.s16 	%p63, %rs162, 0;
	setp.eq.s16 	%p64, %rs161, 0;
	min.s64 	%rd203, %rd202, %rd329;
	selp.b16 	%rs163, %rs311, 1, %p64;
	selp.b16 	%rs164, %rs161, %rs163, %p63;
	and.b16  	%rs165, %rs164, 255;
	selp.b64 	%rd204, %rd329, %rd203, %p64;
	selp.b64 	%rd205, %rd202, %rd204, %p63;
	ld.shared.u8 	%rs166, [_ZZN3cub18CUB_300001_SM_10006detail6reduce28DeviceReduceSingleTileKernelINS2_10policy_hubIN4cuda3std3__45tupleIJblEEEyN6thrust24THRUST_300001_SM_1000_NS8cuda_cub9__find_if7functorIS9_EEE10Policy1000EPS9_SI_iSF_S9_S9_NS7_10__identityEEEvT0_T1_T2_T3_T4_T6_E12temp_storage+40];
	ld.shared.u64 	%rd206, [_ZZN3cub18CUB_300001_SM_10006detail6reduce28DeviceReduceSingleTileKernelINS2_10policy_hubIN4cuda3std3__45tupleIJblEEEyN6thrust24THRUST_300001_SM_1000_NS8cuda_cub9__find_if7functorIS9_EEE10Policy1000EPS9_SI_iSF_S9_S9_NS7_10__identityEEEvT0_T1_T2_T3_T4_T6_E12temp_storage+48];
	setp.eq.s16 	%p65, %rs165, 0;
	setp.eq.s16 	%p66, %rs166, 0;
	min.s64 	%rd207, %rd206, %rd205;
	selp.b16 	%rs167, %rs164, 1, %p66;
	selp.b16 	%rs168, %rs166, %rs167, %p65;
	and.b16  	%rs169, %rs168, 255;
	selp.b64 	%rd208, %rd205, %rd207, %p66;
	selp.b64 	%rd209, %rd206, %rd208, %p65;
	ld.shared.u8 	%rs170, [_ZZN3cub18CUB_300001_SM_10006detail6reduce28DeviceReduceSingleTileKernelINS2_10policy_hubIN4cuda3std3__45tupleIJblEEEyN6thrust24THRUST_300001_SM_1000_NS8cuda_cub9__find_if7functorIS9_EEE10Policy1000EPS9_SI_iSF_S9_S9_NS7_10__identityEEEvT0_T1_T2_T3_T4_T6_E12temp_storage+56];
	ld.shared.u64 	%rd210, [_ZZN3cub18CUB_300001_SM_10006detail6reduce28DeviceReduceSingleTileKernelINS2_10policy_hubIN4cuda3std3__45tupleIJblEEEyN6thrust24THRUST_300001_SM_1000_NS8cuda_cub9__find_if7functorIS9_EEE10Policy1000EPS9_SI_iSF_S9_S9_NS7_10__identityEEEvT0_T1_T2_T3_T4_T6_E12temp_storage+64];
	setp.eq.s16 	%p67, %rs169, 0;
	setp.eq.s16 	%p68, %rs170, 0;
	min.s64 	%rd211, %rd210, %rd209;
	selp.b16 	%rs171, %rs168, 1, %p68;
	selp.b16 	%rs172, %rs170, %rs171, %p67;
	and.b16  	%rs173, %rs172, 255;
	selp.b64 	%rd212, %rd209, %rd211, %p68;
	selp.b64 	%rd213, %rd210, %rd212, %p67;
	ld.shared.u8 	%rs174, [_ZZN3cub18CUB_300001_SM_10006detail6reduce28DeviceReduceSingleTileKernelINS2_10policy_hubIN4cuda3std3__45tupleIJblEEEyN6thrust24THRUST_300001_SM_1000_NS8cuda_cub9__find_if7functorIS9_EEE10Policy1000EPS9_SI_iSF_S9_S9_NS7_10__identityEEEvT0_T1_T2_T3_T4_T6_E12temp_storage+72];
	ld.shared.u64 	%rd214, [_ZZN3cub18CUB_300001_SM_10006detail6reduce28DeviceReduceSingleTileKernelINS2_10policy_hubIN4cuda3std3__45tupleIJblEEEyN6thrust24THRUST_300001_SM_1000_NS8cuda_cub9__find_if7functorIS9_EEE10Policy1000EPS9_SI_iSF_S9_S9_NS7_10__identityEEEvT0_T1_T2_T3_T4_T6_E12temp_storage+80];
	setp.eq.s16 	%p69, %rs173, 0;
	setp.eq.s16 	%p70, %rs174, 0;
	min.s64 	%rd215, %rd214, %rd213;
	selp.b16 	%rs175, %rs172, 1, %p70;
	selp.b16 	%rs176, %rs174, %rs175, %p69;
	and.b16  	%rs177, %rs176, 255;
	selp.b64 	%rd216, %rd213, %rd215, %p70;
	selp.b64 	%rd217, %rd214, %rd216, %p69;
	ld.shared.u8 	%rs178, [_ZZN3cub18CUB_300001_SM_10006detail6reduce28DeviceReduceSingleTileKernelINS2_10policy_hubIN4cuda3std3__45tupleIJblEEEyN6thrust24THRUST_300001_SM_1000_NS8cuda_cub9__find_if7functorIS9_EEE10Policy1000EPS9_SI_iSF_S9_S9_NS7_10__identityEEEvT0_T1_T2_T3_T4_T6_E12temp_storage+88];
	ld.shared.u64 	%rd218, [_ZZN3cub18CUB_300001_SM_10006detail6reduce28DeviceReduceSingleTileKernelINS2_10policy_hubIN4cuda3std3__45tupleIJblEEEyN6thrust24THRUST_300001_SM_1000_NS8cuda_cub9__find_if7functorIS9_EEE10Policy1000EPS9_SI_iSF_S9_S9_NS7_10__identityEEEvT0_T1_T2_T3_T4_T6_E12temp_storage+96];
	setp.eq.s16 	%p71, %rs177, 0;
	setp.eq.s16 	%p72, %rs178, 0;
	min.s64 	%rd219, %rd218, %rd217;
	selp.b16 	%rs179, %rs176, 1, %p72;
	selp.b16 	%rs180, %rs178, %rs179, %p71;
	and.b16  	%rs181, %rs180, 255;
	selp.b64 	%rd220, %rd217, %rd219, %p72;
	selp.b64 	%rd221, %rd218, %rd220, %p71;
	ld.shared.u8 	%rs182, [_ZZN3cub18CUB_300001_SM_10006detail6reduce28DeviceReduceSingleTileKernelINS2_10policy_hubIN4cuda3std3__45tupleIJblEEEyN6thrust24THRUST_300001_SM_1000_NS8cuda_cub9__find_if7functorIS9_EEE10Policy1000EPS9_SI_iSF_S9_S9_NS7_10__identityEEEvT0_T1_T2_T3_T4_T6_E12temp_storage+104];
	ld.shared.u64 	%rd222, [_ZZN3cub18CUB_300001_SM_10006detail6reduce28DeviceReduceSingleTileKernelINS2_10policy_hubIN4cuda3std3__45tupleIJblEEEyN6thrust24THRUST_300001_SM_1000_NS8cuda_cub9__find_if7functorIS9_EEE10Policy1000EPS9_SI_iSF_S9_S9_NS7_10__identityEEEvT0_T1_T2_T3_T4_T6_E12temp_storage+112];
	setp.eq.s16 	%p73, %rs181, 0;
	setp.eq.s16 	%p74, %rs182, 0;
	min.s64 	%rd223, %rd222, %rd221;
	selp.b16 	%rs183, %rs180, 1, %p74;
	selp.b16 	%rs184, %rs182, %rs183, %p73;
	and.b16  	%rs185, %rs184, 255;
	selp.b64 	%rd224, %rd221, %rd223, %p74;
	selp.b64 	%rd225, %rd222, %rd224, %p73;
	ld.shared.u8 	%rs186, [_ZZN3cub18CUB_300001_SM_10006detail6reduce28DeviceReduceSingleTileKernelINS2_10policy_hubIN4cuda3std3__45tupleIJblEEEyN6thrust24THRUST_300001_SM_1000_NS8cuda_cub9__find_if7functorIS9_EEE10Policy1000EPS9_SI_iSF_S9_S9_NS7_10__identityEEEvT0_T1_T2_T3_T4_T6_E12temp_storage+120];
	ld.shared.u64 	%rd226, [_ZZN3cub18CUB_300001_SM_10006detail6reduce28DeviceReduceSingleTileKernelINS2_10policy_hubIN4cuda3std3__45tupleIJblEEEyN6thrust24THRUST_300001_SM_1000_NS8cuda_cub9__find_if7functorIS9_EEE10Policy1000EPS9_SI_iSF_S9_S9_NS7_10__identityEEEvT0_T1_T2_T3_T4_T6_E12temp_storage+128];
	setp.eq.s16 	%p75, %rs185, 0;
	setp.eq.s16 	%p76, %rs186, 0;
	min.s64 	%rd227, %rd226, %rd225;
	selp.b16 	%rs187, %rs184, 1, %p76;
	selp.b16 	%rs311, %rs186, %rs187, %p75;
	selp.b64 	%rd228, %rd225, %rd227, %p76;
	selp.b64 	%rd329, %rd226, %rd228, %p75;
$L__BB6_110:
	mov.u32 	%r391, %tid.x;
	setp.ne.s32 	%p184, %r391, 0;
	@%p184 bra 	$L__BB6_112;
	setp.eq.s16 	%p185, %rs82, 0;
	and.b16  	%rs302, %rs311, 255;
	setp.eq.s16 	%p186, %rs302, 0;
	min.s64 	%rd319, %rd329, %rd106;
	selp.b16 	%rs303, %rs82, 1, %p186;
	selp.b16 	%rs304, %rs311, %rs303, %p185;
	selp.b64 	%rd320, %rd106, %rd319, %p186;
	selp.b64 	%rd321, %rd329, %rd320, %p185;
	st.global.u8 	[%rd1], %rs304;
	st.global.u64 	[%rd1+8], %rd321;
$L__BB6_112:
	ret;

}
	// .globl	_ZN3cub18CUB_300001_SM_10006detail6reduce28DeviceReduceSingleTileKernelINS2_10policy_hubIN4cuda3std3__45tupleIJblEEEjN6thrust24THRUST_300001_SM_1000_NS8cuda_cub9__find_if7functorIS9_EEE10Policy1000ENSB_12zip_iteratorINS8_IJNSD_26transform_input_iterator_tIbNSB_6detail15normal_iteratorINSB_10device_ptrIiEEEE7is_evenEENSB_17counting_iteratorIlNSB_11use_defaultESS_SS_EEEEEEEPS9_jSF_S9_S9_NS7_10__identityEEEvT0_T1_T2_T3_T4_T6_
.visible .entry _ZN3cub18CUB_300001_SM_10006detail6reduce28DeviceReduceSingleTileKernelINS2_10policy_hubIN4cuda3std3__45tupleIJblEEEjN6thrust24THRUST_300001_SM_1000_NS8cuda_cub9__find_if7functorIS9_EEE10Policy1000ENSB_12zip_iteratorINS8_IJNSD_26transform_input_iterator_tIbNSB_6detail15normal_iteratorINSB_10device_ptrIiEEEE7is_evenEENSB_17counting_iteratorIlNSB_11use_defaultESS_SS_EEEEEEEPS9_jSF_S9_S9_NS7_10__identityEEEvT0_T1_T2_T3_T4_T6_(
	.param .align 8 .b8 _ZN3cub18CUB_300001_SM_10006detail6reduce28DeviceReduceSingleTileKernelINS2_10policy_hubIN4cuda3std3__45tupleIJblEEEjN6thrust24THRUST_300001_SM_1000_NS8cuda_cub9__find_if7functorIS9_EEE10Policy1000ENSB_12zip_iteratorINS8_IJNSD_26transform_input_iterator_tIbNSB_6detail15normal_iteratorINSB_10device_ptrIiEEEE7is_evenEENSB_17counting_iteratorIlNSB_11use_defaultESS_SS_EEEEEEEPS9_jSF_S9_S9_NS7_10__identityEEEvT0_T1_T2_T3_T4_T6__param_0[24],
	.param .u64 .ptr .align 1 _ZN3cub18CUB_300001_SM_10006detail6reduce28DeviceReduceSingleTileKernelINS2_10policy_hubIN4cuda3std3__45tupleIJblEEEjN6thrust24THRUST_300001_SM_1000_NS8cuda_cub9__find_if7functorIS9_EEE10Policy1000ENSB_12zip_iteratorINS8_IJNSD_26transform_input_iterator_tIbNSB_6detail15normal_iteratorINSB_10device_ptrIiEEEE7is_evenEENSB_17counting_iteratorIlNSB_11use_defaultESS_SS_EEEEEEEPS9_jSF_S9_S9_NS7_10__identityEEEvT0_T1_T2_T3_T4_T6__param_1,
	.param .u32 _ZN3cub18CUB_300001_SM_10006detail6reduce28DeviceReduceSingleTileKernelINS2_10policy_hubIN4cuda3std3__45tupleIJblEEEjN6thrust24THRUST_300001_SM_1000_NS8cuda_cub9__find_if7functorIS9_EEE10Policy1000ENSB_12zip_iteratorINS8_IJNSD_26transform_input_iterator_tIbNSB_6detail15normal_iteratorINSB_10device_ptrIiEEEE7is_evenEENSB_17counting_iteratorIlNSB_11use_defaultESS_SS_EEEEEEEPS9_jSF_S9_S9_NS7_10__identityEEEvT0_T1_T2_T3_T4_T6__param_2,
	.param .align 1 .b8 _ZN3cub18CUB_300001_SM_10006detail6reduce28DeviceReduceSingleTileKernelINS2_10policy_hubIN4cuda3std3__45tupleIJblEEEjN6thrust24THRUST_300001_SM_1000_NS8cuda_cub9__find_if7functorIS9_EEE10Policy1000ENSB_12zip_iteratorINS8_IJNSD_26transform_input_iterator_tIbNSB_6detail15normal_iteratorINSB_10device_ptrIiEEEE7is_evenEENSB_17counting_iteratorIlNSB_11use_defaultESS_SS_EEEEEEEPS9_jSF_S9_S9_NS7_10__identityEEEvT0_T1_T2_T3_T4_T6__param_3[1],
	.param .align 8 .b8 _ZN3cub18CUB_300001_SM_10006detail6reduce28DeviceReduceSingleTileKernelINS2_10policy_hubIN4cuda3std3__45tupleIJblEEEjN6thrust24THRUST_300001_SM_1000_NS8cuda_cub9__find_if7functorIS9_EEE10Policy1000ENSB_12zip_iteratorINS8_IJNSD_26transform_input_iterator_tIbNSB_6detail15normal_iteratorINSB_10device_ptrIiEEEE7is_evenEENSB_17counting_iteratorIlNSB_11use_defaultESS_SS_EEEEEEEPS9_jSF_S9_S9_NS7_10__identityEEEvT0_T1_T2_T3_T4_T6__param_4[16],
	.param .align 1 .b8 _ZN3cub18CUB_300001_SM_10006detail6reduce28DeviceReduceSingleTileKernelINS2_10policy_hubIN4cuda3std3__45tupleIJblEEEjN6thrust24THRUST_300001_SM_1000_NS8cuda_cub9__find_if7functorIS9_EEE10Policy1000ENSB_12zip_iteratorINS8_IJNSD_26transform_input_iterator_tIbNSB_6detail15normal_iteratorINSB_10device_ptrIiEEEE7is_evenEENSB_17counting_iteratorIlNSB_11use_defaultESS_SS_EEEEEEEPS9_jSF_S9_S9_NS7_10__identityEEEvT0_T1_T2_T3_T4_T6__param_5[1]
)
.maxntid 256
.minnctapersm 1
{
	.reg .pred 	%p<234>;
	.reg .b16 	%rs<489>;
	.reg .b32 	%r<454>;
	.reg .b64 	%rd<450>;
	// demoted variable
	.shared .align 8 .b8 _ZZN3cub18CUB_300001_SM_10006detail6reduce28DeviceReduceSingleTileKernelINS2_10policy_hubIN4cuda3std3__45tupleIJblEEEjN6thrust24THRUST_300001_SM_1000_NS8cuda_cub9__find_if7functorIS9_EEE10Policy1000ENSB_12zip_iteratorINS8_IJNSD_26transform_input_iterator_tIbNSB_6detail15normal_iteratorINSB_10device_ptrIiEEEE7is_evenEENSB_17counting_iteratorIlNSB_11use_defaultESS_SS_EEEEEEEPS9_jSF_S9_S9_NS7_10__identityEEEvT0_T1_T2_T3_T4_T6_E12temp_storage[152];
	ld.param.u64 	%rd117, [_ZN3cub18CUB_300001_SM_10006detail6reduce28DeviceReduceSingleTileKernelINS2_10policy_hubIN4cuda3std3__45tupleIJblEEEjN6thrust24THRUST_300001_SM_1000_NS8cuda_cub9__find_if7functorIS9_EEE10Policy1000ENSB_12zip_iteratorINS8_IJNSD_26transform_input_iterator_tIbNSB_6detail15normal_iteratorINSB_10device_ptrIiEEEE7is_evenEENSB_17counting_iteratorIlNSB_11use_defaultESS_SS_EEEEEEEPS9_jSF_S9_S9_NS7_10__identityEEEvT0_T1_T2_T3_T4_T6__param_4+8];
	ld.param.u64 	%rd116, [_ZN3cub18CUB_300001_SM_10006detail6reduce28DeviceReduceSingleTileKernelINS2_10policy_hubIN4cuda3std3__45tupleIJblEEEjN6thrust24THRUST_300001_SM_1000_NS8cuda_cub9__find_if7functorIS9_EEE10Policy1000ENSB_12zip_iteratorINS8_IJNSD_26transform_input_iterator_tIbNSB_6detail15normal_iteratorINSB_10device_ptrIiEEEE7is_evenEENSB_17counting_iteratorIlNSB_11use_defaultESS_SS_EEEEEEEPS9_jSF_S9_S9_NS7_10__identityEEEvT0_T1_T2_T3_T4_T6__param_0+16];
	ld.param.u64 	%rd115, [_ZN3cub18CUB_300001_SM_10006detail6reduce28DeviceReduceSingleTileKernelINS2_10policy_hubIN4cuda3std3__45tupleIJblEEEjN6thrust24THRUST_300001_SM_1000_NS8cuda_cub9__find_if7functorIS9_EEE10Policy1000ENSB_12zip_iteratorINS8_IJNSD_26transform_input_iterator_tIbNSB_6detail15normal_iteratorINSB_10device_ptrIiEEEE7is_evenEENSB_17counting_iteratorIlNSB_11use_defaultESS_SS_EEEEEEEPS9_jSF_S9_S9_NS7_10__identityEEEvT0_T1_T2_T3_T4_T6__param_0];
	ld.param.u64 	%rd118, [_ZN3cub18CUB_300001_SM_10006detail6reduce28DeviceReduceSingleTileKernelINS2_10policy_hubIN4cuda3std3__45tupleIJblEEEjN6thrust24THRUST_300001_SM_1000_NS8cuda_cub9__find_if7functorIS9_EEE10Policy1000ENSB_12zip_iteratorINS8_IJNSD_26transform_input_iterator_tIbNSB_6detail15normal_iteratorINSB_10device_ptrIiEEEE7is_evenEENSB_17counting_iteratorIlNSB_11use_defaultESS_SS_EEEEEEEPS9_jSF_S9_S9_NS7_10__identityEEEvT0_T1_T2_T3_T4_T6__param_1];
	ld.param.u32 	%r44, [_ZN3cub18CUB_300001_SM_10006detail6reduce28DeviceReduceSingleTileKernelINS2_10policy_hubIN4cuda3std3__45tupleIJblEEEjN6thrust24THRUST_300001_SM_1000_NS8cuda_cub9__find_if7functorIS9_EEE10Policy1000ENSB_12zip_iteratorINS8_IJNSD_26transform_input_iterator_tIbNSB_6detail15normal_iteratorINSB_10device_ptrIiEEEE7is_evenEENSB_17counting_iteratorIlNSB_11use_defaultESS_SS_EEEEEEEPS9_jSF_S9_S9_NS7_10__identityEEEvT0_T1_T2_T3_T4_T6__param_2];
	ld.param.u8 	%rs107, [_ZN3cub18CUB_300001_SM_10006detail6reduce28DeviceReduceSingleTileKernelINS2_10policy_hubIN4cuda3std3__45tupleIJblEEEjN6thrust24THRUST_300001_SM_1000_NS8cuda_cub9__find_if7functorIS9_EEE10Policy1000ENSB_12zip_iteratorINS8_IJNSD_26transform_input_iterator_tIbNSB_6detail15normal_iteratorINSB_10device_ptrIiEEEE7is_evenEENSB_17counting_iteratorIlNSB_11use_defaultESS_SS_EEEEEEEPS9_jSF_S9_S9_NS7_10__identityEEEvT0_T1_T2_T3_T4_T6__param_4];
	cvta.to.global.u64 	%rd1, %rd118;
	setp.ne.s32 	%p1, %r44, 0;
	@%p1 bra 	$L__BB7_3;
	mov.u32 	%r439, %tid.x;
	setp.ne.s32 	%p233, %r439, 0;
	@%p233 bra 	$L__BB7_126;
	st.global.u8 	[%rd1], %rs107;
	st.global.u64 	[%rd1+8], %rd117;
	bra.uni 	$L__BB7_126;
$L__BB7_3:
	cvta.to.global.u64 	%rd2, %rd115;
	setp.gt.u32 	%p2, %r44, 1023;
	@%p2 bra 	$L__BB7_80;
	mov.u32 	%r1, %tid.x;
	setp.ge.u32 	%p100, %r1, %r44;
	mov.b16 	%rs456, 0;
	mov.b64 	%rd417, 0;
	mov.u32 	%r443, %r1;
	@%p100 bra 	$L__BB7_6;
	cvt.u64.u32 	%rd279, %r1;
	mul.wide.u32 	%rd280, %r1, 4;
	add.s64 	%rd281, %rd2, %rd280;
	add.s64 	%rd417, %rd116, %rd279;
	ld.global.u8 	%rs264, [%rd281];
	not.b16 	%rs265, %rs264;
	and.b16  	%rs456, %rs265, 1;
	add.s32 	%r443, %r1, 256;
$L__BB7_6:
	setp.ge.u32 	%p101, %r443, %r44;
	@%p101 bra 	$L__BB7_18;
	not.b32 	%r201, %r443;
	add.s32 	%r4, %r44, %r201;
	shr.u32 	%r202, %r4, 8;
	add.s32 	%r5, %r202, 1;
	and.b32  	%r6, %r5, 7;
	setp.lt.u32 	%p102, %r4, 1792;
	@%p102 bra 	$L__BB7_10;
	and.b32  	%r203, %r5, 33554424;
	neg.s32 	%r441, %r203;
$L__BB7_9:
	.pragma "nounroll";
	cvt.u64.u32 	%rd283, %r443;
	mul.wide.u32 	%rd284, %r443, 4;
	add.s64 	%rd285, %rd2, %rd284;
	add.s64 	%rd286, %rd116, %rd283;
	ld.global.u8 	%rs267, [%rd285];
	and.b16  	%rs268, %rs267, 1;
	xor.b16  	%rs269, %rs268, 1;
	and.b16  	%rs270, %rs456, 255;
	setp.eq.s16 	%p103, %rs270, 0;
	setp.eq.s16 	%p104, %rs268, 0;
	min.s64 	%rd287, %rd286, %rd417;
	selp.b64 	%rd288, %rd287, %rd417, %p104;
	selp.b64 	%rd289, %rd286, %rd288, %p103;
	selp.b16 	%rs271, 1, %rs456, %p104;
	selp.b16 	%rs272, %rs269, %rs271, %p103;
	and.b16  	%rs273, %rs272, 255;
	add.s64 	%rd290, %rd286, 256;
	ld.global.u8 	%rs274, [%rd285+1024];
	and.b16  	%rs275, %rs274, 1;
	xor.b16  	%rs276, %rs275, 1;
	setp.eq.s16 	%p105, %rs273, 0;
	setp.eq.s16 	%p106, %rs275, 0;
	min.s64 	%rd291, %rd290, %rd289;
	selp.b64 	%rd292, %rd291, %rd289, %p106;
	selp.b64 	%rd293, %rd290, %rd292, %p105;
	selp.b16 	%rs277, 1, %rs272, %p106;
	selp.b16 	%rs278, %rs276, %rs277, %p105;
	and.b16  	%rs279, %rs278, 255;
	add.s64 	%rd294, %rd286, 512;
	ld.global.u8 	%rs280, [%rd285+2048];
	and.b16  	%rs281, %rs280, 1;
	xor.b16  	%rs282, %rs281, 1;
	setp.eq.s16 	%p107, %rs279, 0;
	setp.eq.s16 	%p108, %rs281, 0;
	min.s64 	%rd295, %rd294, %rd293;
	selp.b64 	%rd296, %rd295, %rd293, %p108;
	selp.b64 	%rd297, %rd294, %rd296, %p107;
	selp.b16 	%rs283, 1, %rs278, %p108;
	selp.b16 	%rs284, %rs282, %rs283, %p107;
	and.b16  	%rs285, %rs284, 255;
	add.s64 	%rd298, %rd286, 768;
	ld.global.u8 	%rs286, [%rd285+3072];
	and.b16  	%rs287, %rs286, 1;
	xor.b16  	%rs288, %rs287, 1;
	setp.eq.s16 	%p109, %rs285, 0;
	setp.eq.s16 	%p110, %rs287, 0;
	min.s64 	%rd299, %rd298, %rd297;
	selp.b64 	%rd300, %rd299, %rd297, %p110;
	selp.b64 	%rd301, %rd298, %rd300, %p109;
	selp.b16 	%rs289, 1, %rs284, %p110;
	selp.b16 	%rs290, %rs288, %rs289, %p109;
	and.b16  	%rs291, %rs290, 255;
	add.s64 	%rd302, %rd286, 1024;
	ld.global.u8 	%rs292, [%rd285+4096];
	and.b16  	%rs293, %rs292, 1;
	xor.b16  	%rs294, %rs293, 1;
	setp.eq.s16 	%p111, %rs291, 0;
	setp.eq.s16 	%p112, %rs293, 0;
	min.s64 	%rd303, %rd302, %rd301;
	selp.b64 	%rd304, %rd303, %rd301, %p112;
	selp.b64 	%rd305, %rd302, %rd304, %p111;
	selp.b16 	%rs295, 1, %rs290, %p112;
	selp.b16 	%rs296, %rs294, %rs295, %p111;
	and.b16  	%rs297, %rs296, 255;
	add.s64 	%rd306, %rd286, 1280;
	ld.global.u8 	%rs298, [%rd285+5120];
	and.b16  	%rs299, %rs298, 1;
	xor.b16  	%rs300, %rs299, 1;
	setp.eq.s16 	%p113, %rs297, 0;
	setp.eq.s16 	%p114, %rs299, 0;
	min.s64 	%rd307, %rd306, %rd305;
	selp.b64 	%rd308, %rd307, %rd305, %p114;
	selp.b64 	%rd309, %rd306, %rd308, %p113;
	selp.b16 	%rs301, 1, %rs296, %p114;
	selp.b16 	%rs302, %rs300, %rs301, %p113;
	and.b16  	%rs303, %rs302, 255;
	add.s64 	%rd310, %rd286, 1536;
	ld.global.u8 	%rs304, [%rd285+6144];
	and.b16  	%rs305, %rs304, 1;
	xor.b16  	%rs306, %rs305, 1;
	setp.eq.s16 	%p115, %rs303, 0;
	setp.eq.s16 	%p116, %rs305, 0;
	min.s64 	%rd311, %rd310, %rd309;
	selp.b64 	%rd312, %rd311, %rd309, %p116;
	selp.b64 	%rd313, %rd310, %rd312, %p115;
	selp.b16 	%rs307, 1, %rs302, %p116;
	selp.b16 	%rs308, %rs306, %rs307, %p115;
	and.b16  	%rs309, %rs308, 255;
	add.s64 	%rd314, %rd286, 1792;
	ld.global.u8 	%rs310, [%rd285+7168];
	and.b16  	%rs311, %rs310, 1;
	xor.b16  	%rs312, %rs311, 1;
	setp.eq.s16 	%p117, %rs309, 0;
	setp.eq.s16 	%p118, %rs311, 0;
	min.s64 	%rd315, %rd314, %rd313;
	selp.b64 	%rd316, %rd315, %rd313, %p118;
	selp.b64 	%rd417, %rd314, %rd316, %p117;
	selp.b16 	%rs313, 1, %rs308, %p118;
	selp.b16 	%rs456, %rs312, %rs313, %p117;
	add.s32 	%r443, %r443, 2048;
	add.s32 	%r441, %r441, 8;
	setp.ne.s32 	%p119, %r441, 0;
	@%p119 bra 	$L__BB7_9;
$L__BB7_10:
	setp.eq.s32 	%p120, %r6, 0;
	@%p120 bra 	$L__BB7_18;
	setp.lt.u32 	%p121, %r6, 4;
	@%p121 bra 	$L__BB7_13;
	cvt.u64.u32 	%rd318, %r443;
	mul.wide.u32 	%rd319, %r443, 4;
	add.s64 	%rd320, %rd2, %rd319;
	add.s64 	%rd321, %rd116, %rd318;
	ld.global.u8 	%rs315, [%rd320];
	and.b16  	%rs316, %rs315, 1;
	xor.b16  	%rs317, %rs316, 1;
	and.b16  	%rs318, %rs456, 255;
	setp.eq.s16 	%p122, %rs318, 0;
	setp.eq.s16 	%p123, %rs316, 0;
	min.s64 	%rd322, %rd321, %rd417;
	selp.b64 	%rd323, %rd322, %rd417, %p123;
	selp.b64 	%rd324, %rd321, %rd323, %p122;
	selp.b16 	%rs319, 1, %rs456, %p123;
	selp.b16 	%rs320, %rs317, %rs319, %p122;
	and.b16  	%rs321, %rs320, 255;
	add.s32 	%r204, %r443, 256;
	cvt.u64.u32 	%rd325, %r204;
	add.s64 	%rd326, %rd116, %rd325;
	ld.global.u8 	%rs322, [%rd320+1024];
	and.b16  	%rs323, %rs322, 1;
	xor.b16  	%rs324, %rs323, 1;
	setp.eq.s16 	%p124, %rs321, 0;
	setp.eq.s16 	%p125, %rs323, 0;
	min.s64 	%rd327, %rd326, %rd324;
	selp.b64 	%rd328, %rd327, %rd324, %p125;
	selp.b64 	%rd329, %rd326, %rd328, %p124;
	selp.b16 	%rs325, 1, %rs320, %p125;
	selp.b16 	%rs326, %rs324, %rs325, %p124;
	and.b16  	%rs327, %rs326, 255;
	add.s32 	%r205, %r443, 512;
	cvt.u64.u32 	%rd330, %r205;
	add.s64 	%rd331, %rd116, %rd330;
	ld.global.u8 	%rs328, [%rd320+2048];
	and.b16  	%rs329, %rs328, 1;
	xor.b16  	%rs330, %rs329, 1;
	setp.eq.s16 	%p126, %rs327, 0;
	setp.eq.s16 	%p127, %rs329, 0;
	min.s64 	%rd332, %rd331, %rd329;
	selp.b64 	%rd333, %rd332, %rd329, %p127;
	selp.b64 	%rd334, %rd331, %rd333, %p126;
	selp.b16 	%rs331, 1, %rs326, %p127;
	selp.b16 	%rs332, %rs330, %rs331, %p126;
	and.b16  	%rs333, %rs332, 255;
	add.s32 	%r206, %r443, 768;
	cvt.u64.u32 	%rd335, %r206;
	add.s64 	%rd336, %rd116, %rd335;
	ld.global.u8 	%rs334, [%rd320+3072];
	and.b16  	%rs335, %rs334, 1;
	xor.b16  	%rs336, %rs335, 1;
	setp.eq.s16 	%p128, %rs333, 0;
	setp.eq.s16 	%p129, %rs335, 0;
	min.s64 	%rd337, %rd336, %rd334;
	selp.b64 	%rd338, %rd337, %rd334, %p129;
	selp.b64 	%rd417, %rd336, %rd338, %p128;
	selp.b16 	%rs337, 1, %rs332, %p129;
	selp.b16 	%rs456, %rs336, %rs337, %p128;
	add.s32 	%r443, %r443, 1024;
$L__BB7_13:
	and.b32  	%r207, %r5, 3;
	setp.eq.s32 	%p130, %r207, 0;
	@%p130 bra 	$L__BB7_18;
	setp.eq.s32 	%p131, %r207, 1;
	@%p131 bra 	$L__BB7_16;
	cvt.u64.u32 	%rd340, %r443;
	mul.wide.u32 	%rd341, %r443, 4;
	add.s64 	%rd342, %rd2, %rd341;
	add.s64 	%rd343, %rd116, %rd340;
	ld.global.u8 	%rs339, [%rd342];
	and.b16  	%rs340, %rs339, 1;
	xor.b16  	%rs341, %rs340, 1;
	and.b16  	%rs342, %rs456, 255;
	setp.eq.s16 	%p132, %rs342, 0;
	setp.eq.s16 	%p133, %rs340, 0;
	min.s64 	%rd344, %rd343, %rd417;
	selp.b64 	%rd345, %rd344, %rd417, %p133;
	selp.b64 	%rd346, %rd343, %rd345, %p132;
	selp.b16 	%rs343, 1, %rs456, %p133;
	selp.b16 	%rs344, %rs341, %rs343, %p132;
	and.b16  	%rs345, %rs344, 255;
	add.s32 	%r208, %r443, 256;
	cvt.u64.u32 	%rd347, %r208;
	add.s64 	%rd348, %rd116, %rd347;
	ld.global.u8 	%rs346, [%rd342+1024];
	and.b16  	%rs347, %rs346, 1;
	xor.b16  	%rs348, %rs347, 1;
	setp.eq.s16 	%p134, %rs345, 0;
	setp.eq.s16 	%p135, %rs347, 0;
	min.s64 	%rd349, %rd348, %rd346;
	selp.b64 	%rd350, %rd349, %rd346, %p135;
	selp.b64 	%rd417, %rd348, %rd350, %p134;
	selp.b16 	%rs349, 1, %rs344, %p135;
	selp.b16 	%rs456, %rs348, %rs349, %p134;
	add.s32 	%r443, %r443, 512;
$L__BB7_16:
	and.b32  	%r209, %r4, 256;
	setp.ne.s32 	%p136, %r209, 0;
	@%p136 bra 	$L__BB7_18;
	cvt.u64.u32 	%rd351, %r443;
	mul.wide.u32 	%rd352, %r443, 4;
	add.s64 	%rd353, %rd2, %rd352;
	add.s64 	%rd354, %rd116, %rd351;
	ld.global.u8 	%rs350, [%rd353];
	and.b16  	%rs351, %rs350, 1;
	xor.b16  	%rs352, %rs351, 1;
	and.b16  	%rs353, %rs456, 255;
	setp.eq.s16 	%p137, %rs353, 0;
	setp.eq.s16 	%p138, %rs351, 0;
	min.s64 	%rd355, %rd354, %rd417;
	selp.b64 	%rd356, %rd355, %rd417, %p138;
	selp.b64 	%rd417, %rd354, %rd356, %p137;
	selp.b16 	%rs354, 1, %rs456, %p138;
	selp.b16 	%rs456, %rs352, %rs354, %p137;
$L__BB7_18:
	setp.lt.u32 	%p139, %r44, 256;
	@%p139 bra 	$L__BB7_43;
	// begin inline asm
	mov.u32 %r328, %laneid;
	// end inline asm
	cvt.u32.u16 	%r349, %rs456;
	and.b32  	%r330, %r349, 255;
	mov.b32 	%r346, 1;
	mov.b32 	%r347, 31;
	mov.b32 	%r348, -1;
	// begin inline asm
	shfl.sync.down.b32 %r329, %r330, %r346, %r347, %r348;
	// end inline asm
	// begin inline asm
	shfl.sync.down.b32 %r334, %r335, %r346, %r347, %r348;
	// end inline asm
	mov.b64 	{%r340, %r345}, %rd417;
	// begin inline asm
	shfl.sync.down.b32 %r339, %r340, %r346, %r347, %r348;
	// end inline asm
	// begin inline asm
	shfl.sync.down.b32 %r344, %r345, %r346, %r347, %r348;
	// end inline asm
	mov.b64 	%rd18, {%r339, %r344};
	cvt.u16.u32 	%rs15, %r329;
	setp.gt.s32 	%p189, %r328, 30;
	@%p189 bra 	$L__BB7_23;
	and.b16  	%rs396, %rs456, 255;
	setp.eq.s16 	%p190, %rs396, 0;
	and.b16  	%rs397, %rs15, 255;
	setp.eq.s16 	%p191, %rs397, 0;
	or.pred  	%p192, %p190, %p191;
	@%p192 bra 	$L__BB7_22;
	min.s64 	%rd417, %rd18, %rd417;
	mov.b16 	%rs456, 1;
	bra.uni 	$L__BB7_23;
$L__BB7_22:
	setp.eq.s16 	%p193, %rs396, 0;
	selp.b64 	%rd417, %rd18, %rd417, %p193;
	selp.b16 	%rs456, %rs15, %rs456, %p193;
$L__BB7_23:
	cvt.u32.u16 	%r370, %rs456;
	and.b32  	%r351, %r370, 255;
	mov.b32 	%r367, 2;
	mov.b32 	%r368, 31;
	mov.b32 	%r369, -1;
	// begin inline asm
	shfl.sync.down.b32 %r350, %r351, %r367, %r368, %r369;
	// end inline asm
	// begin inline asm
	shfl.sync.down.b32 %r355, %r356, %r367, %r368, %r369;
	// end inline asm
	mov.b64 	{%r361, %r366}, %rd417;
	// begin inline asm
	shfl.sync.down.b32 %r360, %r361, %r367, %r368, %r369;
	// end inline asm
	// begin inline asm
	shfl.sync.down.b32 %r365, %r366, %r367, %r368, %r369;
	// end inline asm
	mov.b64 	%rd22, {%r360, %r365};
	cvt.u16.u32 	%rs18, %r350;
	setp.gt.s32 	%p194, %r328, 29;
	@%p194 bra 	$L__BB7_27;
	and.b16  	%rs400, %rs456, 255;
	setp.eq.s16 	%p195, %rs400, 0;
	and.b16  	%rs401, %rs18, 255;
	setp.eq.s16 	%p196, %rs401, 0;
	or.pred  	%p197, %p195, %p196;
	@%p197 bra 	$L__BB7_26;
	min.s64 	%rd417, %rd22, %rd417;
	mov.b16 	%rs456, 1;
	bra.uni 	$L__BB7_27;
$L__BB7_26:
	setp.eq.s16 	%p198, %rs400, 0;
	selp.b64 	%rd417, %rd22, %rd417, %p198;
	selp.b16 	%rs456, %rs18, %rs456, %p198;
$L__BB7_27:
	cvt.u32.u16 	%r391, %rs456;
	and.b32  	%r372, %r391, 255;
	mov.b32 	%r388, 4;
	mov.b32 	%r389, 31;
	mov.b32 	%r390, -1;
	// begin inline asm
	shfl.sync.down.b32 %r371, %r372, %r388, %r389, %r390;
	// end inline asm
	// begin inline asm
	shfl.sync.down.b32 %r376, %r377, %r388, %r389, %r390;
	// end inline asm
	mov.b64 	{%r382, %r387}, %rd417;
	// begin inline asm
	shfl.sync.down.b32 %r381, %r382, %r388, %r389, %r390;
	// end inline asm
	// begin inline asm
	shfl.sync.down.b32 %r386, %r387, %r388, %r389, %r390;
	// end inline asm
	mov.b64 	%rd26, {%r381, %r386};
	cvt.u16.u32 	%rs21, %r371;
	setp.gt.s32 	%p199, %r328, 27;
	@%p199 bra 	$L__BB7_31;
	and.b16  	%rs404, %rs456, 255;
	setp.eq.s16 	%p200, %rs404, 0;
	and.b16  	%rs405, %rs21, 255;
	setp.eq.s16 	%p201, %rs405, 0;
	or.pred  	%p202, %p200, %p201;
	@%p202 bra 	$L__BB7_30;
	min.s64 	%rd417, %rd26, %rd417;
	mov.b16 	%rs456, 1;
	bra.uni 	$L__BB7_31;
$L__BB7_30:
	setp.eq.s16 	%p203, %rs404, 0;
	selp.b64 	%rd417, %rd26, %rd417, %p203;
	selp.b16 	%rs456, %rs21, %rs456, %p203;
$L__BB7_31:
	cvt.u32.u16 	%r412, %rs456;
	and.b32  	%r393, %r412, 255;
	mov.b32 	%r409, 8;
	mov.b32 	%r410, 31;
	mov.b32 	%r411, -1;
	// begin inline asm
	shfl.sync.down.b32 %r392, %r393, %r409, %r410, %r411;
	// end inline asm
	// begin inline asm
	shfl.sync.down.b32 %r397, %r398, %r409, %r410, %r411;
	// end inline asm
	mov.b64 	{%r403, %r408}, %rd417;
	// begin inline asm
	shfl.sync.down.b32 %r402, %r403, %r409, %r410, %r411;
	// end inline asm
	// begin inline asm
	shfl.sync.down.b32 %r407, %r408, %r409, %r410, %r411;
	// end inline asm
	mov.b64 	%rd30, {%r402, %r407};
	cvt.u16.u32 	%rs24, %r392;
	setp.gt.s32 	%p204, %r328, 23;
	@%p204 bra 	$L__BB7_35;
	and.b16  	%rs408, %rs456, 255;
	setp.eq.s16 	%p205, %rs408, 0;
	and.b16  	%rs409, %rs24, 255;
	setp.eq.s16 	%p206, %rs409, 0;
	or.pred  	%p207, %p205, %p206;
	@%p207 bra 	$L__BB7_34;
	min.s64 	%rd417, %rd30, %rd417;
	mov.b16 	%rs456, 1;
	bra.uni 	$L__BB7_35;
$L__BB7_34:
	setp.eq.s16 	%p208, %rs408, 0;
	selp.b64 	%rd417, %rd30, %rd417, %p208;
	selp.b16 	%rs456, %rs24, %rs456, %p208;
$L__BB7_35:
	cvt.u32.u16 	%r433, %rs456;
	and.b32  	%r414, %r433, 255;
	mov.b32 	%r430, 16;
	mov.b32 	%r431, 31;
	mov.b32 	%r432, -1;
	// begin inline asm
	shfl.sync.down.b32 %r413, %r414, %r430, %r431, %r432;
	// end inline asm
	// begin inline asm
	shfl.sync.down.b32 %r418, %r419, %r430, %r431, %r432;
	// end inline asm
	mov.b64 	{%r424, %r429}, %rd417;
	// begin inline asm
	shfl.sync.down.b32 %r423, %r424, %r430, %r431, %r432;
	// end inline asm
	// begin inline asm
	shfl.sync.down.b32 %r428, %r429, %r430, %r431, %r432;
	// end inline asm
	mov.b64 	%rd34, {%r423, %r428};
	cvt.u16.u32 	%rs27, %r413;
	setp.gt.s32 	%p209, %r328, 15;
	@%p209 bra 	$L__BB7_39;
	and.b16  	%rs412, %rs456, 255;
	setp.eq.s16 	%p210, %rs412, 0;
	and.b16  	%rs413, %rs27, 255;
	setp.eq.s16 	%p211, %rs413, 0;
	or.pred  	%p212, %p210, %p211;
	@%p212 bra 	$L__BB7_38;
	min.s64 	%rd417, %rd34, %rd417;
	mov.b16 	%rs456, 1;
	bra.uni 	$L__BB7_39;
$L__BB7_38:
	setp.eq.s16 	%p213, %rs412, 0;
	selp.b16 	%rs456, %rs27, %rs456, %p213;
	selp.b64 	%rd417, %rd34, %rd417, %p213;
$L__BB7_39:
	setp.ne.s32 	%p214, %r328, 0;
	@%p214 bra 	$L__BB7_41;
	shr.u32 	%r434, %r1, 1;
	and.b32  	%r435, %r434, 496;
	mov.u32 	%r436, _ZZN3cub18CUB_300001_SM_10006detail6reduce28DeviceReduceSingleTileKernelINS2_10policy_hubIN4cuda3std3__45tupleIJblEEEjN6thrust24THRUST_300001_SM_1000_NS8cuda_cub9__find_if7functorIS9_EEE10Policy1000ENSB_12zip_iteratorINS8_IJNSD_26transform_input_iterator_tIbNSB_6detail15normal_iteratorINSB_10device_ptrIiEEEE7is_evenEENSB_17counting_iteratorIlNSB_11use_defaultESS_SS_EEEEEEEPS9_jSF_S9_S9_NS7_10__identityEEEvT0_T1_T2_T3_T4_T6_E12temp_storage;
	add.s32 	%r437, %r436, %r435;
	st.shared.u8 	[%r437+8], %rs456;
	st.shared.u64 	[%r437+16], %rd417;
$L__BB7_41:
	bar.sync 	0;
	setp.ne.s32 	%p215, %r1, 0;
	@%p215 bra 	$L__BB7_124;
	ld.shared.u8 	%rs416, [_ZZN3cub18CUB_300001_SM_10006detail6reduce28DeviceReduceSingleTileKernelINS2_10policy_hubIN4cuda3std3__45tupleIJblEEEjN6thrust24THRUST_300001_SM_1000_NS8cuda_cub9__find_if7functorIS9_EEE10Policy1000ENSB_12zip_iteratorINS8_IJNSD_26transform_input_iterator_tIbNSB_6detail15normal_iteratorINSB_10device_ptrIiEEEE7is_evenEENSB_17counting_iteratorIlNSB_11use_defaultESS_SS_EEEEEEEPS9_jSF_S9_S9_NS7_10__identityEEEvT0_T1_T2_T3_T4_T6_E12temp_storage+24];
	ld.shared.u64 	%rd378, [_ZZN3cub18CUB_300001_SM_10006detail6reduce28DeviceReduceSingleTileKernelINS2_10policy_hubIN4cuda3std3__45tupleIJblEEEjN6thrust24THRUST_300001_SM_1000_NS8cuda_cub9__find_if7functorIS9_EEE10Policy1000ENSB_12zip_iteratorINS8_IJNSD_26transform_input_iterator_tIbNSB_6detail15normal_iteratorINSB_10device_ptrIiEEEE7is_evenEENSB_17counting_iteratorIlNSB_11use_defaultESS_SS_EEEEEEEPS9_jSF_S9_S9_NS7_10__identityEEEvT0_T1_T2_T3_T4_T6_E12temp_storage+32];
	and.b16  	%rs417, %rs456, 255;
	setp.eq.s16 	%p216, %rs417, 0;
	setp.eq.s16 	%p217, %rs416, 0;
	min.s64 	%rd379, %rd378, %rd417;
	selp.b16 	%rs418, %rs456, 1, %p217;
	selp.b16 	%rs419, %rs416, %rs418, %p216;
	and.b16  	%rs420, %rs419, 255;
	selp.b64 	%rd380, %rd417, %rd379, %p217;
	selp.b64 	%rd381, %rd378, %rd380, %p216;
	ld.shared.u8 	%rs421, [_ZZN3cub18CUB_300001_SM_10006detail6reduce28DeviceReduceSingleTileKernelINS2_10policy_hubIN4cuda3std3__45tupleIJblEEEjN6thrust24THRUST_300001_SM_1000_NS8cuda_cub9__find_if7functorIS9_EEE10Policy1000ENSB_12zip_iteratorINS8_IJNSD_26transform_input_iterator_tIbNSB_6detail15normal_iteratorINSB_10device_ptrIiEEEE7is_evenEENSB_17counting_iteratorIlNSB_11use_defaultESS_SS_EEEEEEEPS9_jSF_S9_S9_NS7_10__identityEEEvT0_T1_T2_T3_T4_T6_E12temp_storage+40];
	ld.shared.u64 	%rd382, [_ZZN3cub18CUB_300001_SM_10006detail6reduce28DeviceReduceSingleTileKernelINS2_10policy_hubIN4cuda3std3__45tupleIJblEEEjN6thrust24THRUST_300001_SM_1000_NS8cuda_cub9__find_if7functorIS9_EEE10Policy1000ENSB_12zip_iteratorINS8_IJNSD_26transform_input_iterator_tIbNSB_6detail15normal_iteratorINSB_10device_ptrIiEEEE7is_evenEENSB_17counting_iteratorIlNSB_11use_defaultESS_SS_EEEEEEEPS9_jSF_S9_S9_NS7_10__identityEEEvT0_T1_T2_T3_T4_T6_E12temp_storage+48];
	setp.eq.s16 	%p218, %rs420, 0;
	setp.eq.s16 	%p219, %rs421, 0;
	min.s64 	%rd383, %rd382, %rd381;
	selp.b16 	%rs422, %rs419, 1, %p219;
	selp.b16 	%rs423, %rs421, %rs422, %p218;
	and.b16  	%rs424, %rs423, 255;
	selp.b64 	%rd384, %rd381, %rd383, %p219;
	selp.b64 	%rd385, %rd382, %rd384, %p218;
	ld.shared.u8 	%rs425, [_ZZN3cub18CUB_300001_SM_10006detail6reduce28DeviceReduceSingleTileKernelINS2_10policy_hubIN4cuda3std3__45tupleIJblEEEjN6thrust24THRUST_300001_SM_1000_NS8cuda_cub9__find_if7functorIS9_EEE10Policy1000ENSB_12zip_iteratorINS8_IJNSD_26transform_input_iterator_tIbNSB_6detail15normal_iteratorINSB_10device_ptrIiEEEE7is_evenEENSB_17counting_iteratorIlNSB_11use_defaultESS_SS_EEEEEEEPS9_jSF_S9_S9_NS7_10__identityEEEvT0_T1_T2_T3_T4_T6_E12temp_storage+56];
	ld.shared.u64 	%rd386, [_ZZN3cub18CUB_300001_SM_10006detail6reduce28DeviceReduceSingleTileKernelINS2_10policy_hubIN4cuda3std3__45tupleIJblEEEjN6thrust24THRUST_300001_SM_1000_NS8cuda_cub9__find_if7functorIS9_EEE10Policy1000ENSB_12zip_iteratorINS8_IJNSD_26transform_input_iterator_tIbNSB_6detail15normal_iteratorINSB_10device_ptrIiEEEE7is_evenEENSB_17counting_iteratorIlNSB_11use_defaultESS_SS_EEEEEEEPS9_jSF_S9_S9_NS7_10__identityEEEvT0_T1_T2_T3_T4_T6_E12temp_storage+64];
	setp.eq.s16 	%p220, %rs424, 0;
	setp.eq.s16 	%p221, %rs425, 0;
	min.s64 	%rd387, %rd386, %rd385;
	selp.b16 	%rs426, %rs423, 1, %p221;
	selp.b16 	%rs427, %rs425, %rs426, %p220;
	and.b16  	%rs428, %rs427, 255;
	selp.b64 	%rd388, %rd385, %rd387, %p221;
	selp.b64 	%rd389, %rd386, %rd388, %p220;
	ld.shared.u8 	%rs429, [_ZZN3cub18CUB_300001_SM_10006detail6reduce28DeviceReduceSingleTileKernelINS2_10policy_hubIN4cuda3std3__45tupleIJblEEEjN6thrust24THRUST_300001_SM_1000_NS8cuda_cub9__find_if7functorIS9_EEE10Policy1000ENSB_12zip_iteratorINS8_IJNSD_26transform_input_iterator_tIbNSB_6detail15normal_iteratorINSB_10device_ptrIiEEEE7is_evenEENSB_17counting_iteratorIlNSB_11use_defaultESS_SS_EEEEEEEPS9_jSF_S9_S9_NS7_10__identityEEEvT0_T1_T2_T3_T4_T6_E12temp_storage+72];
	ld.shared.u64 	%rd390, [_ZZN3cub18CUB_300001_SM_10006detail6reduce28DeviceReduceSingleTileKernelINS2_10policy_hubIN4cuda3std3__45tupleIJblEEEjN6thrust24THRUST_300001_SM_1000_NS8cuda_cub9__find_if7functorIS9_EEE10Policy1000ENSB_12zip_iteratorINS8_IJNSD_26transform_input_iterator_tIbNSB_6detail15normal_iteratorINSB_10device_ptrIiEEEE7is_evenEENSB_17counting_iteratorIlNSB_11use_defaultESS_SS_EEEEEEEPS9_jSF_S9_S9_NS7_10__identityEEEvT0_T1_T2_T3_T4_T6_E12temp_storage+80];
	setp.eq.s16 	%p222, %rs428, 0;
	setp.eq.s16 	%p223, %rs429, 0;
	min.s64 	%rd391, %rd390, %rd389;
	selp.b16 	%rs430, %rs427, 1, %p223;
	selp.b16 	%rs431, %rs429, %rs430, %p222;
	and.b16  	%rs432, %rs431, 255;
	selp.b64 	%rd392, %rd389, %rd391, %p223;
	selp.b64 	%rd393, %rd390, %rd392, %p222;
	ld.shared.u8 	%rs433, [_ZZN3cub18CUB_300001_SM_10006detail6reduce28DeviceReduceSingleTileKernelINS2_10policy_hubIN4cuda3std3__45tupleIJblEEEjN6thrust24THRUST_300001_SM_1000_NS8cuda_cub9__find_if7functorIS9_EEE10Policy1000ENSB_12zip_iteratorINS8_IJNSD_26transform_input_iterator_tIbNSB_6detail15normal_iteratorINSB_10device_ptrIiEEEE7is_evenEENSB_17counting_iteratorIlNSB_11use_defaultESS_SS_EEEEEEEPS9_jSF_S9_S9_NS7_10__identityEEEvT0_T1_T2_T3_T4_T6_E12temp_storage+88];
	ld.shared.u64 	%rd394, [_ZZN3cub18CUB_300001_SM_10006detail6reduce28DeviceReduceSingleTileKernelINS2_10policy_hubIN4cuda3std3__45tupleIJblEEEjN6thrust24THRUST_300001_SM_1000_NS8cuda_cub9__find_if7functorIS9_EEE10Policy1000ENSB_12zip_iteratorINS8_IJNSD_26transform_input_iterator_tIbNSB_6detail15normal_iteratorINSB_10device_ptrIiEEEE7is_evenEENSB_17counting_iteratorIlNSB_11use_defaultESS_SS_EEEEEEEPS9_jSF_S9_S9_NS7_10__identityEEEvT0_T1_T2_T3_T4_T6_E12temp_storage+96];
	setp.eq.s16 	%p224, %rs432, 0;
	setp.eq.s16 	%p225, %rs433, 0;
	min.s64 	%rd395, %rd394, %rd393;
	selp.b16 	%rs434, %rs431, 1, %p225;
	selp.b16 	%rs435, %rs433, %rs434, %p224;
	and.b16  	%rs436, %rs435, 255;
	selp.b64 	%rd396, %rd393, %rd395, %p225;
	selp.b64 	%rd397, %rd394, %rd396, %p224;
	ld.shared.u8 	%rs437, [_ZZN3cub18CUB_300001_SM_10006detail6reduce28DeviceReduceSingleTileKernelINS2_10policy_hubIN4cuda3std3__45tupleIJblEEEjN6thrust24THRUST_300001_SM_1000_NS8cuda_cub9__find_if7functorIS9_EEE10Policy1000ENSB_12zip_iteratorINS8_IJNSD_26transform_input_iterator_tIbNSB_6detail15normal_iteratorINSB_10device_ptrIiEEEE7is_evenEENSB_17counting_iteratorIlNSB_11use_defaultESS_SS_EEEEEEEPS9_jSF_S9_S9_NS7_10__identityEEEvT0_T1_T2_T3_T4_T6_E12temp_storage+104];
	ld.shared.u64 	%rd398, [_ZZN3cub18CUB_300001_SM_10006detail6reduce28DeviceReduceSingleTileKernelINS2_10policy_hubIN4cuda3std3__45tupleIJblEEEjN6thrust24THRUST_300001_SM_1000_NS8cuda_cub9__find_if7functorIS9_EEE10Policy1000ENSB_12zip_iteratorINS8_IJNSD_26transform_input_iterator_tIbNSB_6detail15normal_iteratorINSB_10device_ptrIiEEEE7is_evenEENSB_17counting_iteratorIlNSB_11use_defaultESS_SS_EEEEEEEPS9_jSF_S9_S9_NS7_10__identityEEEvT0_T1_T2_T3_T4_T6_E12temp_storage+112];
	setp.eq.s16 	%p226, %rs436, 0;
	setp.eq.s16 	%p227, %rs437, 0;
	min.s64 	%rd399, %rd398, %rd397;
	selp.b16 	%rs438, %rs435, 1, %p227;
	selp.b16 	%rs439, %rs437, %rs438, %p226;
	and.b16  	%rs440, %rs439, 255;
	selp.b64 	%rd400, %rd397, %rd399, %p227;
	selp.b64 	%rd401, %rd398, %rd400, %p226;
	ld.shared.u8 	%rs441, [_ZZN3cub18CUB_300001_SM_10006detail6reduce28DeviceReduceSingleTileKernelINS2_10policy_hubIN4cuda3std3__45tupleIJblEEEjN6thrust24THRUST_300001_SM_1000_NS8cuda_cub9__find_if7functorIS9_EEE10Policy1000ENSB_12zip_iteratorINS8_IJNSD_26transform_input_iterator_tIbNSB_6detail15normal_iteratorINSB_10device_ptrIiEEEE7is_evenEENSB_17counting_iteratorIlNSB_11use_defaultESS_SS_EEEEEEEPS9_jSF_S9_S9_NS7_10__identityEEEvT0_T1_T2_T3_T4_T6_E12temp_storage+120];
	ld.shared.u64 	%rd402, [_ZZN3cub18CUB_300001_SM_10006detail6reduce28DeviceReduceSingleTileKernelINS2_10policy_hubIN4cuda3std3__45tupleIJblEEEjN6thrust24THRUST_300001_SM_1000_NS8cuda_cub9__find_if7functorIS9_EEE10Policy1000ENSB_12zip_iteratorINS8_IJNSD_26transform_input_iterator_tIbNSB_6detail15normal_iteratorINSB_10device_ptrIiEEEE7is_evenEENSB_17counting_iteratorIlNSB_11use_defaultESS_SS_EEEEEEEPS9_jSF_S9_S9_NS7_10__identityEEEvT0_T1_T2_T3_T4_T6_E12temp_storage+128];
	setp.eq.s16 	%p228, %rs440, 0;
	setp.eq.s16 	%p229, %rs441, 0;
	min.s64 	%rd403, %rd402, %rd401;
	selp.b16 	%rs442, %rs439, 1, %p229;
	selp.b16 	%rs456, %rs441, %rs442, %p228;
	selp.b64 	%rd404, %rd401, %rd403, %p229;
	selp.b64 	%rd417, %rd402, %rd404, %p228;
	bra.uni 	$L__BB7_124;
$L__BB7_43:
	// begin inline asm
	mov.u32 %r210, %laneid;
	// end inline asm
	and.b32  	%r231, %r1, 992;
	add.s32 	%r232, %r231, 32;
	setp.gt.u32 	%p140, %r232, %r44;
	not.b32 	%r233, %r231;
	add.s32 	%r234, %r44, %r233;
	selp.b32 	%r229, %r234, 31, %p140;
	cvt.u32.u16 	%r235, %rs456;
	and.b32  	%r212, %r235, 255;
	mov.b32 	%r228, 1;
	mov.b32 	%r230, -1;
	// begin inline asm
	shfl.sync.down.b32 %r211, %r212, %r228, %r229, %r230;
	// end inline asm
	// begin inline asm
	shfl.sync.down.b32 %r216, %r217, %r228, %r229, %r230;
	// end inline asm
	mov.b64 	{%r222, %r227}, %rd417;
	// begin inline asm
	shfl.sync.down.b32 %r221, %r222, %r228, %r229, %r230;
	// end inline asm
	// begin inline asm
	shfl.sync.down.b32 %r226, %r227, %r228, %r229, %r230;
	// end inline asm
	mov.b64 	%rd39, {%r221, %r226};
	cvt.u16.u32 	%rs31, %r211;
	setp.ge.s32 	%p141, %r210, %r229;
	@%p141 bra 	$L__BB7_47;
	and.b16  	%rs355, %rs456, 255;
	setp.eq.s16 	%p142, %rs355, 0;
	and.b16  	%rs356, %rs31, 255;
	setp.eq.s16 	%p143, %rs356, 0;
	or.pred  	%p144, %p142, %p143;
	@%p144 bra 	$L__BB7_46;
	min.s64 	%rd417, %rd39, %rd417;
	mov.b16 	%rs456, 1;
	bra.uni 	$L__BB7_47;
$L__BB7_46:
	setp.eq.s16 	%p145, %rs355, 0;
	selp.b16 	%rs456, %rs31, %rs456, %p145;
	selp.b64 	%rd417, %rd39, %rd417, %p145;
$L__BB7_47:
	cvt.u32.u16 	%r256, %rs456;
	and.b32  	%r237, %r256, 255;
	mov.b32 	%r253, 2;
	mov.b32 	%r255, -1;
	// begin inline asm
	shfl.sync.down.b32 %r236, %r237, %r253, %r229, %r255;
	// end inline asm
	// begin inline asm
	shfl.sync.down.b32 %r241, %r242, %r253, %r229, %r255;
	// end inline asm
	mov.b64 	{%r247, %r252}, %rd417;
	// begin inline asm
	shfl.sync.down.b32 %r246, %r247, %r253, %r229, %r255;
	// end inline asm
	// begin inline asm
	shfl.sync.down.b32 %r251, %r252, %r253, %r229, %r255;
	// end inline asm
	mov.b64 	%rd43, {%r246, %r251};
	cvt.u16.u32 	%rs34, %r236;
	add.s32 	%r257, %r210, 2;
	setp.gt.s32 	%p146, %r257, %r229;
	@%p146 bra 	$L__BB7_51;
	and.b16  	%rs359, %rs456, 255;
	setp.eq.s16 	%p147, %rs359, 0;
	and.b16  	%rs360, %rs34, 255;
	setp.eq.s16 	%p148, %rs360, 0;
	or.pred  	%p149, %p147, %p148;
	@%p149 bra 	$L__BB7_50;
	min.s64 	%rd417, %rd43, %rd417;
	mov.b16 	%rs456, 1;
	bra.uni 	$L__BB7_51;
$L__BB7_50:
	setp.eq.s16 	%p150, %rs359, 0;
	selp.b16 	%rs456, %rs34, %rs456, %p150;
	selp.b64 	%rd417, %rd43, %rd417, %p150;
$L__BB7_51:
	cvt.u32.u16 	%r278, %rs456;
	and.b32  	%r259, %r278, 255;
	mov.b32 	%r275, 4;
	mov.b32 	%r277, -1;
	// begin inline asm
	shfl.sync.down.b32 %r258, %r259, %r275, %r229, %r277;
	// end inline asm
	// begin inline asm
	shfl.sync.down.b32 %r263, %r264, %r275, %r229, %r277;
	// end inline asm
	mov.b64 	{%r269, %r274}, %rd417;
	// begin inline asm
	shfl.sync.down.b32 %r268, %r269, %r275, %r229, %r277;
	// end inline asm
	// begin inline asm
	shfl.sync.down.b32 %r273, %r274, %r275, %r229, %r277;
	// end inline asm
	mov.b64 	%rd47, {%r268, %r273};
	cvt.u16.u32 	%rs37, %r258;
	add.s32 	%r279, %r210, 4;
	setp.gt.s32 	%p151, %r279, %r229;
	@%p151 bra 	$L__BB7_55;
	and.b16  	%rs363, %rs456, 255;
	setp.eq.s16 	%p152, %rs363, 0;
	and.b16  	%rs364, %rs37, 255;
	setp.eq.s16 	%p153, %rs364, 0;
	or.pred  	%p154, %p152, %p153;
	@%p154 bra 	$L__BB7_54;
	min.s64 	%rd417, %rd47, %rd417;
	mov.b16 	%rs456, 1;
	bra.uni 	$L__BB7_55;
$L__BB7_54:
	setp.eq.s16 	%p155, %rs363, 0;
	selp.b16 	%rs456, %rs37, %rs456, %p155;
	selp.b64 	%rd417, %rd47, %rd417, %p155;
$L__BB7_55:
	cvt.u32.u16 	%r300, %rs456;
	and.b32  	%r281, %r300, 255;
	mov.b32 	%r297, 8;
	mov.b32 	%r299, -1;
	// begin inline asm
	shfl.sync.down.b32 %r280, %r281, %r297, %r229, %r299;
	// end inline asm
	// begin inline asm
	shfl.sync.down.b32 %r285, %r286, %r297, %r229, %r299;
	// end inline asm
	mov.b64 	{%r291, %r296}, %rd417;
	// begin inline asm
	shfl.sync.down.b32 %r290, %r291, %r297, %r229, %r299;
	// end inline asm
	// begin inline asm
	shfl.sync.down.b32 %r295, %r296, %r297, %r229, %r299;
	// end inline asm
	mov.b64 	%rd51, {%r290, %r295};
	cvt.u16.u32 	%rs40, %r280;
	add.s32 	%r301, %r210, 8;
	setp.gt.s32 	%p156, %r301, %r229;
	@%p156 bra 	$L__BB7_59;
	and.b16  	%rs367, %rs456, 255;
	setp.eq.s16 	%p157, %rs367, 0;
	and.b16  	%rs368, %rs40, 255;
	setp.eq.s16 	%p158, %rs368, 0;
	or.pred  	%p159, %p157, %p158;
	@%p159 bra 	$L__BB7_58;
	min.s64 	%rd417, %rd51, %rd417;
	mov.b16 	%rs456, 1;
	bra.uni 	$L__BB7_59;
$L__BB7_58:
	setp.eq.s16 	%p160, %rs367, 0;
	selp.b16 	%rs456, %rs40, %rs456, %p160;
	selp.b64 	%rd417, %rd51, %rd417, %p160;
$L__BB7_59:
	cvt.u32.u16 	%r322, %rs456;
	and.b32  	%r303, %r322, 255;
	mov.b32 	%r319, 16;
	mov.b32 	%r321, -1;
	// begin inline asm
	shfl.sync.down.b32 %r302, %r303, %r319, %r229, %r321;
	// end inline asm
	// begin inline asm
	shfl.sync.down.b32 %r307, %r308, %r319, %r229, %r321;
	// end inline asm
	mov.b64 	{%r313, %r318}, %rd417;
	// begin inline asm
	shfl.sync.down.b32 %r312, %r313, %r319, %r229, %r321;
	// end inline asm
	// begin inline asm
	shfl.sync.down.b32 %r317, %r318, %r319, %r229, %r321;
	// end inline asm
	mov.b64 	%rd55, {%r312, %r317};
	cvt.u16.u32 	%rs43, %r302;
	add.s32 	%r323, %r210, 16;
	setp.gt.s32 	%p161, %r323, %r229;
	@%p161 bra 	$L__BB7_63;
	and.b16  	%rs371, %rs456, 255;
	setp.eq.s16 	%p162, %rs371, 0;
	and.b16  	%rs372, %rs43, 255;
	setp.eq.s16 	%p163, %rs372, 0;
	or.pred  	%p164, %p162, %p163;
	@%p164 bra 	$L__BB7_62;
	min.s64 	%rd417, %rd55, %rd417;
	mov.b16 	%rs456, 1;
	bra.uni 	$L__BB7_63;
$L__BB7_62:
	setp.eq.s16 	%p165, %rs371, 0;
	selp.b16 	%rs456, %rs43, %rs456, %p165;
	selp.b64 	%rd417, %rd55, %rd417, %p165;
$L__BB7_63:
	setp.ne.s32 	%p166, %r210, 0;
	@%p166 bra 	$L__BB7_65;
	shr.u32 	%r324, %r1, 1;
	and.b32  	%r325, %r324, 496;
	mov.u32 	%r326, _ZZN3cub18CUB_300001_SM_10006detail6reduce28DeviceReduceSingleTileKernelINS2_10policy_hubIN4cuda3std3__45tupleIJblEEEjN6thrust24THRUST_300001_SM_1000_NS8cuda_cub9__find_if7functorIS9_EEE10Policy1000ENSB_12zip_iteratorINS8_IJNSD_26transform_input_iterator_tIbNSB_6detail15normal_iteratorINSB_10device_ptrIiEEEE7is_evenEENSB_17counting_iteratorIlNSB_11use_defaultESS_SS_EEEEEEEPS9_jSF_S9_S9_NS7_10__identityEEEvT0_T1_T2_T3_T4_T6_E12temp_storage;
	add.s32 	%r327, %r326, %r325;
	st.shared.u8 	[%r327+8], %rs456;
	st.shared.u64 	[%r327+16], %rd417;
$L__BB7_65:
	bar.sync 	0;
	setp.ne.s32 	%p167, %r1, 0;
	@%p167 bra 	$L__BB7_124;
	setp.lt.u32 	%p168, %r44, 33;
	@%p168 bra 	$L__BB7_68;
	ld.shared.u8 	%rs375, [_ZZN3cub18CUB_300001_SM_10006detail6reduce28DeviceReduceSingleTileKernelINS2_10policy_hubIN4cuda3std3__45tupleIJblEEEjN6thrust24THRUST_300001_SM_1000_NS8cuda_cub9__find_if7functorIS9_EEE10Policy1000ENSB_12zip_iteratorINS8_IJNSD_26transform_input_iterator_tIbNSB_6detail15normal_iteratorINSB_10device_ptrIiEEEE7is_evenEENSB_17counting_iteratorIlNSB_11use_defaultESS_SS_EEEEEEEPS9_jSF_S9_S9_NS7_10__identityEEEvT0_T1_T2_T3_T4_T6_E12temp_storage+24];
	ld.shared.u64 	%rd357, [_ZZN3cub18CUB_300001_SM_10006detail6reduce28DeviceReduceSingleTileKernelINS2_10policy_hubIN4cuda3std3__45tupleIJblEEEjN6thrust24THRUST_300001_SM_1000_NS8cuda_cub9__find_if7functorIS9_EEE10Policy1000ENSB_12zip_iteratorINS8_IJNSD_26transform_input_iterator_tIbNSB_6detail15normal_iteratorINSB_10device_ptrIiEEEE7is_evenEENSB_17counting_iteratorIlNSB_11use_defaultESS_SS_EEEEEEEPS9_jSF_S9_S9_NS7_10__identityEEEvT0_T1_T2_T3_T4_T6_E12temp_storage+32];
	and.b16  	%rs376, %rs456, 255;
	setp.eq.s16 	%p169, %rs376, 0;
	setp.eq.s16 	%p170, %rs375, 0;
	min.s64 	%rd358, %rd357, %rd417;
	selp.b16 	%rs377, %rs456, 1, %p170;
	selp.b16 	%rs456, %rs375, %rs377, %p169;
	selp.b64 	%rd359, %rd417, %rd358, %p170;
	selp.b64 	%rd417, %rd357, %rd359, %p169;
$L__BB7_68:
	setp.lt.u32 	%p171, %r44, 65;
	@%p171 bra 	$L__BB7_70;
	ld.shared.u8 	%rs378, [_ZZN3cub18CUB_300001_SM_10006detail6reduce28DeviceReduceSingleTileKernelINS2_10policy_hubIN4cuda3std3__45tupleIJblEEEjN6thrust24THRUST_300001_SM_1000_NS8cuda_cub9__find_if7functorIS9_EEE10Policy1000ENSB_12zip_iteratorINS8_IJNSD_26transform_input_iterator_tIbNSB_6detail15normal_iteratorINSB_10device_ptrIiEEEE7is_evenEENSB_17counting_iteratorIlNSB_11use_defaultESS_SS_EEEEEEEPS9_jSF_S9_S9_NS7_10__identityEEEvT0_T1_T2_T3_T4_T6_E12temp_storage+40];
	ld.shared.u64 	%rd360, [_ZZN3cub18CUB_300001_SM_10006detail6reduce28DeviceReduceSingleTileKernelINS2_10policy_hubIN4cuda3std3__45tupleIJblEEEjN6thrust24THRUST_300001_SM_1000_NS8cuda_cub9__find_if7functorIS9_EEE10Policy1000ENSB_12zip_iteratorINS8_IJNSD_26transform_input_iterator_tIbNSB_6detail15normal_iteratorINSB_10device_ptrIiEEEE7is_evenEENSB_17counting_iteratorIlNSB_11use_defaultESS_SS_EEEEEEEPS9_jSF_S9_S9_NS7_10__identityEEEvT0_T1_T2_T3_T4_T6_E12temp_storage+48];
	and.b16  	%rs379, %rs456, 255;
	setp.eq.s16 	%p172, %rs379, 0;
	setp.eq.s16 	%p173, %rs378, 0;
	min.s64 	%rd361, %rd360, %rd417;
	selp.b16 	%rs380, %rs456, 1, %p173;
	selp.b16 	%rs456, %rs378, %rs380, %p172;
	selp.b64 	%rd362, %rd417, %rd361, %p173;
	selp.b64 	%rd417, %rd360, %rd362, %p172;
$L__BB7_70:
	setp.lt.u32 	%p174, %r44, 97;
	@%p174 bra 	$L__BB7_72;
	ld.shared.u8 	%rs381, [_ZZN3cub18CUB_300001_SM_10006detail6reduce28DeviceReduceSingleTileKernelINS2_10policy_hubIN4cuda3std3__45tupleIJblEEEjN6thrust24THRUST_300001_SM_1000_NS8cuda_cub9__find_if7functorIS9_EEE10Policy1000ENSB_12zip_iteratorINS8_IJNSD_26transform_input_iterator_tIbNSB_6detail15normal_iteratorINSB_10device_ptrIiEEEE7is_evenEENSB_17counting_iteratorIlNSB_11use_defaultESS_SS_EEEEEEEPS9_jSF_S9_S9_NS7_10__identityEEEvT0_T1_T2_T3_T4_T6_E12temp_storage+56];
	ld.shared.u64 	%rd363, [_ZZN3cub18CUB_300001_SM_10006detail6reduce28DeviceReduceSingleTileKernelINS2_10policy_hubIN4cuda3std3__45tupleIJblEEEjN6thrust24THRUST_300001_SM_1000_NS8cuda_cub9__find_if7functorIS9_EEE10Policy1000ENSB_12zip_iteratorINS8_IJNSD_26transform_input_iterator_tIbNSB_6detail15normal_iteratorINSB_10device_ptrIiEEEE7is_evenEENSB_17counting_iteratorIlNSB_11use_defaultESS_SS_EEEEEEEPS9_jSF_S9_S9_NS7_10__identityEEEvT0_T1_T2_T3_T4_T6_E12temp_storage+64];
	and.b16  	%rs382, %rs456, 255;
	setp.eq.s16 	%p175, %rs382, 0;
	setp.eq.s16 	%p176, %rs381, 0;
	min.s64 	%rd364, %rd363, %rd417;
	selp.b16 	%rs383, %rs456, 1, %p176;
	selp.b16 	%rs456, %rs381, %rs383, %p175;
	selp.b64 	%rd365, %rd417, %rd364, %p176;
	selp.b64 	%rd417, %rd363, %rd365, %p175;
$L__BB7_72:
	setp.lt.u32 	%p177, %r44, 129;
	@%p177 bra 	$L__BB7_74;
	ld.shared.u8 	%rs384, [_ZZN3cub18CUB_300001_SM_10006detail6reduce28DeviceReduceSingleTileKernelINS2_10policy_hubIN4cuda3std3__45tupleIJblEEEjN6thrust24THRUST_300001_SM_1000_NS8cuda_cub9__find_if7functorIS9_EEE10Policy1000ENSB_12zip_iteratorINS8_IJNSD_26transform_input_iterator_tIbNSB_6detail15normal_iteratorINSB_10device_ptrIiEEEE7is_evenEENSB_17counting_iteratorIlNSB_11use_defaultESS_SS_EEEEEEEPS9_jSF_S9_S9_NS7_10__identityEEEvT0_T1_T2_T3_T4_T6_E12temp_storage+72];
	ld.shared.u64 	%rd366, [_ZZN3cub18CUB_300001_SM_10006detail6reduce28DeviceReduceSingleTileKernelINS2_10policy_hubIN4cuda3std3__45tupleIJblEEEjN6thrust24THRUST_300001_SM_1000_NS8cuda_cub9__find_if7functorIS9_EEE10Policy1000ENSB_12zip_iteratorINS8_IJNSD_26transform_input_iterator_tIbNSB_6detail15normal_iteratorINSB_10device_ptrIiEEEE7is_evenEENSB_17counting_iteratorIlNSB_11use_defaultESS_SS_EEEEEEEPS9_jSF_S9_S9_NS7_10__identityEEEvT0_T1_T2_T3_T4_T6_E12temp_storage+80];
	and.b16  	%rs385, %rs456, 255;
	setp.eq.s16 	%p178, %rs385, 0;
	setp.eq.s16 	%p179, %rs384, 0;
	min.s64 	%rd367, %rd366, %rd417;
	selp.b16 	%rs386, %rs456, 1, %p179;
	selp.b16 	%rs456, %rs384, %rs386, %p178;
	selp.b64 	%rd368, %rd417, %rd367, %p179;
	selp.b64 	%rd417, %rd366, %rd368, %p178;
$L__BB7_74:
	setp.lt.u32 	%p180, %r44, 161;
	@%p180 bra 	$L__BB7_76;
	ld.shared.u8 	%rs387, [_ZZN3cub18CUB_300001_SM_10006detail6reduce28DeviceReduceSingleTileKernelINS2_10policy_hubIN4cuda3std3__45tupleIJblEEEjN6thrust24THRUST_300001_SM_1000_NS8cuda_cub9__find_if7functorIS9_EEE10Policy1000ENSB_12zip_iteratorINS8_IJNSD_26transform_input_iterator_tIbNSB_6detail15normal_iteratorINSB_10device_ptrIiEEEE7is_evenEENSB_17counting_iteratorIlNSB_11use_defaultESS_SS_EEEEEEEPS9_jSF_S9_S9_NS7_10__identityEEEvT0_T1_T2_T3_T4_T6_E12temp_storage+88];
	ld.shared.u64 	%rd369, [_ZZN3cub18CUB_300001_SM_10006detail6reduce28DeviceReduceSingleTileKernelINS2_10policy_hubIN4cuda3std3__45tupleIJblEEEjN6thrust24THRUST_300001_SM_1000_NS8cuda_cub9__find_if7functorIS9_EEE10Policy1000ENSB_12zip_iteratorINS8_IJNSD_26transform_input_iterator_tIbNSB_6detail15normal_iteratorINSB_10device_ptrIiEEEE7is_evenEENSB_17counting_iteratorIlNSB_11use_defaultESS_SS_EEEEEEEPS9_jSF_S9_S9_NS7_10__identityEEEvT0_T1_T2_T3_T4_T6_E12temp_storage+96];
	and.b16  	%rs388, %rs456, 255;
	setp.eq.s16 	%p181, %rs388, 0;
	setp.eq.s16 	%p182, %rs387, 0;
	min.s64 	%rd370, %rd369, %rd417;
	selp.b16 	%rs389, %rs456, 1, %p182;
	selp.b16 	%rs456, %rs387, %rs389, %p181;
	selp.b64 	%rd371, %rd417, %rd370, %p182;
	selp.b64 	%rd417, %rd369, %rd371, %p181;
$L__BB7_76:
	setp.lt.u32 	%p183, %r44, 193;
	@%p183 bra 	$L__BB7_78;
	ld.shared.u8 	%rs390, [_ZZN3cub18CUB_300001_SM_10006detail6reduce28DeviceReduceSingleTileKernelINS2_10policy_hubIN4cuda3std3__45tupleIJblEEEjN6thrust24THRUST_300001_SM_1000_NS8cuda_cub9__find_if7functorIS9_EEE10Policy1000ENSB_12zip_iteratorINS8_IJNSD_26transform_input_iterator_tIbNSB_6detail15normal_iteratorINSB_10device_ptrIiEEEE7is_evenEENSB_17counting_iteratorIlNSB_11use_defaultESS_SS_EEEEEEEPS9_jSF_S9_S9_NS7_10__identityEEEvT0_T1_T2_T3_T4_T6_E12temp_storage+104];
	ld.shared.u64 	%rd372, [_ZZN3cub18CUB_300001_SM_10006detail6reduce28DeviceReduceSingleTileKernelINS2_10policy_hubIN4cuda3std3__45tupleIJblEEEjN6thrust24THRUST_300001_SM_1000_NS8cuda_cub9__find_if7functorIS9_EEE10Policy1000ENSB_12zip_iteratorINS8_IJNSD_26transform_input_iterator_tIbNSB_6detail15normal_iteratorINSB_10device_ptrIiEEEE7is_evenEENSB_17counting_iteratorIlNSB_11use_defaultESS_SS_EEEEEEEPS9_jSF_S9_S9_NS7_10__identityEEEvT0_T1_T2_T3_T4_T6_E12temp_storage+112];
	and.b16  	%rs391, %rs456, 255;
	setp.eq.s16 	%p184, %rs391, 0;
	setp.eq.s16 	%p185, %rs390, 0;
	min.s64 	%rd373, %rd372, %rd417;
	selp.b16 	%rs392, %rs456, 1, %p185;
	selp.b16 	%rs456, %rs390, %rs392, %p184;
	selp.b64 	%rd374, %rd417, %rd373, %p185;
	selp.b64 	%rd417, %rd372, %rd374, %p184;
$L__BB7_78:
	setp.lt.u32 	%p186, %r44, 225;
	@%p186 bra 	$L__BB7_124;
	ld.shared.u8 	%rs393, [_ZZN3cub18CUB_300001_SM_10006detail6reduce28DeviceReduceSingleTileKernelINS2_10policy_hubIN4cuda3std3__45tupleIJblEEEjN6thrust24THRUST_300001_SM_1000_NS8cuda_cub9__find_if7functorIS9_EEE10Policy1000ENSB_12zip_iteratorINS8_IJNSD_26transform_input_iterator_tIbNSB_6detail15normal_iteratorINSB_10device_ptrIiEEEE7is_evenEENSB_17counting_iteratorIlNSB_11use_defaultESS_SS_EEEEEEEPS9_jSF_S9_S9_NS7_10__identityEEEvT0_T1_T2_T3_T4_T6_E12temp_storage+120];
	ld.shared.u64 	%rd375, [_ZZN3cub18CUB_300001_SM_10006detail6reduce28DeviceReduceSingleTileKernelINS2_10policy_hubIN4cuda3std3__45tupleIJblEEEjN6thrust24THRUST_300001_SM_1000_NS8cuda_cub9__find_if7functorIS9_EEE10Policy1000ENSB_12zip_iteratorINS8_IJNSD_26transform_input_iterator_tIbNSB_6detail15normal_iteratorINSB_10device_ptrIiEEEE7is_evenEENSB_17counting_iteratorIlNSB_11use_defaultESS_SS_EEEEEEEPS9_jSF_S9_S9_NS7_10__identityEEEvT0_T1_T2_T3_T4_T6_E12temp_storage+128];
	and.b16  	%rs394, %rs456, 255;
	setp.eq.s16 	%p187, %rs394, 0;
	setp.eq.s16 	%p188, %rs393, 0;
	min.s64 	%rd376, %rd375, %rd417;
	selp.b16 	%rs395, %rs456, 1, %p188;
	selp.b16 	%rs456, %rs393, %rs395, %p187;
	selp.b64 	%rd377, %rd417, %rd376, %p188;
	selp.b64 	%rd417, %rd375, %rd377, %p187;
	bra.uni 	$L__BB7_124;
$L__BB7_80:
	mov.u32 	%r20, %tid.x;
	cvt.u64.u32 	%rd72, %r20;
	mul.wide.u32 	%rd119, %r20, 4;
	add.s64 	%rd73, %rd2, %rd119;
	ld.global.u32 	%r56, [%rd73];
	add.s32 	%r57, %r20, 256;
	cvt.u64.u32 	%rd120, %r57;
	ld.global.u32 	%r58, [%rd73+1024];
	add.s32 	%r60, %r20, 512;
	cvt.u64.u32 	%rd121, %r60;
	add.s64 	%rd122, %rd116, %rd121;
	ld.global.u32 	%r61, [%rd73+2048];
	add.s64 	%rd123, %rd122, 256;
	ld.global.u8 	%rs108, [%rd73+3072];
	and.b16  	%rs109, %rs108, 1;
	xor.b16  	%rs110, %rs109, 1;
	and.b32  	%r63, %r56, 1;
	setp.eq.b32 	%p3, %r63, 1;
	selp.b64 	%rd124, %rd120, %rd72, %p3;
	add.s64 	%rd125, %rd116, %rd124;
	and.b32  	%r64, %r56, %r58;
	and.b32  	%r65, %r64, 1;
	setp.eq.b32 	%p4, %r65, 1;
	min.s64 	%rd126, %rd122, %rd125;
	and.b32  	%r66, %r61, 1;
	setp.eq.b32 	%p5, %r66, 1;
	selp.b64 	%rd127, %rd125, %rd126, %p5;
	selp.b64 	%rd128, %rd122, %rd127, %p4;
	and.pred  	%p6, %p4, %p5;
	setp.eq.s16 	%p7, %rs109, 0;
	min.s64 	%rd129, %rd123, %rd128;
	selp.b64 	%rd130, %rd129, %rd128, %p7;
	selp.b16 	%rs456, %rs110, 1, %p6;
	selp.b64 	%rd417, %rd123, %rd130, %p6;
	add.s32 	%r21, %r44, -1024;
	setp.lt.u32 	%p8, %r21, 1024;
	mov.b32 	%r447, 1024;
	@%p8 bra 	$L__BB7_87;
	mov.b32 	%r447, 1024;
$L__BB7_82:
	cvt.u64.u32 	%rd131, %r447;
	add.s64 	%rd132, %rd72, %rd131;
	mul.wide.u32 	%rd133, %r447, 4;
	add.s64 	%rd134, %rd73, %rd133;
	add.s64 	%rd76, %rd132, %rd116;
	ld.global.u16 	%rs111, [%rd134];
	and.b16  	%rs61, %rs111, 1;
	ld.global.u8 	%rs62, [%rd134+1024];
	ld.global.u8 	%rs63, [%rd134+2048];
	ld.global.u8 	%rs64, [%rd134+3072];
	and.b16  	%rs112, %rs456, 255;
	setp.eq.s16 	%p9, %rs112, 0;
	@%p9 bra 	$L__BB7_84;
	setp.eq.s16 	%p10, %rs61, 0;
	min.s64 	%rd135, %rd76, %rd417;
	selp.b16 	%rs473, 1, %rs456, %p10;
	selp.b64 	%rd434, %rd135, %rd417, %p10;
	bra.uni 	$L__BB7_85;
$L__BB7_84:
	xor.b16  	%rs473, %rs61, 1;
	mov.u64 	%rd434, %rd76;
$L__BB7_85:
	add.s64 	%rd136, %rd76, 256;
	and.b16  	%rs113, %rs62, 1;
	add.s64 	%rd137, %rd76, 512;
	and.b16  	%rs114, %rs63, 1;
	add.s64 	%rd138, %rd76, 768;
	and.b16  	%rs115, %rs64, 1;
	and.b16  	%rs116, %rs473, 255;
	setp.eq.s16 	%p11, %rs116, 0;
	setp.eq.s16 	%p12, %rs113, 0;
	min.s64 	%rd139, %rd136, %rd434;
	selp.b16 	%rs117, 1, %rs473, %p12;
	selp.b64 	%rd140, %rd139, %rd434, %p12;
	xor.b16  	%rs118, %rs113, 1;
	selp.b16 	%rs119, %rs118, %rs117, %p11;
	and.b16  	%rs120, %rs119, 255;
	selp.b64 	%rd141, %rd136, %rd140, %p11;
	setp.eq.s16 	%p13, %rs120, 0;
	setp.eq.s16 	%p14, %rs114, 0;
	min.s64 	%rd142, %rd137, %rd141;
	selp.b16 	%rs121, 1, %rs119, %p14;
	selp.b64 	%rd143, %rd142, %rd141, %p14;
	xor.b16  	%rs122, %rs114, 1;
	selp.b16 	%rs123, %rs122, %rs121, %p13;
	and.b16  	%rs124, %rs123, 255;
	selp.b64 	%rd144, %rd137, %rd143, %p13;
	setp.eq.s16 	%p15, %rs124, 0;
	setp.eq.s16 	%p16, %rs115, 0;
	min.s64 	%rd145, %rd138, %rd144;
	selp.b16 	%rs125, 1, %rs123, %p16;
	selp.b64 	%rd146, %rd145, %rd144, %p16;
	xor.b16  	%rs126, %rs115, 1;
	selp.b16 	%rs456, %rs126, %rs125, %p15;
	selp.b64 	%rd417, %rd138, %rd146, %p15;
	sub.s32 	%r68, %r44, %r447;
	setp.lt.u32 	%p17, %r68, 1024;
	@%p17 bra 	$L__BB7_100;
	add.s32 	%r447, %r447, 1024;
	setp.le.u32 	%p18, %r447, %r21;
	@%p18 bra 	$L__BB7_82;
$L__BB7_87:
	setp.le.u32 	%p19, %r44, %r447;
	sub.s32 	%r69, %r44, %r447;
	setp.ge.s32 	%p20, %r20, %r69;
	or.pred  	%p21, %p19, %p20;
	@%p21 bra 	$L__BB7_100;
	not.b32 	%r71, %r20;
	add.s32 	%r72, %r44, %r71;
	sub.s32 	%r25, %r72, %r447;
	shr.u32 	%r73, %r25, 8;
	add.s32 	%r26, %r73, 1;
	and.b32  	%r27, %r26, 7;
	setp.lt.u32 	%p22, %r25, 1792;
	mov.u32 	%r452, %r20;
	@%p22 bra 	$L__BB7_92;
	or.b32  	%r450, %r20, 1024;
	add.s32 	%r449, %r20, %r447;
	and.b32  	%r74, %r26, 33554424;
	neg.s32 	%r448, %r74;
$L__BB7_90:
	.pragma "nounroll";
	cvt.u64.u32 	%rd148, %r449;
	mul.wide.u32 	%rd149, %r449, 4;
	add.s64 	%rd150, %rd2, %rd149;
	add.s64 	%rd151, %rd116, %rd148;
	ld.global.u8 	%rs128, [%rd150];
	and.b16  	%rs129, %rs128, 1;
	xor.b16  	%rs130, %rs129, 1;
	and.b16  	%rs131, %rs456, 255;
	setp.eq.s16 	%p23, %rs131, 0;
	setp.eq.s16 	%p24, %rs129, 0;
	min.s64 	%rd152, %rd151, %rd417;
	selp.b16 	%rs132, 1, %rs456, %p24;
	selp.b16 	%rs133, %rs130, %rs132, %p23;
	and.b16  	%rs134, %rs133, 255;
	selp.b64 	%rd153, %rd152, %rd417, %p24;
	selp.b64 	%rd154, %rd151, %rd153, %p23;
	add.s32 	%r75, %r449, 256;
	cvt.u64.u32 	%rd155, %r75;
	mul.wide.u32 	%rd156, %r75, 4;
	add.s64 	%rd157, %rd2, %rd156;
	add.s64 	%rd158, %rd116, %rd155;
	ld.global.u8 	%rs135, [%rd157];
	and.b16  	%rs136, %rs135, 1;
	xor.b16  	%rs137, %rs136, 1;
	setp.eq.s16 	%p25, %rs134, 0;
	setp.eq.s16 	%p26, %rs136, 0;
	min.s64 	%rd159, %rd158, %rd154;
	selp.b16 	%rs138, 1, %rs133, %p26;
	selp.b16 	%rs139, %rs137, %rs138, %p25;
	and.b16  	%rs140, %rs139, 255;
	selp.b64 	%rd160, %rd159, %rd154, %p26;
	selp.b64 	%rd161, %rd158, %rd160, %p25;
	add.s32 	%r76, %r449, 512;
	cvt.u64.u32 	%rd162, %r76;
	mul.wide.u32 	%rd163, %r76, 4;
	add.s64 	%rd164, %rd2, %rd163;
	add.s64 	%rd165, %rd116, %rd162;
	ld.global.u8 	%rs141, [%rd164];
	and.b16  	%rs142, %rs141, 1;
	xor.b16  	%rs143, %rs142, 1;
	setp.eq.s16 	%p27, %rs140, 0;
	setp.eq.s16 	%p28, %rs142, 0;
	min.s64 	%rd166, %rd165, %rd161;
	selp.b16 	%rs144, 1, %rs139, %p28;
	selp.b16 	%rs145, %rs143, %rs144, %p27;
	and.b16  	%rs146, %rs145, 255;
	selp.b64 	%rd167, %rd166, %rd161, %p28;
	selp.b64 	%rd168, %rd165, %rd167, %p27;
	add.s32 	%r77, %r449, 768;
	cvt.u64.u32 	%rd169, %r77;
	mul.wide.u32 	%rd170, %r77, 4;
	add.s64 	%rd171, %rd2, %rd170;
	add.s64 	%rd172, %rd116, %rd169;
	ld.global.u8 	%rs147, [%rd171];
	and.b16  	%rs148, %rs147, 1;
	xor.b16  	%rs149, %rs148, 1;
	setp.eq.s16 	%p29, %rs146, 0;
	setp.eq.s16 	%p30, %rs148, 0;
	min.s64 	%rd173, %rd172, %rd168;
	selp.b16 	%rs150, 1, %rs145, %p30;
	selp.b16 	%rs151, %rs149, %rs150, %p29;
	and.b16  	%rs152, %rs151, 255;
	selp.b64 	%rd174, %rd173, %rd168, %p30;
	selp.b64 	%rd175, %rd172, %rd174, %p29;
	add.s32 	%r78, %r449, 1024;
	cvt.u64.u32 	%rd176, %r78;
	mul.wide.u32 	%rd177, %r78, 4;
	add.s64 	%rd178, %rd2, %rd177;
	add.s64 	%rd179, %rd116, %rd176;
	ld.global.u8 	%rs153, [%rd178];
	and.b16  	%rs154, %rs153, 1;
	xor.b16  	%rs155, %rs154, 1;
	setp.eq.s16 	%p31, %rs152, 0;
	setp.eq.s16 	%p32, %rs154, 0;
	min.s64 	%rd180, %rd179, %rd175;
	selp.b16 	%rs156, 1, %rs151, %p32;
	selp.b16 	%rs157, %rs155, %rs156, %p31;
	and.b16  	%rs158, %rs157, 255;
	selp.b64 	%rd181, %rd180, %rd175, %p32;
	selp.b64 	%rd182, %rd179, %rd181, %p31;
	add.s32 	%r79, %r449, 1280;
	cvt.u64.u32 	%rd183, %r79;
	mul.wide.u32 	%rd184, %r79, 4;
	add.s64 	%rd185, %rd2, %rd184;
	add.s64 	%rd186, %rd116, %rd183;
	ld.global.u8 	%rs159, [%rd185];
	and.b16  	%rs160, %rs159, 1;
	xor.b16  	%rs161, %rs160, 1;
	setp.eq.s16 	%p33, %rs158, 0;
	setp.eq.s16 	%p34, %rs160, 0;
	min.s64 	%rd187, %rd186, %rd182;
	selp.b16 	%rs162, 1, %rs157, %p34;
	selp.b16 	%rs163, %rs161, %rs162, %p33;
	and.b16  	%rs164, %rs163, 255;
	selp.b64 	%rd188, %rd187, %rd182, %p34;
	selp.b64 	%rd189, %rd186, %rd188, %p33;
	add.s32 	%r80, %r449, 1536;
	cvt.u64.u32 	%rd190, %r80;
	mul.wide.u32 	%rd191, %r80, 4;
	add.s64 	%rd192, %rd2, %rd191;
	add.s64 	%rd193, %rd116, %rd190;
	ld.global.u8 	%rs165, [%rd192];
	and.b16  	%rs166, %rs165, 1;
	xor.b16  	%rs167, %rs166, 1;
	setp.eq.s16 	%p35, %rs164, 0;
	setp.eq.s16 	%p36, %rs166, 0;
	min.s64 	%rd194, %rd193, %rd189;
	selp.b16 	%rs168, 1, %rs163, %p36;
	selp.b16 	%rs169, %rs167, %rs168, %p35;
	and.b16  	%rs170, %rs169, 255;
	selp.b64 	%rd195, %rd194, %rd189, %p36;
	selp.b64 	%rd196, %rd193, %rd195, %p35;
	add.s32 	%r81, %r449, 1792;
	cvt.u64.u32 	%rd197, %r81;
	mul.wide.u32 	%rd198, %r81, 4;
	add.s64 	%rd199, %rd2, %rd198;
	add.s64 	%rd200, %rd116, %rd197;
	ld.global.u8 	%rs171, [%rd199];
	and.b16  	%rs172, %rs171, 1;
	xor.b16  	%rs173, %rs172, 1;
	setp.eq.s16 	%p37, %rs170, 0;
	setp.eq.s16 	%p38, %rs172, 0;
	min.s64 	%rd201, %rd200, %rd196;
	selp.b16 	%rs174, 1, %rs169, %p38;
	selp.b16 	%rs456, %rs173, %rs174, %p37;
	selp.b64 	%rd202, %rd201, %rd196, %p38;
	selp.b64 	%rd417, %rd200, %rd202, %p37;
	add.s32 	%r450, %r450, 2048;
	add.s32 	%r449, %r449, 2048;
	add.s32 	%r448, %r448, 8;
	setp.ne.s32 	%p39, %r448, 0;
	@%p39 bra 	$L__BB7_90;
	add.s32 	%r452, %r450, -1024;
$L__BB7_92:
	setp.eq.s32 	%p40, %r27, 0;
	@%p40 bra 	$L__BB7_100;
	setp.lt.u32 	%p41, %r27, 4;
	@%p41 bra 	$L__BB7_95;
	add.s32 	%r82, %r452, %r447;
	cvt.u64.u32 	%rd204, %r82;
	mul.wide.u32 	%rd205, %r82, 4;
	add.s64 	%rd206, %rd2, %rd205;
	add.s64 	%rd207, %rd116, %rd204;
	ld.global.u8 	%rs176, [%rd206];
	and.b16  	%rs177, %rs176, 1;
	xor.b16  	%rs178, %rs177, 1;
	and.b16  	%rs179, %rs456, 255;
	setp.eq.s16 	%p42, %rs179, 0;
	setp.eq.s16 	%p43, %rs177, 0;
	min.s64 	%rd208, %rd207, %rd417;
	selp.b16 	%rs180, 1, %rs456, %p43;
	selp.b16 	%rs181, %rs178, %rs180, %p42;
	and.b16  	%rs182, %rs181, 255;
	selp.b64 	%rd209, %rd208, %rd417, %p43;
	selp.b64 	%rd210, %rd207, %rd209, %p42;
	add.s32 	%r83, %r82, 256;
	cvt.u64.u32 	%rd211, %r83;
	mul.wide.u32 	%rd212, %r83, 4;
	add.s64 	%rd213, %rd2, %rd212;
	add.s64 	%rd214, %rd116, %rd211;
	ld.global.u8 	%rs183, [%rd213];
	and.b16  	%rs184, %rs183, 1;
	xor.b16  	%rs185, %rs184, 1;
	setp.eq.s16 	%p44, %rs182, 0;
	setp.eq.s16 	%p45, %rs184, 0;
	min.s64 	%rd215, %rd214, %rd210;
	selp.b16 	%rs186, 1, %rs181, %p45;
	selp.b16 	%rs187, %rs185, %rs186, %p44;
	and.b16  	%rs188, %rs187, 255;
	selp.b64 	%rd216, %rd215, %rd210, %p45;
	selp.b64 	%rd217, %rd214, %rd216, %p44;
	add.s32 	%r84, %r82, 512;
	cvt.u64.u32 	%rd218, %r84;
	mul.wide.u32 	%rd219, %r84, 4;
	add.s64 	%rd220, %rd2, %rd219;
	add.s64 	%rd221, %rd116, %rd218;
	ld.global.u8 	%rs189, [%rd220];
	and.b16  	%rs190, %rs189, 1;
	xor.b16  	%rs191, %rs190, 1;
	setp.eq.s16 	%p46, %rs188, 0;
	setp.eq.s16 	%p47, %rs190, 0;
	min.s64 	%rd222, %rd221, %rd217;
	selp.b16 	%rs192, 1, %rs187, %p47;
	selp.b16 	%rs193, %rs191, %rs192, %p46;
	and.b16  	%rs194, %rs193, 255;
	selp.b64 	%rd223, %rd222, %rd217, %p47;
	selp.b64 	%rd224, %rd221, %rd223, %p46;
	add.s32 	%r85, %r82, 768;
	cvt.u64.u32 	%rd225, %r85;
	mul.wide.u32 	%rd226, %r85, 4;
	add.s64 	%rd227, %rd2, %rd226;
	add.s64 	%rd228, %rd116, %rd225;
	ld.global.u8 	%rs195, [%rd227];
	and.b16  	%rs196, %rs195, 1;
	xor.b16  	%rs197, %rs196, 1;
	setp.eq.s16 	%p48, %rs194, 0;
	setp.eq.s16 	%p49, %rs196, 0;
	min.s64 	%rd229, %rd228, %rd224;
	selp.b16 	%rs198, 1, %rs193, %p49;
	selp.b16 	%rs456, %rs197, %rs198, %p48;
	selp.b64 	%rd230, %rd229, %rd224, %p49;
	selp.b64 	%rd417, %rd228, %rd230, %p48;
	add.s32 	%r452, %r452, 1024;
$L__BB7_95:
	and.b32  	%r86, %r26, 3;
	setp.eq.s32 	%p50, %r86, 0;
	@%p50 bra 	$L__BB7_100;
	setp.eq.s32 	%p51, %r86, 1;
	@%p51 bra 	$L__BB7_98;
	add.s32 	%r87, %r452, %r447;
	cvt.u64.u32 	%rd232, %r87;
	mul.wide.u32 	%rd233, %r87, 4;
	add.s64 	%rd234, %rd2, %rd233;
	add.s64 	%rd235, %rd116, %rd232;
	ld.global.u8 	%rs200, [%rd234];
	and.b16  	%rs201, %rs200, 1;
	xor.b16  	%rs202, %rs201, 1;
	and.b16  	%rs203, %rs456, 255;
	setp.eq.s16 	%p52, %rs203, 0;
	setp.eq.s16 	%p53, %rs201, 0;
	min.s64 	%rd236, %rd235, %rd417;
	selp.b16 	%rs204, 1, %rs456, %p53;
	selp.b16 	%rs205, %rs202, %rs204, %p52;
	and.b16  	%rs206, %rs205, 255;
	selp.b64 	%rd237, %rd236, %rd417, %p53;
	selp.b64 	%rd238, %rd235, %rd237, %p52;
	add.s32 	%r88, %r87, 256;
	cvt.u64.u32 	%rd239, %r88;
	mul.wide.u32 	%rd240, %r88, 4;
	add.s64 	%rd241, %rd2, %rd240;
	add.s64 	%rd242, %rd116, %rd239;
	ld.global.u8 	%rs207, [%rd241];
	and.b16  	%rs208, %rs207, 1;
	xor.b16  	%rs209, %rs208, 1;
	setp.eq.s16 	%p54, %rs206, 0;
	setp.eq.s16 	%p55, %rs208, 0;
	min.s64 	%rd243, %rd242, %rd238;
	selp.b16 	%rs210, 1, %rs205, %p55;
	selp.b16 	%rs456, %rs209, %rs210, %p54;
	selp.b64 	%rd244, %rd243, %rd238, %p55;
	selp.b64 	%rd417, %rd242, %rd244, %p54;
	add.s32 	%r452, %r452, 512;
$L__BB7_98:
	and.b32  	%r89, %r25, 256;
	setp.ne.s32 	%p56, %r89, 0;
	@%p56 bra 	$L__BB7_100;
	add.s32 	%r90, %r452, %r447;
	cvt.u64.u32 	%rd245, %r90;
	mul.wide.u32 	%rd246, %r90, 4;
	add.s64 	%rd247, %rd2, %rd246;
	add.s64 	%rd248, %rd116, %rd245;
	ld.global.u8 	%rs211, [%rd247];
	and.b16  	%rs212, %rs211, 1;
	xor.b16  	%rs213, %rs212, 1;
	and.b16  	%rs214, %rs456, 255;
	setp.eq.s16 	%p57, %rs214, 0;
	setp.eq.s16 	%p58, %rs212, 0;
	min.s64 	%rd249, %rd248, %rd417;
	selp.b16 	%rs215, 1, %rs456, %p58;
	selp.b16 	%rs456, %rs213, %rs215, %p57;
	selp.b64 	%rd250, %rd249, %rd417, %p58;
	selp.b64 	%rd417, %rd248, %rd250, %p57;
$L__BB7_100:
	// begin inline asm
	mov.u32 %r91, %laneid;
	// end inline asm
	cvt.u32.u16 	%r112, %rs456;
	and.b32  	%r93, %r112, 255;
	mov.b32 	%r109, 1;
	mov.b32 	%r110, 31;
	mov.b32 	%r111, -1;
	// begin inline asm
	shfl.sync.down.b32 %r92, %r93, %r109, %r110, %r111;
	// end inline asm
	// begin inline asm
	shfl.sync.down.b32 %r97, %r98, %r109, %r110, %r111;
	// end inline asm
	mov.b64 	{%r103, %r108}, %rd417;
	// begin inline asm
	shfl.sync.down.b32 %r102, %r103, %r109, %r110, %r111;
	// end inline asm
	// begin inline asm
	shfl.sync.down.b32 %r107, %r108, %r109, %r110, %r111;
	// end inline asm
	mov.b64 	%rd93, {%r102, %r107};
	cvt.u16.u32 	%rs82, %r92;
	setp.gt.s32 	%p59, %r91, 30;
	@%p59 bra 	$L__BB7_104;
	and.b16  	%rs216, %rs456, 255;
	setp.eq.s16 	%p60, %rs216, 0;
	and.b16  	%rs217, %rs82, 255;
	setp.eq.s16 	%p61, %rs217, 0;
	or.pred  	%p62, %p60, %p61;
	@%p62 bra 	$L__BB7_103;
	min.s64 	%rd417, %rd93, %rd417;
	mov.b16 	%rs456, 1;
	bra.uni 	$L__BB7_104;
$L__BB7_103:
	setp.eq.s16 	%p63, %rs216, 0;
	selp.b16 	%rs456, %rs82, %rs456, %p63;
	selp.b64 	%rd417, %rd93, %rd417, %p63;
$L__BB7_104:
	cvt.u32.u16 	%r133, %rs456;
	and.b32  	%r114, %r133, 255;
	mov.b32 	%r130, 2;
	mov.b32 	%r131, 31;
	mov.b32 	%r132, -1;
	// begin inline asm
	shfl.sync.down.b32 %r113, %r114, %r130, %r131, %r132;
	// end inline asm
	// begin inline asm
	shfl.sync.down.b32 %r118, %r119, %r130, %r131, %r132;
	// end inline asm
	mov.b64 	{%r124, %r129}, %rd417;
	// begin inline asm
	shfl.sync.down.b32 %r123, %r124, %r130, %r131, %r132;
	// end inline asm
	// begin inline asm
	shfl.sync.down.b32 %r128, %r129, %r130, %r131, %r132;
	// end inline asm
	mov.b64 	%rd97, {%r123, %r128};
	cvt.u16.u32 	%rs85, %r113;
	setp.gt.s32 	%p64, %r91, 29;
	@%p64 bra 	$L__BB7_108;
	and.b16  	%rs220, %rs456, 255;
	setp.eq.s16 	%p65, %rs220, 0;
	and.b16  	%rs221, %rs85, 255;
	setp.eq.s16 	%p66, %rs221, 0;
	or.pred  	%p67, %p65, %p66;
	@%p67 bra 	$L__BB7_107;
	min.s64 	%rd417, %rd97, %rd417;
	mov.b16 	%rs456, 1;
	bra.uni 	$L__BB7_108;
$L__BB7_107:
	setp.eq.s16 	%p68, %rs220, 0;
	selp.b16 	%rs456, %rs85, %rs456, %p68;
	selp.b64 	%rd417, %rd97, %rd417, %p68;
$L__BB7_108:
	cvt.u32.u16 	%r154, %rs456;
	and.b32  	%r135, %r154, 255;
	mov.b32 	%r151, 4;
	mov.b32 	%r152, 31;
	mov.b32 	%r153, -1;
	// begin inline asm
	shfl.sync.down.b32 %r134, %r135, %r151, %r152, %r153;
	// end inline asm
	// begin inline asm
	shfl.sync.down.b32 %r139, %r140, %r151, %r152, %r153;
	// end inline asm
	mov.b64 	{%r145, %r150}, %rd417;
	// begin inline asm
	shfl.sync.down.b32 %r144, %r145, %r151, %r152, %r153;
	// end inline asm
	// begin inline asm
	shfl.sync.down.b32 %r149, %r150, %r151, %r152, %r153;
	// end inline asm
	mov.b64 	%rd101, {%r144, %r149};
	cvt.u16.u32 	%rs88, %r134;
	setp.gt.s32 	%p69, %r91, 27;
	@%p69 bra 	$L__BB7_112;
	and.b16  	%rs224, %rs456, 255;
	setp.eq.s16 	%p70, %rs224, 0;
	and.b16  	%rs225, %rs88, 255;
	setp.eq.s16 	%p71, %rs225, 0;
	or.pred  	%p72, %p70, %p71;
	@%p72 bra 	$L__BB7_111;
	min.s64 	%rd417, %rd101, %rd417;
	mov.b16 	%rs456, 1;
	bra.uni 	$L__BB7_112;
$L__BB7_111:
	setp.eq.s16 	%p73, %rs224, 0;
	selp.b16 	%rs456, %rs88, %rs456, %p73;
	selp.b64 	%rd417, %rd101, %rd417, %p73;
$L__BB7_112:
	cvt.u32.u16 	%r175, %rs456;
	and.b32  	%r156, %r175, 255;
	mov.b32 	%r172, 8;
	mov.b32 	%r173, 31;
	mov.b32 	%r174, -1;
	// begin inline asm
	shfl.sync.down.b32 %r155, %r156, %r172, %r173, %r174;
	// end inline asm
	// begin inline asm
	shfl.sync.down.b32 %r160, %r161, %r172, %r173, %r174;
	// end inline asm
	mov.b64 	{%r166, %r171}, %rd417;
	// begin inline asm
	shfl.sync.down.b32 %r165, %r166, %r172, %r173, %r174;
	// end inline asm
	// begin inline asm
	shfl.sync.down.b32 %r170, %r171, %r172, %r173, %r174;
	// end inline asm
	mov.b64 	%rd105, {%r165, %r170};
	cvt.u16.u32 	%rs91, %r155;
	setp.gt.s32 	%p74, %r91, 23;
	@%p74 bra 	$L__BB7_116;
	and.b16  	%rs228, %rs456, 255;
	setp.eq.s16 	%p75, %rs228, 0;
	and.b16  	%rs229, %rs91, 255;
	setp.eq.s16 	%p76, %rs229, 0;
	or.pred  	%p77, %p75, %p76;
	@%p77 bra 	$L__BB7_115;
	min.s64 	%rd417, %rd105, %rd417;
	mov.b16 	%rs456, 1;
	bra.uni 	$L__BB7_116;
$L__BB7_115:
	setp.eq.s16 	%p78, %rs228, 0;
	selp.b16 	%rs456, %rs91, %rs456, %p78;
	selp.b64 	%rd417, %rd105, %rd417, %p78;
$L__BB7_116:
	cvt.u32.u16 	%r196, %rs456;
	and.b32  	%r177, %r196, 255;
	mov.b32 	%r193, 16;
	mov.b32 	%r194, 31;
	mov.b32 	%r195, -1;
	// begin inline asm
	shfl.sync.down.b32 %r176, %r177, %r193, %r194, %r195;
	// end inline asm
	// begin inline asm
	shfl.sync.down.b32 %r181, %r182, %r193, %r194, %r195;
	// end inline asm
	mov.b64 	{%r187, %r192}, %rd417;
	// begin inline asm
	shfl.sync.down.b32 %r186, %r187, %r193, %r194, %r195;
	// end inline asm
	// begin inline asm
	shfl.sync.down.b32 %r191, %r192, %r193, %r194, %r195;
	// end inline asm
	mov.b64 	%rd109, {%r186, %r191};
	cvt.u16.u32 	%rs94, %r176;
	setp.gt.s32 	%p79, %r91, 15;
	@%p79 bra 	$L__BB7_120;
	and.b16  	%rs232, %rs456, 255;
	setp.eq.s16 	%p80, %rs232, 0;
	and.b16  	%rs233, %rs94, 255;
	setp.eq.s16 	%p81, %rs233, 0;
	or.pred  	%p82, %p80, %p81;
	@%p82 bra 	$L__BB7_119;
	min.s64 	%rd417, %rd109, %rd417;
	mov.b16 	%rs456, 1;
	bra.uni 	$L__BB7_120;
$L__BB7_119:
	setp.eq.s16 	%p83, %rs232, 0;
	selp.b16 	%rs456, %rs94, %rs456, %p83;
	selp.b64 	%rd417, %rd109, %rd417, %p83;
$L__BB7_120:
	setp.ne.s32 	%p84, %r91, 0;
	@%p84 bra 	$L__BB7_122;
	shr.u32 	%r197, %r20, 1;
	and.b32  	%r198, %r197, 496;
	mov.u32 	%r199, _ZZN3cub18CUB_300001_SM_10006detail6reduce28DeviceReduceSingleTileKernelINS2_10policy_hubIN4cuda3std3__45tupleIJblEEEjN6thrust24THRUST_300001_SM_1000_NS8cuda_cub9__find_if7functorIS9_EEE10Policy1000ENSB_12zip_iteratorINS8_IJNSD_26transform_input_iterator_tIbNSB_6detail15normal_iteratorINSB_10device_ptrIiEEEE7is_evenEENSB_17counting_iteratorIlNSB_11use_defaultESS_SS_EEEEEEEPS9_jSF_S9_S9_NS7_10__identityEEEvT0_T1_T2_T3_T4_T6_E12temp_storage;
	add.s32 	%r200, %r199, %r198;
	st.shared.u8 	[%r200+8], %rs456;
	st.shared.u64 	[%r200+16], %rd417;
$L__BB7_122:
	bar.sync 	0;
	setp.ne.s32 	%p85, %r20, 0;
	@%p85 bra 	$L__BB7_124;
	ld.shared.u8 	%rs236, [_ZZN3cub18CUB_300001_SM_10006detail6reduce28DeviceReduceSingleTileKernelINS2_10policy_hubIN4cuda3std3__45tupleIJblEEEjN6thrust24THRUST_300001_SM_1000_NS8cuda_cub9__find_if7functorIS9_EEE10Policy1000ENSB_12zip_iteratorINS8_IJNSD_26transform_input_iterator_tIbNSB_6detail15normal_iteratorINSB_10device_ptrIiEEEE7is_evenEENSB_17counting_iteratorIlNSB_11use_defaultESS_SS_EEEEEEEPS9_jSF_S9_S9_NS7_10__identityEEEvT0_T1_T2_T3_T4_T6_E12temp_storage+24];
	ld.shared.u64 	%rd251, [_ZZN3cub18CUB_300001_SM_10006detail6reduce28DeviceReduceSingleTileKernelINS2_10policy_hubIN4cuda3std3__45tupleIJblEEEjN6thrust24THRUST_300001_SM_1000_NS8cuda_cub9__find_if7functorIS9_EEE10Policy1000ENSB_12zip_iteratorINS8_IJNSD_26transform_input_iterator_tIbNSB_6detail15normal_iteratorINSB_10device_ptrIiEEEE7is_evenEENSB_17counting_iteratorIlNSB_11use_defaultESS_SS_EEEEEEEPS9_jSF_S9_S9_NS7_10__identityEEEvT0_T1_T2_T3_T4_T6_E12temp_storage+32];
	and.b16  	%rs237, %rs456, 255;
	setp.eq.s16 	%p86, %rs237, 0;
	setp.eq.s16 	%p87, %rs236, 0;
	min.s64 	%rd252, %rd251, %rd417;
	selp.b16 	%rs238, %rs456, 1, %p87;
	selp.b16 	%rs239, %rs236, %rs238, %p86;
	and.b16  	%rs240, %rs239, 255;
	selp.b64 	%rd253, %rd417, %rd252, %p87;
	selp.b64 	%rd254, %rd251, %rd253, %p86;
	ld.shared.u8 	%rs241, [_ZZN3cub18CUB_300001_SM_10006detail6reduce28DeviceReduceSingleTileKernelINS2_10policy_hubIN4cuda3std3__45tupleIJblEEEjN6thrust24THRUST_300001_SM_1000_NS8cuda_cub9__find_if7functorIS9_EEE10Policy1000ENSB_12zip_iteratorINS8_IJNSD_26transform_input_iterator_tIbNSB_6detail15normal_iteratorINSB_10device_ptrIiEEEE7is_evenEENSB_17counting_iteratorIlNSB_11use_defaultESS_SS_EEEEEEEPS9_jSF_S9_S9_NS7_10__identityEEEvT0_T1_T2_T3_T4_T6_E12temp_storage+40];
	ld.shared.u64 	%rd255, [_ZZN3cub18CUB_300001_SM_10006detail6reduce28DeviceReduceSingleTileKernelINS2_10policy_hubIN4cuda3std3__45tupleIJblEEEjN6thrust24THRUST_300001_SM_1000_NS8cuda_cub9__find_if7functorIS9_EEE10Policy1000ENSB_12zip_iteratorINS8_IJNSD_26transform_input_iterator_tIbNSB_6detail15normal_iteratorINSB_10device_ptrIiEEEE7is_evenEENSB_17counting_iteratorIlNSB_11use_defaultESS_SS_EEEEEEEPS9_jSF_S9_S9_NS7_10__identityEEEvT0_T1_T2_T3_T4_T6_E12temp_storage+48];
	setp.eq.s16 	%p88, %rs240, 0;
	setp.eq.s16 	%p89, %rs241, 0;
	min.s64 	%rd256, %rd255, %rd254;
	selp.b16 	%rs242, %rs239, 1, %p89;
	selp.b16 	%rs243, %rs241, %rs242, %p88;
	and.b16  	%rs244, %rs243, 255;
	selp.b64 	%rd257, %rd254, %rd256, %p89;
	selp.b64 	%rd258, %rd255, %rd257, %p88;
	ld.shared.u8 	%rs245, [_ZZN3cub18CUB_300001_SM_10006detail6reduce28DeviceReduceSingleTileKernelINS2_10policy_hubIN4cuda3std3__45tupleIJblEEEjN6thrust24THRUST_300001_SM_1000_NS8cuda_cub9__find_if7functorIS9_EEE10Policy1000ENSB_12zip_iteratorINS8_IJNSD_26transform_input_iterator_tIbNSB_6detail15normal_iteratorINSB_10device_ptrIiEEEE7is_evenEENSB_17counting_iteratorIlNSB_11use_defaultESS_SS_EEEEEEEPS9_jSF_S9_S9_NS7_10__identityEEEvT0_T1_T2_T3_T4_T6_E12temp_storage+56];
	ld.shared.u64 	%rd259, [_ZZN3cub18CUB_300001_SM_10006detail6reduce28DeviceReduceSingleTileKernelINS2_10policy_hubIN4cuda3std3__45tupleIJblEEEjN6thrust24THRUST_300001_SM_1000_NS8cuda_cub9__find_if7functorIS9_EEE10Policy1000ENSB_12zip_iteratorINS8_IJNSD_26transform_input_iterator_tIbNSB_6detail15normal_iteratorINSB_10device_ptrIiEEEE7is_evenEENSB_17counting_iteratorIlNSB_11use_defaultESS_SS_EEEEEEEPS9_jSF_S9_S9_NS7_10__identityEEEvT0_T1_T2_T3_T4_T6_E12temp_storage+64];
	setp.eq.s16 	%p90, %rs244, 0;
	setp.eq.s16 	%p91, %rs245, 0;
	min.s64 	%rd260, %rd259, %rd258;
	selp.b16 	%rs246, %rs243, 1, %p91;
	selp.b16 	%rs247, %rs245, %rs246, %p90;
	and.b16  	%rs248, %rs247, 255;
	selp.b64 	%rd261, %rd258, %rd260, %p91;
	selp.b64 	%rd262, %rd259, %rd261, %p90;
	ld.shared.u8 	%rs249, [_ZZN3cub18CUB_300001_SM_10006detail6reduce28DeviceReduceSingleTileKernelINS2_10policy_hubIN4cuda3std3__45tupleIJblEEEjN6thrust24THRUST_300001_SM_1000_NS8cuda_cub9__find_if7functorIS9_EEE10Policy1000ENSB_12zip_iteratorINS8_IJNSD_26transform_input_iterator_tIbNSB_6detail15normal_iteratorINSB_10device_ptrIiEEEE7is_evenEENSB_17counting_iteratorIlNSB_11use_defaultESS_SS_EEEEEEEPS9_jSF_S9_S9_NS7_10__identityEEEvT0_T1_T2_T3_T4_T6_E12temp_storage+72];
	ld.shared.u64 	%rd263, [_ZZN3cub18CUB_300001_SM_10006detail6reduce28DeviceReduceSingleTileKernelINS2_10policy_hubIN4cuda3std3__45tupleIJblEEEjN6thrust24THRUST_300001_SM_1000_NS8cuda_cub9__find_if7functorIS9_EEE10Policy1000ENSB_12zip_iteratorINS8_IJNSD_26transform_input_iterator_tIbNSB_6detail15normal_iteratorINSB_10device_ptrIiEEEE7is_evenEENSB_17counting_iteratorIlNSB_11use_defaultESS_SS_EEEEEEEPS9_jSF_S9_S9_NS7_10__identityEEEvT0_T1_T2_T3_T4_T6_E12temp_storage+80];
	setp.eq.s16 	%p92, %rs248, 0;
	setp.eq.s16 	%p93, %rs249, 0;
	min.s64 	%rd264, %rd263, %rd262;
	selp.b16 	%rs250, %rs247, 1, %p93;
	selp.b16 	%rs251, %rs249, %rs250, %p92;
	and.b16  	%rs252, %rs251, 255;
	selp.b64 	%rd265, %rd262, %rd264, %p93;
	selp.b64 	%rd266, %rd263, %rd265, %p92;
	ld.shared.u8 	%rs253, [_ZZN3cub18CUB_300001_SM_10006detail6reduce28DeviceReduceSingleTileKernelINS2_10policy_hubIN4cuda3std3__45tupleIJblEEEjN6thrust24THRUST_300001_SM_1000_NS8cuda_cub9__find_if7functorIS9_EEE10Policy1000ENSB_12zip_iteratorINS8_IJNSD_26transform_input_iterator_tIbNSB_6detail15normal_iteratorINSB_10device_ptrIiEEEE7is_evenEENSB_17counting_iteratorIlNSB_11use_defaultESS_SS_EEEEEEEPS9_jSF_S9_S9_NS7_10__identityEEEvT0_T1_T2_T3_T4_T6_E12temp_storage+88];
	ld.shared.u64 	%rd267, [_ZZN3cub18CUB_300001_SM_10006detail6reduce28DeviceReduceSingleTileKernelINS2_10policy_hubIN4cuda3std3__45tupleIJblEEEjN6thrust24THRUST_300001_SM_1000_NS8cuda_cub9__find_if7functorIS9_EEE10Policy1000ENSB_12zip_iteratorINS8_IJNSD_26transform_input_iterator_tIbNSB_6detail15normal_iteratorINSB_10device_ptrIiEEEE7is_evenEENSB_17counting_iteratorIlNSB_11use_defaultESS_SS_EEEEEEEPS9_jSF_S9_S9_NS7_10__identityEEEvT0_T1_T2_T3_T4_T6_E12temp_storage+96];
	setp.eq.s16 	%p94, %rs252, 0;
	setp.eq.s16 	%p95, %rs253, 0;
	min.s64 	%rd268, %rd267, %rd266;
	selp.b16 	%rs254, %rs251, 1, %p95;
	selp.b16 	%rs255, %rs253, %rs254, %p94;
	and.b16  	%rs256, %rs255, 255;
	selp.b64 	%rd269, %rd266, %rd268, %p95;
	selp.b64 	%rd270, %rd267, %rd269, %p94;
	ld.shared.u8 	%rs257, [_ZZN3cub18CUB_300001_SM_10006detail6reduce28DeviceReduceSingleTileKernelINS2_10policy_hubIN4cuda3std3__45tupleIJblEEEjN6thrust24THRUST_300001_SM_1000_NS8cuda_cub9__find_if7functorIS9_EEE10Policy1000ENSB_12zip_iteratorINS8_IJNSD_26transform_input_iterator_tIbNSB_6detail15normal_iteratorINSB_10device_ptrIiEEEE7is_evenEENSB_17counting_iteratorIlNSB_11use_defaultESS_SS_EEEEEEEPS9_jSF_S9_S9_NS7_10__identityEEEvT0_T1_T2_T3_T4_T6_E12temp_storage+104];
	ld.shared.u64 	%rd271, [_ZZN3cub18CUB_300001_SM_10006detail6reduce28DeviceReduceSingleTileKernelINS2_10policy_hubIN4cuda3std3__45tupleIJblEEEjN6thrust24THRUST_300001_SM_1000_NS8cuda_cub9__find_if7functorIS9_EEE10Policy1000ENSB_12zip_iteratorINS8_IJNSD_26transform_input_iterator_tIbNSB_6detail15normal_iteratorINSB_10device_ptrIiEEEE7is_evenEENSB_17counting_iteratorIlNSB_11use_defaultESS_SS_EEEEEEEPS9_jSF_S9_S9_NS7_10__identityEEEvT0_T1_T2_T3_T4_T6_E12temp_storage+112];
	setp.eq.s16 	%p96, %rs256, 0;
	setp.eq.s16 	%p97, %rs257, 0;
	min.s64 	%rd272, %rd271, %rd270;
	selp.b16 	%rs258, %rs255, 1, %p97;
	selp.b16 	%rs259, %rs257, %rs258, %p96;
	and.b16  	%rs260, %rs259, 255;
	selp.b64 	%rd273, %rd270, %rd272, %p97;
	selp.b64 	%rd274, %rd271, %rd273, %p96;
	ld.shared.u8 	%rs261, [_ZZN3cub18CUB_300001_SM_10006detail6reduce28DeviceReduceSingleTileKernelINS2_10policy_hubIN4cuda3std3__45tupleIJblEEEjN6thrust24THRUST_300001_SM_1000_NS8cuda_cub9__find_if7functorIS9_EEE10Policy1000ENSB_12zip_iteratorINS8_IJNSD_26transform_input_iterator_tIbNSB_6detail15normal_iteratorINSB_10device_ptrIiEEEE7is_evenEENSB_17counting_iteratorIlNSB_11use_defaultESS_SS_EEEEEEEPS9_jSF_S9_S9_NS7_10__identityEEEvT0_T1_T2_T3_T4_T6_E12temp_storage+120];
	ld.shared.u64 	%rd275, [_ZZN3cub18CUB_300001_SM_10006detail6reduce28DeviceReduceSingleTileKernelINS2_10policy_hubIN4cuda3std3__45tupleIJblEEEjN6thrust24THRUST_300001_SM_1000_NS8cuda_cub9__find_if7functorIS9_EEE10Policy1000ENSB_12zip_iteratorINS8_IJNSD_26transform_input_iterator_tIbNSB_6detail15normal_iteratorINSB_10device_ptrIiEEEE7is_evenEENSB_17counting_iteratorIlNSB_11use_defaultESS_SS_EEEEEEEPS9_jSF_S9_S9_NS7_10__identityEEEvT0_T1_T2_T3_T4_T6_E12temp_storage+128];
	setp.eq.s16 	%p98, %rs260, 0;
	setp.eq.s16 	%p99, %rs261, 0;
	min.s64 	%rd276, %rd275, %rd274;
	selp.b16 	%rs262, %rs259, 1, %p99;
	selp.b16 	%rs456, %rs261, %rs262, %p98;
	selp.b64 	%rd277, %rd274, %rd276, %p99;
	selp.b64 	%rd417, %rd275, %rd277, %p98;
$L__BB7_124:
	mov.u32 	%r438, %tid.x;
	setp.ne.s32 	%p230, %r438, 0;
	@%p230 bra 	$L__BB7_126;
	setp.eq.s16 	%p231, %rs107, 0;
	and.b16  	%rs444, %rs456, 255;
	setp.eq.s16 	%p232, %rs444, 0;
	min.s64 	%rd405, %rd417, %rd117;
	selp.b16 	%rs445, %rs107, 1, %p232;
	selp.b16 	%rs446, %rs456, %rs445, %p231;
	selp.b64 	%rd406, %rd117, %rd405, %p232;
	selp.b64 	%rd407, %rd417, %rd406, %p231;
	st.global.u8 	[%rd1], %rs446;
	st.global.u64 	[%rd1+8], %rd407;
$L__BB7_126:
	ret;

}
	// .globl	_ZN3cub18CUB_300001_SM_10006detail6reduce18DeviceReduceKernelINS2_10policy_hubIN4cuda3std3__45tupleIJblEEEjN6thrust24THRUST_300001_SM_1000_NS8cuda_cub9__find_if7functorIS9_EEE10Policy1000ENSB_12zip_iteratorINS8_IJNSD_26transform_input_iterator_tIbNSB_6detail15normal_iteratorINSB_10device_ptrIiEEEE7is_evenEENSB_17counting_iteratorIlNSB_11use_defaultESS_SS_EEEEEEEjSF_S9_NS7_10__identityEEEvT0_PT3_T1_NS0_13GridEvenShareIS10_EET2_T4_
.visible .entry _ZN3cub18CUB_300001_SM_10006detail6reduce18DeviceReduceKernelINS2_10policy_hubIN4cuda3std3__45tupleIJblEEEjN6thrust24THRUST_300001_SM_1000_NS8cuda_cub9__find_if7functorIS9_EEE10Policy1000ENSB_12zip_iteratorINS8_IJNSD_26transform_input_iterator_tIbNSB_6detail15normal_iteratorINSB_10device_ptrIiEEEE7is_evenEENSB_17counting_iteratorIlNSB_11use_defaultESS_SS_EEEEEEEjSF_S9_NS7_10__identityEEEvT0_PT3_T1_NS0_13GridEvenShareIS10_EET2_T4_(
	.param .align 8 .b8 _ZN3cub18CUB_300001_SM_10006detail6reduce18DeviceReduceKernelINS2_10policy_hubIN4cuda3std3__45tupleIJblEEEjN6thrust24THRUST_300001_SM_1000_NS8cuda_cub9__find_if7functorIS9_EEE10Policy1000ENSB_12zip_iteratorINS8_IJNSD_26transform_input_iterator_tIbNSB_6detail15normal_iteratorINSB_10device_ptrIiEEEE7is_evenEENSB_17counting_iteratorIlNSB_11use_defaultESS_SS_EEEEEEEjSF_S9_NS7_10__identityEEEvT0_PT3_T1_NS0_13GridEvenShareIS10_EET2_T4__param_0[24],
	.param .u64 .ptr .align 1 _ZN3cub18CUB_300001_SM_10006detail6reduce18DeviceReduceKernelINS2_10policy_hubIN4cuda3std3__45tupleIJblEEEjN6thrust24THRUST_300001_SM_1000_NS8cuda_cub9__find_if7functorIS9_EEE10Policy1000ENSB_12zip_iteratorINS8_IJNSD_26transform_input_iterator_tIbNSB_6detail15normal_iteratorINSB_10device_ptrIiEEEE7is_evenEENSB_17counting_iteratorIlNSB_11use_defaultESS_SS_EEEEEEEjSF_S9_NS7_10__identityEEEvT0_PT3_T1_NS0_13GridEvenShareIS10_EET2_T4__param_1,
	.param .u32 _ZN3cub18CUB_300001_SM_10006detail6reduce18DeviceReduceKernelINS2_10policy_hubIN4cuda3std3__45tupleIJblEEEjN6thrust24THRUST_300001_SM_1000_NS8cuda_cub9__find_if7functorIS9_EEE10Policy1000ENSB_12zip_iteratorINS8_IJNSD_26transform_input_iterator_tIbNSB_6detail15normal_iteratorINSB_10device_ptrIiEEEE7is_evenEENSB_17counting_iteratorIlNSB_11use_defaultESS_SS_EEEEEEEjSF_S9_NS7_10__identityEEEvT0_PT3_T1_NS0_13GridEvenShareIS10_EET2_T4__param_2,
	.param .align 4 .b8 _ZN3cub18CUB_300001_SM_10006detail6reduce18DeviceReduceKernelINS2_10policy_hubIN4cuda3std3__45tupleIJblEEEjN6thrust24THRUST_300001_SM_1000_NS8cuda_cub9__find_if7functorIS9_EEE10Policy1000ENSB_12zip_iteratorINS8_IJNSD_26transform_input_iterator_tIbNSB_6detail15normal_iteratorINSB_10device_ptrIiEEEE7is_evenEENSB_17counting_iteratorIlNSB_11use_defaultESS_SS_EEEEEEEjSF_S9_NS7_10__identityEEEvT0_PT3_T1_NS0_13GridEvenShareIS10_EET2_T4__param_3[40],
	.param .align 1 .b8 _ZN3cub18CUB_300001_SM_10006detail6reduce18DeviceReduceKernelINS2_10policy_hubIN4cuda3std3__45tupleIJblEEEjN6thrust24THRUST_300001_SM_1000_NS8cuda_cub9__find_if7functorIS9_EEE10Policy1000ENSB_12zip_iteratorINS8_IJNSD_26transform_input_iterator_tIbNSB_6detail15normal_iteratorINSB_10device_ptrIiEEEE7is_evenEENSB_17counting_iteratorIlNSB_11use_defaultESS_SS_EEEEEEEjSF_S9_NS7_10__identityEEEvT0_PT3_T1_NS0_13GridEvenShareIS10_EET2_T4__param_4[1],
	.param .align 1 .b8 _ZN3cub18CUB_300001_SM_10006detail6reduce18DeviceReduceKernelINS2_10policy_hubIN4cuda3std3__45tupleIJblEEEjN6thrust24THRUST_300001_SM_1000_NS8cuda_cub9__find_if7functorIS9_EEE10Policy1000ENSB_12zip_iteratorINS8_IJNSD_26transform_input_iterator_tIbNSB_6detail15normal_iteratorINSB_10device_ptrIiEEEE7is_evenEENSB_17counting_iteratorIlNSB_11use_defaultESS_SS_EEEEEEEjSF_S9_NS7_10__identityEEEvT0_PT3_T1_NS0_13GridEvenShareIS10_EET2_T4__param_5[1]
)
.maxntid 256
{
	.reg .pred 	%p<230>;
	.reg .b16 	%rs<474>;
	.reg .b32 	%r<485>;
	.reg .b64 	%rd<476>;
	// demoted variable
	.shared .align 8 .b8 _ZZN3cub18CUB_300001_SM_10006detail6reduce18DeviceReduceKernelINS2_10policy_hubIN4cuda3std3__45tupleIJblEEEjN6thrust24THRUST_300001_SM_1000_NS8cuda_cub9__find_if7functorIS9_EEE10Policy1000ENSB_12zip_iteratorINS8_IJNSD_26transform_input_iterator_tIbNSB_6detail15normal_iteratorINSB_10device_ptrIiEEEE7is_evenEENSB_17counting_iteratorIlNSB_11use_defaultESS_SS_EEEEEEEjSF_S9_NS7_10__identityEEEvT0_PT3_T1_NS0_13GridEvenShareIS10_EET2_T4_E12temp_storage[152];
	ld.param.u64 	%rd2, [_ZN3cub18CUB_300001_SM_10006detail6reduce18DeviceReduceKernelINS2_10policy_hubIN4cuda3std3__45tupleIJblEEEjN6thrust24THRUST_300001_SM_1000_NS8cuda_cub9__find_if7functorIS9_EEE10Policy1000ENSB_12zip_iteratorINS8_IJNSD_26transform_input_iterator_tIbNSB_6detail15normal_iteratorINSB_10device_ptrIiEEEE7is_evenEENSB_17counting_iteratorIlNSB_11use_defaultESS_SS_EEEEEEEjSF_S9_NS7_10__identityEEEvT0_PT3_T1_NS0_13GridEvenShareIS10_EET2_T4__param_0+16];
	ld.param.u32 	%r1, [_ZN3cub18CUB_300001_SM_10006detail6reduce18DeviceReduceKernelINS2_10policy_hubIN4cuda3std3__45tupleIJblEEEjN6thrust24THRUST_300001_SM_1000_NS8cuda_cub9__find_if7functorIS9_EEE10Policy1000ENSB_12zip_iteratorINS8_IJNSD_26transform_input_iterator_tIbNSB_6detail15normal_iteratorINSB_10device_ptrIiEEEE7is_evenEENSB_17counting_iteratorIlNSB_11use_defaultESS_SS_EEEEEEEjSF_S9_NS7_10__identityEEEvT0_PT3_T1_NS0_13GridEvenShareIS10_EET2_T4__param_3+20];
	ld.param.u32 	%r2, [_ZN3cub18CUB_300001_SM_10006detail6reduce18DeviceReduceKernelINS2_10policy_hubIN4cuda3std3__45tupleIJblEEEjN6thrust24THRUST_300001_SM_1000_NS8cuda_cub9__find_if7functorIS9_EEE10Policy1000ENSB_12zip_iteratorINS8_IJNSD_26transform_input_iterator_tIbNSB_6detail15normal_iteratorINSB_10device_ptrIiEEEE7is_evenEENSB_17counting_iteratorIlNSB_11use_defaultESS_SS_EEEEEEEjSF_S9_NS7_10__identityEEEvT0_PT3_T1_NS0_13GridEvenShareIS10_EET2_T4__param_3+24];
	ld.param.u64 	%rd112, [_ZN3cub18CUB_300001_SM_10006detail6reduce18DeviceReduceKernelINS2_10policy_hubIN4cuda3std3__45tupleIJblEEEjN6thrust24THRUST_300001_SM_1000_NS8cuda_cub9__find_if7functorIS9_EEE10Policy1000ENSB_12zip_iteratorINS8_IJNSD_26transform_input_iterator_tIbNSB_6detail15normal_iteratorINSB_10device_ptrIiEEEE7is_evenEENSB_17counting_iteratorIlNSB_11use_defaultESS_SS_EEEEEEEjSF_S9_NS7_10__identityEEEvT0_PT3_T1_NS0_13GridEvenShareIS10_EET2_T4__param_0];
	ld.param.u64 	%rd111, [_ZN3cub18CUB_300001_SM_10006detail6reduce18DeviceReduceKernelINS2_10policy_hubIN4cuda3std3__45tupleIJblEEEjN6thrust24THRUST_300001_SM_1000_NS8cuda_cub9__find_if7functorIS9_EEE10Policy1000ENSB_12zip_iteratorINS8_IJNSD_26transform_input_iterator_tIbNSB_6detail15normal_iteratorINSB_10device_ptrIiEEEE7is_evenEENSB_17counting_iteratorIlNSB_11use_defaultESS_SS_EEEEEEEjSF_S9_NS7_10__identityEEEvT0_PT3_T1_NS0_13GridEvenShareIS10_EET2_T4__param_1];
	cvta.to.global.u64 	%rd1, %rd112;
	mov.u32 	%r3, %ctaid.x;
	shl.b32 	%r4, %r2, 10;
	shl.b32 	%r5, %r3, 10;
	sub.s32 	%r6, %r1, %r5;
	setp.gt.u32 	%p1, %r6, 1023;
	@%p1 bra 	$L__BB8_78;
	mov.u32 	%r7, %tid.x;
	setp.ge.u32 	%p99, %r7, %r6;
	mov.b16 	%rs442, 0;
	mov.b64 	%rd444, 0;
	mov.u32 	%r472, %r7;
	@%p99 bra 	$L__BB8_3;
	add.s32 	%r218, %r5, %r7;
	cvt.u64.u32 	%rd277, %r218;
	mul.wide.u32 	%rd278, %r218, 4;
	add.s64 	%rd279, %rd1, %rd278;
	add.s64 	%rd444, %rd2, %rd277;
	ld.global.u8 	%rs254, [%rd279];
	not.b16 	%rs255, %rs254;
	and.b16  	%rs442, %rs255, 1;
	add.s32 	%r472, %r7, 256;
$L__BB8_3:
	setp.ge.u32 	%p100, %r472, %r6;
	@%p100 bra 	$L__BB8_16;
	not.b32 	%r219, %r472;
	add.s32 	%r10, %r1, %r219;
	sub.s32 	%r220, %r10, %r5;
	shr.u32 	%r221, %r220, 8;
	add.s32 	%r11, %r221, 1;
	and.b32  	%r12, %r11, 7;
	setp.lt.u32 	%p101, %r220, 1792;
	@%p101 bra 	$L__BB8_8;
	add.s32 	%r471, %r472, 1024;
	add.s32 	%r470, %r472, %r5;
	and.b32  	%r222, %r11, 33554424;
	neg.s32 	%r469, %r222;
$L__BB8_6:
	.pragma "nounroll";
	cvt.u64.u32 	%rd281, %r470;
	mul.wide.u32 	%rd282, %r470, 4;
	add.s64 	%rd283, %rd1, %rd282;
	add.s64 	%rd284, %rd2, %rd281;
	ld.global.u8 	%rs257, [%rd283];
	and.b16  	%rs258, %rs257, 1;
	xor.b16  	%rs259, %rs258, 1;
	and.b16  	%rs260, %rs442, 255;
	setp.eq.s16 	%p102, %rs260, 0;
	setp.eq.s16 	%p103, %rs258, 0;
	min.s64 	%rd285, %rd284, %rd444;
	selp.b64 	%rd286, %rd285, %rd444, %p103;
	selp.b64 	%rd287, %rd284, %rd286, %p102;
	selp.b16 	%rs261, 1, %rs442, %p103;
	selp.b16 	%rs262, %rs259, %rs261, %p102;
	and.b16  	%rs263, %rs262, 255;
	add.s32 	%r223, %r470, 256;
	cvt.u64.u32 	%rd288, %r223;
	mul.wide.u32 	%rd289, %r223, 4;
	add.s64 	%rd290, %rd1, %rd289;
	add.s64 	%rd291, %rd2, %rd288;
	ld.global.u8 	%rs264, [%rd290];
	and.b16  	%rs265, %rs264, 1;
	xor.b16  	%rs266, %rs265, 1;
	setp.eq.s16 	%p104, %rs263, 0;
	setp.eq.s16 	%p105, %rs265, 0;
	min.s64 	%rd292, %rd291, %rd287;
	selp.b64 	%rd293, %rd292, %rd287, %p105;
	selp.b64 	%rd294, %rd291, %rd293, %p104;
	selp.b16 	%rs267, 1, %rs262, %p105;
	selp.b16 	%rs268, %rs266, %rs267, %p104;
	and.b16  	%rs269, %rs268, 255;
	add.s32 	%r224, %r470, 512;
	cvt.u64.u32 	%rd295, %r224;
	mul.wide.u32 	%rd296, %r224, 4;
	add.s64 	%rd297, %rd1, %rd296;
	add.s64 	%rd298, %rd2, %rd295;
	ld.global.u8 	%rs270, [%rd297];
	and.b16  	%rs271, %rs270, 1;
	xor.b16  	%rs272, %rs271, 1;
	setp.eq.s16 	%p106, %rs269, 0;
	setp.eq.s16 	%p107, %rs271, 0;
	min.s64 	%rd299, %rd298, %rd294;
	selp.b64 	%rd300, %rd299, %rd294, %p107;
	selp.b64 	%rd301, %rd298, %rd300, %p106;
	selp.b16 	%rs273, 1, %rs268, %p107;
	selp.b16 	%rs274, %rs272, %rs273, %p106;
	and.b16  	%rs275, %rs274, 255;
	add.s32 	%r225, %r470, 768;
	cvt.u64.u32 	%rd302, %r225;
	mul.wide.u32 	%rd303, %r225, 4;
	add.s64 	%rd304, %rd1, %rd303;
	add.s64 	%rd305, %rd2, %rd302;
	ld.global.u8 	%rs276, [%rd304];
	and.b16  	%rs277, %rs276, 1;
	xor.b16  	%rs278, %rs277, 1;
	setp.eq.s16 	%p108, %rs275, 0;
	setp.eq.s16 	%p109, %rs277, 0;
	min.s64 	%rd306, %rd305, %rd301;
	selp.b64 	%rd307, %rd306, %rd301, %p109;
	selp.b64 	%rd308, %rd305, %rd307, %p108;
	selp.b16 	%rs279, 1, %rs274, %p109;
	selp.b16 	%rs280, %rs278, %rs279, %p108;
	and.b16  	%rs281, %rs280, 255;
	add.s32 	%r226, %r470, 1024;
	cvt.u64.u32 	%rd309, %r226;
	mul.wide.u32 	%rd310, %r226, 4;
	add.s64 	%rd311, %rd1, %rd310;
	add.s64 	%rd312, %rd2, %rd309;
	ld.global.u8 	%rs282, [%rd311];
	and.b16  	%rs283, %rs282, 1;
	xor.b16  	%rs284, %rs283, 1;
	setp.eq.s16 	%p110, %rs281, 0;
	setp.eq.s16 	%p111, %rs283, 0;
	min.s64 	%rd313, %rd312, %rd308;
	selp.b64 	%rd314, %rd313, %rd308, %p111;
	selp.b64 	%rd315, %rd312, %rd314, %p110;
	selp.b16 	%rs285, 1, %rs280, %p111;
	selp.b16 	%rs286, %rs284, %rs285, %p110;
	and.b16  	%rs287, %rs286, 255;
	add.s32 	%r227, %r470, 1280;
	cvt.u64.u32 	%rd316, %r227;
	mul.wide.u32 	%rd317, %r227, 4;
	add.s64 	%rd318, %rd1, %rd317;
	add.s64 	%rd319, %rd2, %rd316;
	ld.global.u8 	%rs288, [%rd318];
	and.b16  	%rs289, %rs288, 1;
	xor.b16  	%rs290, %rs289, 1;
	setp.eq.s16 	%p112, %rs287, 0;
	setp.eq.s16 	%p113, %rs289, 0;
	min.s64 	%rd320, %rd319, %rd315;
	selp.b64 	%rd321, %rd320, %rd315, %p113;
	selp.b64 	%rd322, %rd319, %rd321, %p112;
	selp.b16 	%rs291, 1, %rs286, %p113;
	selp.b16 	%rs292, %rs290, %rs291, %p112;
	and.b16  	%rs293, %rs292, 255;
	add.s32 	%r228, %r470, 1536;
	cvt.u64.u32 	%rd323, %r228;
	mul.wide.u32 	%rd324, %r228, 4;
	add.s64 	%rd325, %rd1, %rd324;
	add.s64 	%rd326, %rd2, %rd323;
	ld.global.u8 	%rs294, [%rd325];
	and.b16  	%rs295, %rs294, 1;
	xor.b16  	%rs296, %rs295, 1;
	setp.eq.s16 	%p114, %rs293, 0;
	setp.eq.s16 	%p115, %rs295, 0;
	min.s64 	%rd327, %rd326, %rd322;
	selp.b64 	%rd328, %rd327, %rd322, %p115;
	selp.b64 	%rd329, %rd326, %rd328, %p114;
	selp.b16 	%rs297, 1, %rs292, %p115;
	selp.b16 	%rs298, %rs296, %rs297, %p114;
	and.b16  	%rs299, %rs298, 255;
	add.s32 	%r229, %r470, 1792;
	cvt.u64.u32 	%rd330, %r229;
	mul.wide.u32 	%rd331, %r229, 4;
	add.s64 	%rd332, %rd1, %rd331;
	add.s64 	%rd333, %rd2, %rd330;
	ld.global.u8 	%rs300, [%rd332];
	and.b16  	%rs301, %rs300, 1;
	xor.b16  	%rs302, %rs301, 1;
	setp.eq.s16 	%p116, %rs299, 0;
	setp.eq.s16 	%p117, %rs301, 0;
	min.s64 	%rd334, %rd333, %rd329;
	selp.b64 	%rd335, %rd334, %rd329, %p117;
	selp.b64 	%rd444, %rd333, %rd335, %p116;
	selp.b16 	%rs303, 1, %rs298, %p117;
	selp.b16 	%rs442, %rs302, %rs303, %p116;
	add.s32 	%r471, %r471, 2048;
	add.s32 	%r470, %r470, 2048;
	add.s32 	%r469, %r469, 8;
	setp.ne.s32 	%p118, %r469, 0;
	@%p118 bra 	$L__BB8_6;
	add.s32 	%r472, %r471, -1024;
$L__BB8_8:
	setp.eq.s32 	%p119, %r12, 0;
	@%p119 bra 	$L__BB8_16;
	setp.lt.u32 	%p120, %r12, 4;
	@%p120 bra 	$L__BB8_11;
	add.s32 	%r230, %r5, %r472;
	cvt.u64.u32 	%rd337, %r230;
	mul.wide.u32 	%rd338, %r230, 4;
	add.s64 	%rd339, %rd1, %rd338;
	add.s64 	%rd340, %rd2, %rd337;
	ld.global.u8 	%rs305, [%rd339];
	and.b16  	%rs306, %rs305, 1;
	xor.b16  	%rs307, %rs306, 1;
	and.b16  	%rs308, %rs442, 255;
	setp.eq.s16 	%p121, %rs308, 0;
	setp.eq.s16 	%p122, %rs306, 0;
	min.s64 	%rd341, %rd340, %rd444;
	selp.b64 	%rd342, %rd341, %rd444, %p122;
	selp.b64 	%rd343, %rd340, %rd342, %p121;
	selp.b16 	%rs309, 1, %rs442, %p122;
	selp.b16 	%rs310, %rs307, %rs309, %p121;
	and.b16  	%rs311, %rs310, 255;
	add.s32 	%r231, %r230, 256;
	cvt.u64.u32 	%rd344, %r231;
	mul.wide.u32 	%rd345, %r231, 4;
	add.s64 	%rd346, %rd1, %rd345;
	add.s64 	%rd347, %rd2, %rd344;
	ld.global.u8 	%rs312, [%rd346];
	and.b16  	%rs313, %rs312, 1;
	xor.b16  	%rs314, %rs313, 1;
	setp.eq.s16 	%p123, %rs311, 0;
	setp.eq.s16 	%p124, %rs313, 0;
	min.s64 	%rd348, %rd347, %rd343;
	selp.b64 	%rd349, %rd348, %rd343, %p124;
	selp.b64 	%rd350, %rd347, %rd349, %p123;
	selp.b16 	%rs315, 1, %rs310, %p124;
	selp.b16 	%rs316, %rs314, %rs315, %p123;
	and.b16  	%rs317, %rs316, 255;
	add.s32 	%r232, %r230, 512;
	cvt.u64.u32 	%rd351, %r232;
	mul.wide.u32 	%rd352, %r232, 4;
	add.s64 	%rd353, %rd1, %rd352;
	add.s64 	%rd354, %rd2, %rd351;
	ld.global.u8 	%rs318, [%rd353];
	and.b16  	%rs319, %rs318, 1;
	xor.b16  	%rs320, %rs319, 1;
	setp.eq.s16 	%p125, %rs317, 0;
	setp.eq.s16 	%p126, %rs319, 0;
	min.s64 	%rd355, %rd354, %rd350;
	selp.b64 	%rd356, %rd355, %rd350, %p126;
	selp.b64 	%rd357, %rd354, %rd356, %p125;
	selp.b16 	%rs321, 1, %rs316, %p126;
	selp.b16 	%rs322, %rs320, %rs321, %p125;
	and.b16  	%rs323, %rs322, 255;
	add.s32 	%r233, %r230, 768;
	cvt.u64.u32 	%rd358, %r233;
	mul.wide.u32 	%rd359, %r233, 4;
	add.s64 	%rd360, %rd1, %rd359;
	add.s64 	%rd361, %rd2, %rd358;
	ld.global.u8 	%rs324, [%rd360];
	and.b16  	%rs325, %rs324, 1;
	xor.b16  	%rs326, %rs325, 1;
	setp.eq.s16 	%p127, %rs323, 0;
	setp.eq.s16 	%p128, %rs325, 0;
	min.s64 	%rd362, %rd361, %rd357;
	selp.b64 	%rd363, %rd362, %rd357, %p128;
	selp.b64 	%rd444, %rd361, %rd363, %p127;
	selp.b16 	%rs327, 1, %rs322, %p128;
	selp.b16 	%rs442, %rs326, %rs327, %p127;
	add.s32 	%r472, %r472, 1024;
$L__BB8_11:
	and.b32  	%r234, %r11, 3;
	setp.eq.s32 	%p129, %r234, 0;
	@%p129 bra 	$L__BB8_16;
	setp.eq.s32 	%p130, %r234, 1;
	@%p130 bra 	$L__BB8_14;
	add.s32 	%r235, %r5, %r472;
	cvt.u64.u32 	%rd365, %r235;
	mul.wide.u32 	%rd366, %r235, 4;
	add.s64 	%rd367, %rd1, %rd366;
	add.s64 	%rd368, %rd2, %rd365;
	ld.global.u8 	%rs329, [%rd367];
	and.b16  	%rs330, %rs329, 1;
	xor.b16  	%rs331, %rs330, 1;
	and.b16  	%rs332, %rs442, 255;
	setp.eq.s16 	%p131, %rs332, 0;
	setp.eq.s16 	%p132, %rs330, 0;
	min.s64 	%rd369, %rd368, %rd444;
	selp.b64 	%rd370, %rd369, %rd444, %p132;
	selp.b64 	%rd371, %rd368, %rd370, %p131;
	selp.b16 	%rs333, 1, %rs442, %p132;
	selp.b16 	%rs334, %rs331, %rs333, %p131;
	and.b16  	%rs335, %rs334, 255;
	add.s32 	%r236, %r235, 256;
	cvt.u64.u32 	%rd372, %r236;
	mul.wide.u32 	%rd373, %r236, 4;
	add.s64 	%rd374, %rd1, %rd373;
	add.s64 	%rd375, %rd2, %rd372;
	ld.global.u8 	%rs336, [%rd374];
	and.b16  	%rs337, %rs336, 1;
	xor.b16  	%rs338, %rs337, 1;
	setp.eq.s16 	%p133, %rs335, 0;
	setp.eq.s16 	%p134, %rs337, 0;
	min.s64 	%rd376, %rd375, %rd371;
	selp.b64 	%rd377, %rd376, %rd371, %p134;
	selp.b64 	%rd444, %rd375, %rd377, %p133;
	selp.b16 	%rs339, 1, %rs334, %p134;
	selp.b16 	%rs442, %rs338, %rs339, %p133;
	add.s32 	%r472, %r472, 512;
$L__BB8_14:
	and.b32  	%r237, %r10, 256;
	setp.ne.s32 	%p135, %r237, 0;
	@%p135 bra 	$L__BB8_16;
	add.s32 	%r238, %r5, %r472;
	cvt.u64.u32 	%rd378, %r238;
	mul.wide.u32 	%rd379, %r238, 4;
	add.s64 	%rd380, %rd1, %rd379;
	add.s64 	%rd381, %rd2, %rd378;
	ld.global.u8 	%rs340, [%rd380];
	and.b16  	%rs341, %rs340, 1;
	xor.b16  	%rs342, %rs341, 1;
	and.b16  	%rs343, %rs442, 255;
	setp.eq.s16 	%p136, %rs343, 0;
	setp.eq.s16 	%p137, %rs341, 0;
	min.s64 	%rd382, %rd381, %rd444;
	selp.b64 	%rd383, %rd382, %rd444, %p137;
	selp.b64 	%rd444, %rd381, %rd383, %p136;
	selp.b16 	%rs344, 1, %rs442, %p137;
	selp.b16 	%rs442, %rs342, %rs344, %p136;
$L__BB8_16:
	setp.lt.u32 	%p138, %r6, 256;
	@%p138 bra 	$L__BB8_41;
	// begin inline asm
	mov.u32 %r357, %laneid;
	// end inline asm
	cvt.u32.u16 	%r378, %rs442;
	and.b32  	%r359, %r378, 255;
	mov.b32 	%r375, 1;
	mov.b32 	%r376, 31;
	mov.b32 	%r377, -1;
	// begin inline asm
	shfl.sync.down.b32 %r358, %r359, %r375, %r376, %r377;
	// end inline asm
	// begin inline asm
	shfl.sync.down.b32 %r363, %r364, %r375, %r376, %r377;
	// end inline asm
	mov.b64 	{%r369, %r374}, %rd444;
	// begin inline asm
	shfl.sync.down.b32 %r368, %r369, %r375, %r376, %r377;
	// end inline asm
	// begin inline asm
	shfl.sync.down.b32 %r373, %r374, %r375, %r376, %r377;
	// end inline asm
	mov.b64 	%rd17, {%r368, %r373};
	cvt.u16.u32 	%rs15, %r358;
	setp.gt.s32 	%p188, %r357, 30;
	@%p188 bra 	$L__BB8_21;
	and.b16  	%rs386, %rs442, 255;
	setp.eq.s16 	%p189, %rs386, 0;
	and.b16  	%rs387, %rs15, 255;
	setp.eq.s16 	%p190, %rs387, 0;
	or.pred  	%p191, %p189, %p190;
	@%p191 bra 	$L__BB8_20;
	min.s64 	%rd444, %rd17, %rd444;
	mov.b16 	%rs442, 1;
	bra.uni 	$L__BB8_21;
$L__BB8_20:
	setp.eq.s16 	%p192, %rs386, 0;
	selp.b64 	%rd444, %rd17, %rd444, %p192;
	selp.b16 	%rs442, %rs15, %rs442, %p192;
$L__BB8_21:
	cvt.u32.u16 	%r399, %rs442;
	and.b32  	%r380, %r399, 255;
	mov.b32 	%r396, 2;
	mov.b32 	%r397, 31;
	mov.b32 	%r398, -1;
	// begin inline asm
	shfl.sync.down.b32 %r379, %r380, %r396, %r397, %r398;
	// end inline asm
	// begin inline asm
	shfl.sync.down.b32 %r384, %r385, %r396, %r397, %r398;
	// end inline asm
	mov.b64 	{%r390, %r395}, %rd444;
	// begin inline asm
	shfl.sync.down.b32 %r389, %r390, %r396, %r397, %r398;
	// end inline asm
	// begin inline asm
	shfl.sync.down.b32 %r394, %r395, %r396, %r397, %r398;
	// end inline asm
	mov.b64 	%rd21, {%r389, %r394};
	cvt.u16.u32 	%rs18, %r379;
	setp.gt.s32 	%p193, %r357, 29;
	@%p193 bra 	$L__BB8_25;
	and.b16  	%rs390, %rs442, 255;
	setp.eq.s16 	%p194, %rs390, 0;
	and.b16  	%rs391, %rs18, 255;
	setp.eq.s16 	%p195, %rs391, 0;
	or.pred  	%p196, %p194, %p195;
	@%p196 bra 	$L__BB8_24;
	min.s64 	%rd444, %rd21, %rd444;
	mov.b16 	%rs442, 1;
	bra.uni 	$L__BB8_25;
$L__BB8_24:
	setp.eq.s16 	%p197, %rs390, 0;
	selp.b64 	%rd444, %rd21, %rd444, %p197;
	selp.b16 	%rs442, %rs18, %rs442, %p197;
$L__BB8_25:
	cvt.u32.u16 	%r420, %rs442;
	and.b32  	%r401, %r420, 255;
	mov.b32 	%r417, 4;
	mov.b32 	%r418, 31;
	mov.b32 	%r419, -1;
	// begin inline asm
	shfl.sync.down.b32 %r400, %r401, %r417, %r418, %r419;
	// end inline asm
	// begin inline asm
	shfl.sync.down.b32 %r405, %r406, %r417, %r418, %r419;
	// end inline asm
	mov.b64 	{%r411, %r416}, %rd444;
	// begin inline asm
	shfl.sync.down.b32 %r410, %r411, %r417, %r418, %r419;
	// end inline asm
	// begin inline asm
	shfl.sync.down.b32 %r415, %r416, %r417, %r418, %r419;
	// end inline asm
	mov.b64 	%rd25, {%r410, %r415};
	cvt.u16.u32 	%rs21, %r400;
	setp.gt.s32 	%p198, %r357, 27;
	@%p198 bra 	$L__BB8_29;
	and.b16  	%rs394, %rs442, 255;
	setp.eq.s16 	%p199, %rs394, 0;
	and.b16  	%rs395, %rs21, 255;
	setp.eq.s16 	%p200, %rs395, 0;
	or.pred  	%p201, %p199, %p200;
	@%p201 bra 	$L__BB8_28;
	min.s64 	%rd444, %rd25, %rd444;
	mov.b16 	%rs442, 1;
	bra.uni 	$L__BB8_29;
$L__BB8_28:
	setp.eq.s16 	%p202, %rs394, 0;
	selp.b64 	%rd444, %rd25, %rd444, %p202;
	selp.b16 	%rs442, %rs21, %rs442, %p202;
$L__BB8_29:
	cvt.u32.u16 	%r441, %rs442;
	and.b32  	%r422, %r441, 255;
	mov.b32 	%r438, 8;
	mov.b32 	%r439, 31;
	mov.b32 	%r440, -1;
	// begin inline asm
	shfl.sync.down.b32 %r421, %r422, %r438, %r439, %r440;
	// end inline asm
	// begin inline asm
	shfl.sync.down.b32 %r426, %r427, %r438, %r439, %r440;
	// end inline asm
	mov.b64 	{%r432, %r437}, %rd444;
	// begin inline asm
	shfl.sync.down.b32 %r431, %r432, %r438, %r439, %r440;
	// end inline asm
	// begin inline asm
	shfl.sync.down.b32 %r436, %r437, %r438, %r439, %r440;
	// end inline asm
	mov.b64 	%rd29, {%r431, %r436};
	cvt.u16.u32 	%rs24, %r421;
	setp.gt.s32 	%p203, %r357, 23;
	@%p203 bra 	$L__BB8_33;
	and.b16  	%rs398, %rs442, 255;
	setp.eq.s16 	%p204, %rs398, 0;
	and.b16  	%rs399, %rs24, 255;
	setp.eq.s16 	%p205, %rs399, 0;
	or.pred  	%p206, %p204, %p205;
	@%p206 bra 	$L__BB8_32;
	min.s64 	%rd444, %rd29, %rd444;
	mov.b16 	%rs442, 1;
	bra.uni 	$L__BB8_33;
$L__BB8_32:
	setp.eq.s16 	%p207, %rs398, 0;
	selp.b64 	%rd444, %rd29, %rd444, %p207;
	selp.b16 	%rs442, %rs24, %rs442, %p207;
$L__BB8_33:
	cvt.u32.u16 	%r462, %rs442;
	and.b32  	%r443, %r462, 255;
	mov.b32 	%r459, 16;
	mov.b32 	%r460, 31;
	mov.b32 	%r461, -1;
	// begin inline asm
	shfl.sync.down.b32 %r442, %r443, %r459, %r460, %r461;
	// end inline asm
	// begin inline asm
	shfl.sync.down.b32 %r447, %r448, %r459, %r460, %r461;
	// end inline asm
	mov.b64 	{%r453, %r458}, %rd444;
	// begin inline asm
	shfl.sync.down.b32 %r452, %r453, %r459, %r460, %r461;
	// end inline asm
	// begin inline asm
	shfl.sync.down.b32 %r457, %r458, %r459, %r460, %r461;
	// end inline asm
	mov.b64 	%rd33, {%r452, %r457};
	cvt.u16.u32 	%rs27, %r442;
	setp.gt.s32 	%p208, %r357, 15;
	@%p208 bra 	$L__BB8_37;
	and.b16  	%rs402, %rs442, 255;
	setp.eq.s16 	%p209, %rs402, 0;
	and.b16  	%rs403, %rs27, 255;
	setp.eq.s16 	%p210, %rs403, 0;
	or.pred  	%p211, %p209, %p210;
	@%p211 bra 	$L__BB8_36;
	min.s64 	%rd444, %rd33, %rd444;
	mov.b16 	%rs442, 1;
	bra.uni 	$L__BB8_37;
$L__BB8_36:
	setp.eq.s16 	%p212, %rs402, 0;
	selp.b16 	%rs442, %rs27, %rs442, %p212;
	selp.b64 	%rd444, %rd33, %rd444, %p212;
$L__BB8_37:
	setp.ne.s32 	%p213, %r357, 0;
	@%p213 bra 	$L__BB8_39;
	shr.u32 	%r463, %r7, 1;
	and.b32  	%r464, %r463, 496;
	mov.u32 	%r465, _ZZN3cub18CUB_300001_SM_10006detail6reduce18DeviceReduceKernelINS2_10policy_hubIN4cuda3std3__45tupleIJblEEEjN6thrust24THRUST_300001_SM_1000_NS8cuda_cub9__find_if7functorIS9_EEE10Policy1000ENSB_12zip_iteratorINS8_IJNSD_26transform_input_iterator_tIbNSB_6detail15normal_iteratorINSB_10device_ptrIiEEEE7is_evenEENSB_17counting_iteratorIlNSB_11use_defaultESS_SS_EEEEEEEjSF_S9_NS7_10__identityEEEvT0_PT3_T1_NS0_13GridEvenShareIS10_EET2_T4_E12temp_storage;
	add.s32 	%r466, %r465, %r464;
	st.shared.u8 	[%r466+8], %rs442;
	st.shared.u64 	[%r466+16], %rd444;
$L__BB8_39:
	bar.sync 	0;
	setp.ne.s32 	%p214, %r7, 0;
	@%p214 bra 	$L__BB8_122;
	ld.shared.u8 	%rs406, [_ZZN3cub18CUB_300001_SM_10006detail6reduce18DeviceReduceKernelINS2_10policy_hubIN4cuda3std3__45tupleIJblEEEjN6thrust24THRUST_300001_SM_1000_NS8cuda_cub9__find_if7functorIS9_EEE10Policy1000ENSB_12zip_iteratorINS8_IJNSD_26transform_input_iterator_tIbNSB_6detail15normal_iteratorINSB_10device_ptrIiEEEE7is_evenEENSB_17counting_iteratorIlNSB_11use_defaultESS_SS_EEEEEEEjSF_S9_NS7_10__identityEEEvT0_PT3_T1_NS0_13GridEvenShareIS10_EET2_T4_E12temp_storage+24];
	ld.shared.u64 	%rd405, [_ZZN3cub18CUB_300001_SM_10006detail6reduce18DeviceReduceKernelINS2_10policy_hubIN4cuda3std3__45tupleIJblEEEjN6thrust24THRUST_300001_SM_1000_NS8cuda_cub9__find_if7functorIS9_EEE10Policy1000ENSB_12zip_iteratorINS8_IJNSD_26transform_input_iterator_tIbNSB_6detail15normal_iteratorINSB_10device_ptrIiEEEE7is_evenEENSB_17counting_iteratorIlNSB_11use_defaultESS_SS_EEEEEEEjSF_S9_NS7_10__identityEEEvT0_PT3_T1_NS0_13GridEvenShareIS10_EET2_T4_E12temp_storage+32];
	and.b16  	%rs407, %rs442, 255;
	setp.eq.s16 	%p215, %rs407, 0;
	setp.eq.s16 	%p216, %rs406, 0;
	min.s64 	%rd406, %rd405, %rd444;
	selp.b16 	%rs408, %rs442, 1, %p216;
	selp.b16 	%rs409, %rs406, %rs408, %p215;
	and.b16  	%rs410, %rs409, 255;
	selp.b64 	%rd407, %rd444, %rd406, %p216;
	selp.b64 	%rd408, %rd405, %rd407, %p215;
	ld.shared.u8 	%rs411, [_ZZN3cub18CUB_300001_SM_10006detail6reduce18DeviceReduceKernelINS2_10policy_hubIN4cuda3std3__45tupleIJblEEEjN6thrust24THRUST_300001_SM_1000_NS8cuda_cub9__find_if7functorIS9_EEE10Policy1000ENSB_12zip_iteratorINS8_IJNSD_26transform_input_iterator_tIbNSB_6detail15normal_iteratorINSB_10device_ptrIiEEEE7is_evenEENSB_17counting_iteratorIlNSB_11use_defaultESS_SS_EEEEEEEjSF_S9_NS7_10__identityEEEvT0_PT3_T1_NS0_13GridEvenShareIS10_EET2_T4_E12temp_storage+40];
	ld.shared.u64 	%rd409, [_ZZN3cub18CUB_300001_SM_10006detail6reduce18DeviceReduceKernelINS2_10policy_hubIN4cuda3std3__45tupleIJblEEEjN6thrust24THRUST_300001_SM_1000_NS8cuda_cub9__find_if7functorIS9_EEE10Policy1000ENSB_12zip_iteratorINS8_IJNSD_26transform_input_iterator_tIbNSB_6detail15normal_iteratorINSB_10device_ptrIiEEEE7is_evenEENSB_17counting_iteratorIlNSB_11use_defaultESS_SS_EEEEEEEjSF_S9_NS7_10__identityEEEvT0_PT3_T1_NS0_13GridEvenShareIS10_EET2_T4_E12temp_storage+48];
	setp.eq.s16 	%p217, %rs410, 0;
	setp.eq.s16 	%p218, %rs411, 0;
	min.s64 	%rd410, %rd409, %rd408;
	selp.b16 	%rs412, %rs409, 1, %p218;
	selp.b16 	%rs413, %rs411, %rs412, %p217;
	and.b16  	%rs414, %rs413, 255;
	selp.b64 	%rd411, %rd408, %rd410, %p218;
	selp.b64 	%rd412, %rd409, %rd411, %p217;
	ld.shared.u8 	%rs415, [_ZZN3cub18CUB_300001_SM_10006detail6reduce18DeviceReduceKernelINS2_10policy_hubIN4cuda3std3__45tupleIJblEEEjN6thrust24THRUST_300001_SM_1000_NS8cuda_cub9__find_if7functorIS9_EEE10Policy1000ENSB_12zip_iteratorINS8_IJNSD_26transform_input_iterator_tIbNSB_6detail15normal_iteratorINSB_10device_ptrIiEEEE7is_evenEENSB_17counting_iteratorIlNSB_11use_defaultESS_SS_EEEEEEEjSF_S9_NS7_10__identityEEEvT0_PT3_T1_NS0_13GridEvenShareIS10_EET2_T4_E12temp_storage+56];
	ld.shared.u64 	%rd413, [_ZZN3cub18CUB_300001_SM_10006detail6reduce18DeviceReduceKernelINS2_10policy_hubIN4cuda3std3__45tupleIJblEEEjN6thrust24THRUST_300001_SM_1000_NS8cuda_cub9__find_if7functorIS9_EEE10Policy1000ENSB_12zip_iteratorINS8_IJNSD_26transform_input_iterator_tIbNSB_6detail15normal_iteratorINSB_10device_ptrIiEEEE7is_evenEENSB_17counting_iteratorIlNSB_11use_defaultESS_SS_EEEEEEEjSF_S9_NS7_10__identityEEEvT0_PT3_T1_NS0_13GridEvenShareIS10_EET2_T4_E12temp_storage+64];
	setp.eq.s16 	%p219, %rs414, 0;
	setp.eq.s16 	%p220, %rs415, 0;
	min.s64 	%rd414, %rd413, %rd412;
	selp.b16 	%rs416, %rs413, 1, %p220;
	selp.b16 	%rs417, %rs415, %rs416, %p219;
	and.b16  	%rs418, %rs417, 255;
	selp.b64 	%rd415, %rd412, %rd414, %p220;
	selp.b64 	%rd416, %rd413, %rd415, %p219;
	ld.shared.u8 	%rs419, [_ZZN3cub18CUB_300001_SM_10006detail6reduce18DeviceReduceKernelINS2_10policy_hubIN4cuda3std3__45tupleIJblEEEjN6thrust24THRUST_300001_SM_1000_NS8cuda_cub9__find_if7functorIS9_EEE10Policy1000ENSB_12zip_iteratorINS8_IJNSD_26transform_input_iterator_tIbNSB_6detail15normal_iteratorINSB_10device_ptrIiEEEE7is_evenEENSB_17counting_iteratorIlNSB_11use_defaultESS_SS_EEEEEEEjSF_S9_NS7_10__identityEEEvT0_PT3_T1_NS0_13GridEvenShareIS10_EET2_T4_E12temp_storage+72];
	ld.shared.u64 	%rd417, [_ZZN3cub18CUB_300001_SM_10006detail6reduce18DeviceReduceKernelINS2_10policy_hubIN4cuda3std3__45tupleIJblEEEjN6thrust24THRUST_300001_SM_1000_NS8cuda_cub9__find_if7functorIS9_EEE10Policy1000ENSB_12zip_iteratorINS8_IJNSD_26transform_input_iterator_tIbNSB_6detail15normal_iteratorINSB_10device_ptrIiEEEE7is_evenEENSB_17counting_iteratorIlNSB_11use_defaultESS_SS_EEEEEEEjSF_S9_NS7_10__identityEEEvT0_PT3_T1_NS0_13GridEvenShareIS10_EET2_T4_E12temp_storage+80];
	setp.eq.s16 	%p221, %rs418, 0;
	setp.eq.s16 	%p222, %rs419, 0;
	min.s64 	%rd418, %rd417, %rd416;
	selp.b16 	%rs420, %rs417, 1, %p222;
	selp.b16 	%rs421, %rs419, %rs420, %p221;
	and.b16  	%rs422, %rs421, 255;
	selp.b64 	%rd419, %rd416, %rd418, %p222;
	selp.b64 	%rd420, %rd417, %rd419, %p221;
	ld.shared.u8 	%rs423, [_ZZN3cub18CUB_300001_SM_10006detail6reduce18DeviceReduceKernelINS2_10policy_hubIN4cuda3std3__45tupleIJblEEEjN6thrust24THRUST_300001_SM_1000_NS8cuda_cub9__find_if7functorIS9_EEE10Policy1000ENSB_12zip_iteratorINS8_IJNSD_26transform_input_iterator_tIbNSB_6detail15normal_iteratorINSB_10device_ptrIiEEEE7is_evenEENSB_17counting_iteratorIlNSB_11use_defaultESS_SS_EEEEEEEjSF_S9_NS7_10__identityEEEvT0_PT3_T1_NS0_13GridEvenShareIS10_EET2_T4_E12temp_storage+88];
	ld.shared.u64 	%rd421, [_ZZN3cub18CUB_300001_SM_10006detail6reduce18DeviceReduceKernelINS2_10policy_hubIN4cuda3std3__45tupleIJblEEEjN6thrust24THRUST_300001_SM_1000_NS8cuda_cub9__find_if7functorIS9_EEE10Policy1000ENSB_12zip_iteratorINS8_IJNSD_26transform_input_iterator_tIbNSB_6detail15normal_iteratorINSB_10device_ptrIiEEEE7is_evenEENSB_17counting_iteratorIlNSB_11use_defaultESS_SS_EEEEEEEjSF_S9_NS7_10__identityEEEvT0_PT3_T1_NS0_13GridEvenShareIS10_EET2_T4_E12temp_storage+96];
	setp.eq.s16 	%p223, %rs422, 0;
	setp.eq.s16 	%p224, %rs423, 0;
	min.s64 	%rd422, %rd421, %rd420;
	selp.b16 	%rs424, %rs421, 1, %p224;
	selp.b16 	%rs425, %rs423, %rs424, %p223;
	and.b16  	%rs426, %rs425, 255;
	selp.b64 	%rd423, %rd420, %rd422, %p224;
	selp.b64 	%rd424, %rd421, %rd423, %p223;
	ld.shared.u8 	%rs427, [_ZZN3cub18CUB_300001_SM_10006detail6reduce18DeviceReduceKernelINS2_10policy_hubIN4cuda3std3__45tupleIJblEEEjN6thrust24THRUST_300001_SM_1000_NS8cuda_cub9__find_if7functorIS9_EEE10Policy1000ENSB_12zip_iteratorINS8_IJNSD_26transform_input_iterator_tIbNSB_6detail15normal_iteratorINSB_10device_ptrIiEEEE7is_evenEENSB_17counting_iteratorIlNSB_11use_defaultESS_SS_EEEEEEEjSF_S9_NS7_10__identityEEEvT0_PT3_T1_NS0_13GridEvenShareIS10_EET2_T4_E12temp_storage+104];
	ld.shared.u64 	%rd425, [_ZZN3cub18CUB_300001_SM_10006detail6reduce18DeviceReduceKernelINS2_10policy_hubIN4cuda3std3__45tupleIJblEEEjN6thrust24THRUST_300001_SM_1000_NS8cuda_cub9__find_if7functorIS9_EEE10Policy1000ENSB_12zip_iteratorINS8_IJNSD_26transform_input_iterator_tIbNSB_6detail15normal_iteratorINSB_10device_ptrIiEEEE7is_evenEENSB_17counting_iteratorIlNSB_11use_defaultESS_SS_EEEEEEEjSF_S9_NS7_10__identityEEEvT0_PT3_T1_NS0_13GridEvenShareIS10_EET2_T4_E12temp_storage+112];
	setp.eq.s16 	%p225, %rs426, 0;
	setp.eq.s16 	%p226, %rs427, 0;
	min.s64 	%rd426, %rd425, %rd424;
	selp.b16 	%rs428, %rs425, 1, %p226;
	selp.b16 	%rs429, %rs427, %rs428, %p225;
	and.b16  	%rs430, %rs429, 255;
	selp.b64 	%rd427, %rd424, %rd426, %p226;
	selp.b64 	%rd428, %rd425, %rd427, %p225;
	ld.shared.u8 	%rs431, [_ZZN3cub18CUB_300001_SM_10006detail6reduce18DeviceReduceKernelINS2_10policy_hubIN4cuda3std3__45tupleIJblEEEjN6thrust24THRUST_300001_SM_1000_NS8cuda_cub9__find_if7functorIS9_EEE10Policy1000ENSB_12zip_iteratorINS8_IJNSD_26transform_input_iterator_tIbNSB_6detail15normal_iteratorINSB_10device_ptrIiEEEE7is_evenEENSB_17counting_iteratorIlNSB_11use_defaultESS_SS_EEEEEEEjSF_S9_NS7_10__identityEEEvT0_PT3_T1_NS0_13GridEvenShareIS10_EET2_T4_E12temp_storage+120];
	ld.shared.u64 	%rd429, [_ZZN3cub18CUB_300001_SM_10006detail6reduce18DeviceReduceKernelINS2_10policy_hubIN4cuda3std3__45tupleIJblEEEjN6thrust24THRUST_300001_SM_1000_NS8cuda_cub9__find_if7functorIS9_EEE10Policy1000ENSB_12zip_iteratorINS8_IJNSD_26transform_input_iterator_tIbNSB_6detail15normal_iteratorINSB_10device_ptrIiEEEE7is_evenEENSB_17counting_iteratorIlNSB_11use_defaultESS_SS_EEEEEEEjSF_S9_NS7_10__identityEEEvT0_PT3_T1_NS0_13GridEvenShareIS10_EET2_T4_E12temp_storage+128];
	setp.eq.s16 	%p227, %rs430, 0;
	setp.eq.s16 	%p228, %rs431, 0;
	min.s64 	%rd430, %rd429, %rd428;
	selp.b16 	%rs432, %rs429, 1, %p228;
	selp.b16 	%rs442, %rs431, %rs432, %p227;
	selp.b64 	%rd431, %rd428, %rd430, %p228;
	selp.b64 	%rd444, %rd429, %rd431, %p227;
	bra.uni 	$L__BB8_122;
$L__BB8_41:
	// begin inline asm
	mov.u32 %r239, %laneid;
	// end inline asm
	and.b32  	%r260, %r7, 992;
	add.s32 	%r261, %r260, 32;
	setp.gt.u32 	%p139, %r261, %r6;
	not.b32 	%r262, %r260;
	add.s32 	%r263, %r6, %r262;
	selp.b32 	%r258, %r263, 31, %p139;
	cvt.u32.u16 	%r264, %rs442;
	and.b32  	%r241, %r264, 255;
	mov.b32 	%r257, 1;
	mov.b32 	%r259, -1;
	// begin inline asm
	shfl.sync.down.b32 %r240, %r241, %r257, %r258, %r259;
	// end inline asm
	// begin inline asm
	shfl.sync.down.b32 %r245, %r246, %r257, %r258, %r259;
	// end inline asm
	mov.b64 	{%r251, %r256}, %rd444;
	// begin inline asm
	shfl.sync.down.b32 %r250, %r251, %r257, %r258, %r259;
	// end inline asm
	// begin inline asm
	shfl.sync.down.b32 %r255, %r256, %r257, %r258, %r259;
	// end inline asm
	mov.b64 	%rd38, {%r250, %r255};
	cvt.u16.u32 	%rs31, %r240;
	setp.ge.s32 	%p140, %r239, %r258;
	@%p140 bra 	$L__BB8_45;
	and.b16  	%rs345, %rs442, 255;
	setp.eq.s16 	%p141, %rs345, 0;
	and.b16  	%rs346, %rs31, 255;
	setp.eq.s16 	%p142, %rs346, 0;
	or.pred  	%p143, %p141, %p142;
	@%p143 bra 	$L__BB8_44;
	min.s64 	%rd444, %rd38, %rd444;
	mov.b16 	%rs442, 1;
	bra.uni 	$L__BB8_45;
$L__BB8_44:
	setp.eq.s16 	%p144, %rs345, 0;
	selp.b16 	%rs442, %rs31, %rs442, %p144;
	selp.b64 	%rd444, %rd38, %rd444, %p144;
$L__BB8_45:
	cvt.u32.u16 	%r285, %rs442;
	and.b32  	%r266, %r285, 255;
	mov.b32 	%r282, 2;
	mov.b32 	%r284, -1;
	// begin inline asm
	shfl.sync.down.b32 %r265, %r266, %r282, %r258, %r284;
	// end inline asm
	// begin inline asm
	shfl.sync.down.b32 %r270, %r271, %r282, %r258, %r284;
	// end inline asm
	mov.b64 	{%r276, %r281}, %rd444;
	// begin inline asm
	shfl.sync.down.b32 %r275, %r276, %r282, %r258, %r284;
	// end inline asm
	// begin inline asm
	shfl.sync.down.b32 %r280, %r281, %r282, %r258, %r284;
	// end inline asm
	mov.b64 	%rd42, {%r275, %r280};
	cvt.u16.u32 	%rs34, %r265;
	add.s32 	%r286, %r239, 2;
	setp.gt.s32 	%p145, %r286, %r258;
	@%p145 bra 	$L__BB8_49;
	and.b16  	%rs349, %rs442, 255;
	setp.eq.s16 	%p146, %rs349, 0;
	and.b16  	%rs350, %rs34, 255;
	setp.eq.s16 	%p147, %rs350, 0;
	or.pred  	%p148, %p146, %p147;
	@%p148 bra 	$L__BB8_48;
	min.s64 	%rd444, %rd42, %rd444;
	mov.b16 	%rs442, 1;
	bra.uni 	$L__BB8_49;
$L__BB8_48:
	setp.eq.s16 	%p149, %rs349, 0;
	selp.b16 	%rs442, %rs34, %rs442, %p149;
	selp.b64 	%rd444, %rd42, %rd444, %p149;
$L__BB8_49:
	cvt.u32.u16 	%r307, %rs442;
	and.b32  	%r288, %r307, 255;
	mov.b32 	%r304, 4;
	mov.b32 	%r306, -1;
	// begin inline asm
	shfl.sync.down.b32 %r287, %r288, %r304, %r258, %r306;
	// end inline asm
	// begin inline asm
	shfl.sync.down.b32 %r292, %r293, %r304, %r258, %r306;
	// end inline asm
	mov.b64 	{%r298, %r303}, %rd444;
	// begin inline asm
	shfl.sync.down.b32 %r297, %r298, %r304, %r258, %r306;
	// end inline asm
	// begin inline asm
	shfl.sync.down.b32 %r302, %r303, %r304, %r258, %r306;
	// end inline asm
	mov.b64 	%rd46, {%r297, %r302};
	cvt.u16.u32 	%rs37, %r287;
	add.s32 	%r308, %r239, 4;
	setp.gt.s32 	%p150, %r308, %r258;
	@%p150 bra 	$L__BB8_53;
	and.b16  	%rs353, %rs442, 255;
	setp.eq.s16 	%p151, %rs353, 0;
	and.b16  	%rs354, %rs37, 255;
	setp.eq.s16 	%p152, %rs354, 0;
	or.pred  	%p153, %p151, %p152;
	@%p153 bra 	$L__BB8_52;
	min.s64 	%rd444, %rd46, %rd444;
	mov.b16 	%rs442, 1;
	bra.uni 	$L__BB8_53;
$L__BB8_52:
	setp.eq.s16 	%p154, %rs353, 0;
	selp.b16 	%rs442, %rs37, %rs442, %p154;
	selp.b64 	%rd444, %rd46, %rd444, %p154;
$L__BB8_53:
	cvt.u32.u16 	%r329, %rs442;
	and.b32  	%r310, %r329, 255;
	mov.b32 	%r326, 8;
	mov.b32 	%r328, -1;
	// begin inline asm
	shfl.sync.down.b32 %r309, %r310, %r326, %r258, %r328;
	// end inline asm
	// begin inline asm
	shfl.sync.down.b32 %r314, %r315, %r326, %r258, %r328;
	// end inline asm
	mov.b64 	{%r320, %r325}, %rd444;
	// begin inline asm
	shfl.sync.down.b32 %r319, %r320, %r326, %r258, %r328;
	// end inline asm
	// begin inline asm
	shfl.sync.down.b32 %r324, %r325, %r326, %r258, %r328;
	// end inline asm
	mov.b64 	%rd50, {%r319, %r324};
	cvt.u16.u32 	%rs40, %r309;
	add.s32 	%r330, %r239, 8;
	setp.gt.s32 	%p155, %r330, %r258;
	@%p155 bra 	$L__BB8_57;
	and.b16  	%rs357, %rs442, 255;
	setp.eq.s16 	%p156, %rs357, 0;
	and.b16  	%rs358, %rs40, 255;
	setp.eq.s16 	%p157, %rs358, 0;
	or.pred  	%p158, %p156, %p157;
	@%p158 bra 	$L__BB8_56;
	min.s64 	%rd444, %rd50, %rd444;
	mov.b16 	%rs442, 1;
	bra.uni 	$L__BB8_57;
$L__BB8_56:
	setp.eq.s16 	%p159, %rs357, 0;
	selp.b16 	%rs442, %rs40, %rs442, %p159;
	selp.b64 	%rd444, %rd50, %rd444, %p159;
$L__BB8_57:
	cvt.u32.u16 	%r351, %rs442;
	and.b32  	%r332, %r351, 255;
	mov.b32 	%r348, 16;
	mov.b32 	%r350, -1;
	// begin inline asm
	shfl.sync.down.b32 %r331, %r332, %r348, %r258, %r350;
	// end inline asm
	// begin inline asm
	shfl.sync.down.b32 %r336, %r337, %r348, %r258, %r350;
	// end inline asm
	mov.b64 	{%r342, %r347}, %rd444;
	// begin inline asm
	shfl.sync.down.b32 %r341, %r342, %r348, %r258, %r350;
	// end inline asm
	// begin inline asm
	shfl.sync.down.b32 %r346, %r347, %r348, %r258, %r350;
	// end inline asm
	mov.b64 	%rd54, {%r341, %r346};
	cvt.u16.u32 	%rs43, %r331;
	add.s32 	%r352, %r239, 16;
	setp.gt.s32 	%p160, %r352, %r258;
	@%p160 bra 	$L__BB8_61;
	and.b16  	%rs361, %rs442, 255;
	setp.eq.s16 	%p161, %rs361, 0;
	and.b16  	%rs362, %rs43, 255;
	setp.eq.s16 	%p162, %rs362, 0;
	or.pred  	%p163, %p161, %p162;
	@%p163 bra 	$L__BB8_60;
	min.s64 	%rd444, %rd54, %rd444;
	mov.b16 	%rs442, 1;
	bra.uni 	$L__BB8_61;
$L__BB8_60:
	setp.eq.s16 	%p164, %rs361, 0;
	selp.b16 	%rs442, %rs43, %rs442, %p164;
	selp.b64 	%rd444, %rd54, %rd444, %p164;
$L__BB8_61:
	setp.ne.s32 	%p165, %r239, 0;
	@%p165 bra 	$L__BB8_63;
	shr.u32 	%r353, %r7, 1;
	and.b32  	%r354, %r353, 496;
	mov.u32 	%r355, _ZZN3cub18CUB_300001_SM_10006detail6reduce18DeviceReduceKernelINS2_10policy_hubIN4cuda3std3__45tupleIJblEEEjN6thrust24THRUST_300001_SM_1000_NS8cuda_cub9__find_if7functorIS9_EEE10Policy1000ENSB_12zip_iteratorINS8_IJNSD_26transform_input_iterator_tIbNSB_6detail15normal_iteratorINSB_10device_ptrIiEEEE7is_evenEENSB_17counting_iteratorIlNSB_11use_defaultESS_SS_EEEEEEEjSF_S9_NS7_10__identityEEEvT0_PT3_T1_NS0_13GridEvenShareIS10_EET2_T4_E12temp_storage;
	add.s32 	%r356, %r355, %r354;
	st.shared.u8 	[%r356+8], %rs442;
	st.shared.u64 	[%r356+16], %rd444;
$L__BB8_63:
	bar.sync 	0;
	setp.ne.s32 	%p166, %r7, 0;
	@%p166 bra 	$L__BB8_122;
	setp.lt.u32 	%p167, %r6, 33;
	@%p167 bra 	$L__BB8_66;
	ld.shared.u8 	%rs365, [_ZZN3cub18CUB_300001_SM_10006detail6reduce18DeviceReduceKernelINS2_10policy_hubIN4cuda3std3__45tupleIJblEEEjN6thrust24THRUST_300001_SM_1000_NS8cuda_cub9__find_if7functorIS9_EEE10Policy1000ENSB_12zip_iteratorINS8_IJNSD_26transform_input_iterator_tIbNSB_6detail15normal_iteratorINSB_10device_ptrIiEEEE7is_evenEENSB_17counting_iteratorIlNSB_11use_defaultESS_SS_EEEEEEEjSF_S9_NS7_10__identityEEEvT0_PT3_T1_NS0_13GridEvenShareIS10_EET2_T4_E12temp_storage+24];
	ld.shared.u64 	%rd384, [_ZZN3cub18CUB_300001_SM_10006detail6reduce18DeviceReduceKernelINS2_10policy_hubIN4cuda3std3__45tupleIJblEEEjN6thrust24THRUST_300001_SM_1000_NS8cuda_cub9__find_if7functorIS9_EEE10Policy1000ENSB_12zip_iteratorINS8_IJNSD_26transform_input_iterator_tIbNSB_6detail15normal_iteratorINSB_10device_ptrIiEEEE7is_evenEENSB_17counting_iteratorIlNSB_11use_defaultESS_SS_EEEEEEEjSF_S9_NS7_10__identityEEEvT0_PT3_T1_NS0_13GridEvenShareIS10_EET2_T4_E12temp_storage+32];
	and.b16  	%rs366, %rs442, 255;
	setp.eq.s16 	%p168, %rs366, 0;
	setp.eq.s16 	%p169, %rs365, 0;
	min.s64 	%rd385, %rd384, %rd444;
	selp.b16 	%rs367, %rs442, 1, %p169;
	selp.b16 	%rs442, %rs365, %rs367, %p168;
	selp.b64 	%rd386, %rd444, %rd385, %p169;
	selp.b64 	%rd444, %rd384, %rd386, %p168;
$L__BB8_66:
	setp.lt.u32 	%p170, %r6, 65;
	@%p170 bra 	$L__BB8_68;
	ld.shared.u8 	%rs368, [_ZZN3cub18CUB_300001_SM_10006detail6reduce18DeviceReduceKernelINS2_10policy_hubIN4cuda3std3__45tupleIJblEEEjN6thrust24THRUST_300001_SM_1000_NS8cuda_cub9__find_if7functorIS9_EEE10Policy1000ENSB_12zip_iteratorINS8_IJNSD_26transform_input_iterator_tIbNSB_6detail15normal_iteratorINSB_10device_ptrIiEEEE7is_evenEENSB_17counting_iteratorIlNSB_11use_defaultESS_SS_EEEEEEEjSF_S9_NS7_10__identityEEEvT0_PT3_T1_NS0_13GridEvenShareIS10_EET2_T4_E12temp_storage+40];
	ld.shared.u64 	%rd387, [_ZZN3cub18CUB_300001_SM_10006detail6reduce18DeviceReduceKernelINS2_10policy_hubIN4cuda3std3__45tupleIJblEEEjN6thrust24THRUST_300001_SM_1000_NS8cuda_cub9__find_if7functorIS9_EEE10Policy1000ENSB_12zip_iteratorINS8_IJNSD_26transform_input_iterator_tIbNSB_6detail15normal_iteratorINSB_10device_ptrIiEEEE7is_evenEENSB_17counting_iteratorIlNSB_11use_defaultESS_SS_EEEEEEEjSF_S9_NS7_10__identityEEEvT0_PT3_T1_NS0_13GridEvenShareIS10_EET2_T4_E12temp_storage+48];
	and.b16  	%rs369, %rs442, 255;
	setp.eq.s16 	%p171, %rs369, 0;
	setp.eq.s16 	%p172, %rs368, 0;
	min.s64 	%rd388, %rd387, %rd444;
	selp.b16 	%rs370, %rs442, 1, %p172;
	selp.b16 	%rs442, %rs368, %rs370, %p171;
	selp.b64 	%rd389, %rd444, %rd388, %p172;
	selp.b64 	%rd444, %rd387, %rd389, %p171;
$L__BB8_68:
	setp.lt.u32 	%p173, %r6, 97;
	@%p173 bra 	$L__BB8_70;
	ld.shared.u8 	%rs371, [_ZZN3cub18CUB_300001_SM_10006detail6reduce18DeviceReduceKernelINS2_10policy_hubIN4cuda3std3__45tupleIJblEEEjN6thrust24THRUST_300001_SM_1000_NS8cuda_cub9__find_if7functorIS9_EEE10Policy1000ENSB_12zip_iteratorINS8_IJNSD_26transform_input_iterator_tIbNSB_6detail15normal_iteratorINSB_10device_ptrIiEEEE7is_evenEENSB_17counting_iteratorIlNSB_11use_defaultESS_SS_EEEEEEEjSF_S9_NS7_10__identityEEEvT0_PT3_T1_NS0_13GridEvenShareIS10_EET2_T4_E12temp_storage+56];
	ld.shared.u64 	%rd390, [_ZZN3cub18CUB_300001_SM_10006detail6reduce18DeviceReduceKernelINS2_10policy_hubIN4cuda3std3__45tupleIJblEEEjN6thrust24THRUST_300001_SM_1000_NS8cuda_cub9__find_if7functorIS9_EEE10Policy1000ENSB_12zip_iteratorINS8_IJNSD_26transform_input_iterator_tIbNSB_6detail15normal_iteratorINSB_10device_ptrIiEEEE7is_evenEENSB_17counting_iteratorIlNSB_11use_defaultESS_SS_EEEEEEEjSF_S9_NS7_10__identityEEEvT0_PT3_T1_NS0_13GridEvenShareIS10_EET2_T4_E12temp_storage+64];
	and.b16  	%rs372, %rs442, 255;
	setp.eq.s16 	%p174, %rs372, 0;
	setp.eq.s16 	%p175, %rs371, 0;
	min.s64 	%rd391, %rd390, %rd444;
	selp.b16 	%rs373, %rs442, 1, %p175;
	selp.b16 	%rs442, %rs371, %rs373, %p174;
	selp.b64 	%rd392, %rd444, %rd391, %p175;
	selp.b64 	%rd444, %rd390, %rd392, %p174;
$L__BB8_70:
	setp.lt.u32 	%p176, %r6, 129;
	@%p176 bra 	$L__BB8_72;
	ld.shared.u8 	%rs374, [_ZZN3cub18CUB_300001_SM_10006detail6reduce18DeviceReduceKernelINS2_10policy_hubIN4cuda3std3__45tupleIJblEEEjN6thrust24THRUST_300001_SM_1000_NS8cuda_cub9__find_if7functorIS9_EEE10Policy1000ENSB_12zip_iteratorINS8_IJNSD_26transform_input_iterator_tIbNSB_6detail15normal_iteratorINSB_10device_ptrIiEEEE7is_evenEENSB_17counting_iteratorIlNSB_11use_defaultESS_SS_EEEEEEEjSF_S9_NS7_10__identityEEEvT0_PT3_T1_NS0_13GridEvenShareIS10_EET2_T4_E12temp_storage+72];
	ld.shared.u64 	%rd393, [_ZZN3cub18CUB_300001_SM_10006detail6reduce18DeviceReduceKernelINS2_10policy_hubIN4cuda3std3__45tupleIJblEEEjN6thrust24THRUST_300001_SM_1000_NS8cuda_cub9__find_if7functorIS9_EEE10Policy1000ENSB_12zip_iteratorINS8_IJNSD_26transform_input_iterator_tIbNSB_6detail15normal_iteratorINSB_10device_ptrIiEEEE7is_evenEENSB_17counting_iteratorIlNSB_11use_defaultESS_SS_EEEEEEEjSF_S9_NS7_10__identityEEEvT0_PT3_T1_NS0_13GridEvenShareIS10_EET2_T4_E12temp_storage+80];
	and.b16  	%rs375, %rs442, 255;
	setp.eq.s16 	%p177, %rs375, 0;
	setp.eq.s16 	%p178, %rs374, 0;
	min.s64 	%rd394, %rd393, %rd444;
	selp.b16 	%rs376, %rs442, 1, %p178;
	selp.b16 	%rs442, %rs374, %rs376, %p177;
	selp.b64 	%rd395, %rd444, %rd394, %p178;
	selp.b64 	%rd444, %rd393, %rd395, %p177;
$L__BB8_72:
	setp.lt.u32 	%p179, %r6, 161;
	@%p179 bra 	$L__BB8_74;
	ld.shared.u8 	%rs377, [_ZZN3cub18CUB_300001_SM_10006detail6reduce18DeviceReduceKernelINS2_10policy_hubIN4cuda3std3__45tupleIJblEEEjN6thrust24THRUST_300001_SM_1000_NS8cuda_cub9__find_if7functorIS9_EEE10Policy1000ENSB_12zip_iteratorINS8_IJNSD_26transform_input_iterator_tIbNSB_6detail15normal_iteratorINSB_10device_ptrIiEEEE7is_evenEENSB_17counting_iteratorIlNSB_11use_defaultESS_SS_EEEEEEEjSF_S9_NS7_10__identityEEEvT0_PT3_T1_NS0_13GridEvenShareIS10_EET2_T4_E12temp_storage+88];
	ld.shared.u64 	%rd396, [_ZZN3cub18CUB_300001_SM_10006detail6reduce18DeviceReduceKernelINS2_10policy_hubIN4cuda3std3__45tupleIJblEEEjN6thrust24THRUST_300001_SM_1000_NS8cuda_cub9__find_if7functorIS9_EEE10Policy1000ENSB_12zip_iteratorINS8_IJNSD_26transform_input_iterator_tIbNSB_6detail15normal_iteratorINSB_10device_ptrIiEEEE7is_evenEENSB_17counting_iteratorIlNSB_11use_defaultESS_SS_EEEEEEEjSF_S9_NS7_10__identityEEEvT0_PT3_T1_NS0_13GridEvenShareIS10_EET2_T4_E12temp_storage+96];
	and.b16  	%rs378, %rs442, 255;
	setp.eq.s16 	%p180, %rs378, 0;
	setp.eq.s16 	%p181, %rs377, 0;
	min.s64 	%rd397, %rd396, %rd444;
	selp.b16 	%rs379, %rs442, 1, %p181;
	selp.b16 	%rs442, %rs377, %rs379, %p180;
	selp.b64 	%rd398, %rd444, %rd397, %p181;
	selp.b64 	%rd444, %rd396, %rd398, %p180;
$L__BB8_74:
	setp.lt.u32 	%p182, %r6, 193;
	@%p182 bra 	$L__BB8_76;
	ld.shared.u8 	%rs380, [_ZZN3cub18CUB_300001_SM_10006detail6reduce18DeviceReduceKernelINS2_10policy_hubIN4cuda3std3__45tupleIJblEEEjN6thrust24THRUST_300001_SM_1000_NS8cuda_cub9__find_if7functorIS9_EEE10Policy1000ENSB_12zip_iteratorINS8_IJNSD_26transform_input_iterator_tIbNSB_6detail15normal_iteratorINSB_10device_ptrIiEEEE7is_evenEENSB_17counting_iteratorIlNSB_11use_defaultESS_SS_EEEEEEEjSF_S9_NS7_10__identityEEEvT0_PT3_T1_NS0_13GridEvenShareIS10_EET2_T4_E12temp_storage+104];
	ld.shared.u64 	%rd399, [_ZZN3cub18CUB_300001_SM_10006detail6reduce18DeviceReduceKernelINS2_10policy_hubIN4cuda3std3__45tupleIJblEEEjN6thrust24THRUST_300001_SM_1000_NS8cuda_cub9__find_if7functorIS9_EEE10Policy1000ENSB_12zip_iteratorINS8_IJNSD_26transform_input_iterator_tIbNSB_6detail15normal_iteratorINSB_10device_ptrIiEEEE7is_evenEENSB_17counting_iteratorIlNSB_11use_defaultESS_SS_EEEEEEEjSF_S9_NS7_10__identityEEEvT0_PT3_T1_NS0_13GridEvenShareIS10_EET2_T4_E12temp_storage+112];
	and.b16  	%rs381, %rs442, 255;
	setp.eq.s16 	%p183, %rs381, 0;
	setp.eq.s16 	%p184, %rs380, 0;
	min.s64 	%rd400, %rd399, %rd444;
	selp.b16 	%rs382, %rs442, 1, %p184;
	selp.b16 	%rs442, %rs380, %rs382, %p183;
	selp.b64 	%rd401, %rd444, %rd400, %p184;
	selp.b64 	%rd444, %rd399, %rd401, %p183;
$L__BB8_76:
	setp.lt.u32 	%p185, %r6, 225;
	@%p185 bra 	$L__BB8_122;
	ld.shared.u8 	%rs383, [_ZZN3cub18CUB_300001_SM_10006detail6reduce18DeviceReduceKernelINS2_10policy_hubIN4cuda3std3__45tupleIJblEEEjN6thrust24THRUST_300001_SM_1000_NS8cuda_cub9__find_if7functorIS9_EEE10Policy1000ENSB_12zip_iteratorINS8_IJNSD_26transform_input_iterator_tIbNSB_6detail15normal_iteratorINSB_10device_ptrIiEEEE7is_evenEENSB_17counting_iteratorIlNSB_11use_defaultESS_SS_EEEEEEEjSF_S9_NS7_10__identityEEEvT0_PT3_T1_NS0_13GridEvenShareIS10_EET2_T4_E12temp_storage+120];
	ld.shared.u64 	%rd402, [_ZZN3cub18CUB_300001_SM_10006detail6reduce18DeviceReduceKernelINS2_10policy_hubIN4cuda3std3__45tupleIJblEEEjN6thrust24THRUST_300001_SM_1000_NS8cuda_cub9__find_if7functorIS9_EEE10Policy1000ENSB_12zip_iteratorINS8_IJNSD_26transform_input_iterator_tIbNSB_6detail15normal_iteratorINSB_10device_ptrIiEEEE7is_evenEENSB_17counting_iteratorIlNSB_11use_defaultESS_SS_EEEEEEEjSF_S9_NS7_10__identityEEEvT0_PT3_T1_NS0_13GridEvenShareIS10_EET2_T4_E12temp_storage+128];
	and.b16  	%rs384, %rs442, 255;
	setp.eq.s16 	%p186, %rs384, 0;
	setp.eq.s16 	%p187, %rs383, 0;
	min.s64 	%rd403, %rd402, %rd444;
	selp.b16 	%rs385, %rs442, 1, %p187;
	selp.b16 	%rs442, %rs383, %rs385, %p186;
	selp.b64 	%rd404, %rd444, %rd403, %p187;
	selp.b64 	%rd444, %rd402, %rd404, %p186;
	bra.uni 	$L__BB8_122;
$L__BB8_78:
	mov.u32 	%r31, %tid.x;
	cvt.u64.u32 	%rd113, %r5;
	add.s64 	%rd114, %rd2, %rd113;
	cvt.u64.u32 	%rd115, %r31;
	add.s64 	%rd116, %rd115, %rd113;
	shl.b64 	%rd117, %rd116, 2;
	add.s64 	%rd118, %rd1, %rd117;
	ld.global.u32 	%r60, [%rd118];
	add.s32 	%r61, %r31, 256;
	cvt.u64.u32 	%rd119, %r61;
	ld.global.u32 	%r62, [%rd118+1024];
	add.s32 	%r64, %r31, 512;
	cvt.u64.u32 	%rd120, %r64;
	add.s64 	%rd121, %rd114, %rd120;
	ld.global.u32 	%r65, [%rd118+2048];
	add.s64 	%rd122, %rd121, 256;
	ld.global.u8 	%rs98, [%rd118+3072];
	and.b16  	%rs99, %rs98, 1;
	xor.b16  	%rs100, %rs99, 1;
	and.b32  	%r67, %r60, 1;
	setp.eq.b32 	%p2, %r67, 1;
	selp.b64 	%rd123, %rd119, %rd115, %p2;
	add.s64 	%rd124, %rd114, %rd123;
	and.b32  	%r68, %r60, %r62;
	and.b32  	%r69, %r68, 1;
	setp.eq.b32 	%p3, %r69, 1;
	min.s64 	%rd125, %rd121, %rd124;
	and.b32  	%r70, %r65, 1;
	setp.eq.b32 	%p4, %r70, 1;
	selp.b64 	%rd126, %rd124, %rd125, %p4;
	selp.b64 	%rd127, %rd121, %rd126, %p3;
	and.pred  	%p5, %p3, %p4;
	setp.eq.s16 	%p6, %rs99, 0;
	min.s64 	%rd128, %rd122, %rd127;
	selp.b64 	%rd129, %rd128, %rd127, %p6;
	selp.b16 	%rs442, %rs100, 1, %p5;
	selp.b64 	%rd444, %rd122, %rd129, %p5;
	setp.lt.u32 	%p7, %r6, %r4;
	@%p7 bra 	$L__BB8_98;
	add.s32 	%r72, %r31, %r4;
	add.s32 	%r73, %r72, %r5;
	add.s32 	%r476, %r73, 1024;
	not.b32 	%r74, %r31;
	add.s32 	%r75, %r74, %r1;
	sub.s32 	%r76, %r75, %r4;
	sub.s32 	%r475, %r76, %r5;
	mov.b32 	%r477, 0;
	mov.u32 	%r478, %r5;
$L__BB8_80:
	add.s32 	%r478, %r478, %r4;
	add.s32 	%r77, %r1, -1024;
	setp.gt.u32 	%p8, %r478, %r77;
	@%p8 bra 	$L__BB8_85;
	add.s32 	%r78, %r31, %r478;
	cvt.u64.u32 	%rd130, %r78;
	mul.wide.u32 	%rd131, %r78, 4;
	add.s64 	%rd132, %rd1, %rd131;
	add.s64 	%rd73, %rd2, %rd130;
	ld.global.u16 	%rs101, [%rd132];
	and.b16  	%rs61, %rs101, 1;
	ld.global.u8 	%rs62, [%rd132+1024];
	ld.global.u8 	%rs63, [%rd132+2048];
	ld.global.u8 	%rs64, [%rd132+3072];
	and.b16  	%rs102, %rs442, 255;
	setp.eq.s16 	%p9, %rs102, 0;
	@%p9 bra 	$L__BB8_83;
	setp.eq.s16 	%p10, %rs61, 0;
	min.s64 	%rd133, %rd73, %rd444;
	selp.b16 	%rs459, 1, %rs442, %p10;
	selp.b64 	%rd461, %rd133, %rd444, %p10;
	bra.uni 	$L__BB8_84;
$L__BB8_83:
	xor.b16  	%rs459, %rs61, 1;
	mov.u64 	%rd461, %rd73;
$L__BB8_84:
	add.s64 	%rd134, %rd73, 256;
	and.b16  	%rs103, %rs62, 1;
	add.s64 	%rd135, %rd73, 512;
	and.b16  	%rs104, %rs63, 1;
	add.s64 	%rd136, %rd73, 768;
	and.b16  	%rs105, %rs64, 1;
	and.b16  	%rs106, %rs459, 255;
	setp.eq.s16 	%p11, %rs106, 0;
	setp.eq.s16 	%p12, %rs103, 0;
	min.s64 	%rd137, %rd134, %rd461;
	selp.b16 	%rs107, 1, %rs459, %p12;
	selp.b64 	%rd138, %rd137, %rd461, %p12;
	xor.b16  	%rs108, %rs103, 1;
	selp.b16 	%rs109, %rs108, %rs107, %p11;
	and.b16  	%rs110, %rs109, 255;
	selp.b64 	%rd139, %rd134, %rd138, %p11;
	setp.eq.s16 	%p13, %rs110, 0;
	setp.eq.s16 	%p14, %rs104, 0;
	min.s64 	%rd140, %rd135, %rd139;
	selp.b16 	%rs111, 1, %rs109, %p14;
	selp.b64 	%rd141, %rd140, %rd139, %p14;
	xor.b16  	%rs112, %rs104, 1;
	selp.b16 	%rs113, %rs112, %rs111, %p13;
	and.b16  	%rs114, %rs113, 255;
	selp.b64 	%rd142, %rd135, %rd141, %p13;
	setp.eq.s16 	%p15, %rs114, 0;
	setp.eq.s16 	%p16, %rs105, 0;
	min.s64 	%rd143, %rd136, %rd142;
	selp.b16 	%rs115, 1, %rs113, %p16;
	selp.b64 	%rd144, %rd143, %rd142, %p16;
	xor.b16  	%rs116, %rs105, 1;
	selp.b16 	%rs442, %rs116, %rs115, %p15;
	selp.b64 	%rd444, %rd136, %rd144, %p15;
	sub.s32 	%r79, %r1, %r478;
	setp.lt.u32 	%p17, %r79, %r4;
	add.s32 	%r477, %r477, 1;
	add.s32 	%r476, %r476, %r4;
	sub.s32 	%r475, %r475, %r4;
	@%p17 bra 	$L__BB8_98;
	bra.uni 	$L__BB8_80;
$L__BB8_85:
	setp.le.u32 	%p18, %r1, %r478;
	sub.s32 	%r80, %r1, %r478;
	setp.ge.s32 	%p19, %r31, %r80;
	or.pred  	%p20, %p18, %p19;
	@%p20 bra 	$L__BB8_98;
	not.b32 	%r82, %r31;
	add.s32 	%r42, %r1, %r82;
	add.s32 	%r83, %r4, %r5;
	sub.s32 	%r84, %r42, %r83;
	mul.lo.s32 	%r85, %r2, %r477;
	shl.b32 	%r86, %r85, 10;
	sub.s32 	%r87, %r84, %r86;
	shr.u32 	%r88, %r87, 8;
	add.s32 	%r43, %r88, 1;
	and.b32  	%r44, %r43, 7;
	setp.lt.u32 	%p21, %r87, 1792;
	mov.u32 	%r483, %r31;
	@%p21 bra 	$L__BB8_90;
	or.b32  	%r481, %r31, 1024;
	shr.u32 	%r89, %r475, 8;
	add.s32 	%r90, %r89, 1;
	and.b32  	%r91, %r90, 33554424;
	neg.s32 	%r479, %r91;
$L__BB8_88:
	.pragma "nounroll";
	add.s32 	%r92, %r476, -1024;
	cvt.u64.u32 	%rd146, %r92;
	mul.wide.u32 	%rd147, %r92, 4;
	add.s64 	%rd148, %rd1, %rd147;
	add.s64 	%rd149, %rd2, %rd146;
	ld.global.u8 	%rs118, [%rd148];
	and.b16  	%rs119, %rs118, 1;
	xor.b16  	%rs120, %rs119, 1;
	and.b16  	%rs121, %rs442, 255;
	setp.eq.s16 	%p22, %rs121, 0;
	setp.eq.s16 	%p23, %rs119, 0;
	min.s64 	%rd150, %rd149, %rd444;
	selp.b16 	%rs122, 1, %rs442, %p23;
	selp.b16 	%rs123, %rs120, %rs122, %p22;
	and.b16  	%rs124, %rs123, 255;
	selp.b64 	%rd151, %rd150, %rd444, %p23;
	selp.b64 	%rd152, %rd149, %rd151, %p22;
	add.s32 	%r93, %r476, -768;
	cvt.u64.u32 	%rd153, %r93;
	mul.wide.u32 	%rd154, %r93, 4;
	add.s64 	%rd155, %rd1, %rd154;
	add.s64 	%rd156, %rd2, %rd153;
	ld.global.u8 	%rs125, [%rd155];
	and.b16  	%rs126, %rs125, 1;
	xor.b16  	%rs127, %rs126, 1;
	setp.eq.s16 	%p24, %rs124, 0;
	setp.eq.s16 	%p25, %rs126, 0;
	min.s64 	%rd157, %rd156, %rd152;
	selp.b16 	%rs128, 1, %rs123, %p25;
	selp.b16 	%rs129, %rs127, %rs128, %p24;
	and.b16  	%rs130, %rs129, 255;
	selp.b64 	%rd158, %rd157, %rd152, %p25;
	selp.b64 	%rd159, %rd156, %rd158, %p24;
	add.s32 	%r94, %r476, -512;
	cvt.u64.u32 	%rd160, %r94;
	mul.wide.u32 	%rd161, %r94, 4;
	add.s64 	%rd162, %rd1, %rd161;
	add.s64 	%rd163, %rd2, %rd160;
	ld.global.u8 	%rs131, [%rd162];
	and.b16  	%rs132, %rs131, 1;
	xor.b16  	%rs133, %rs132, 1;
	setp.eq.s16 	%p26, %rs130, 0;
	setp.eq.s16 	%p27, %rs132, 0;
	min.s64 	%rd164, %rd163, %rd159;
	selp.b16 	%rs134, 1, %rs129, %p27;
	selp.b16 	%rs135, %rs133, %rs134, %p26;
	and.b16  	%rs136, %rs135, 255;
	selp.b64 	%rd165, %rd164, %rd159, %p27;
	selp.b64 	%rd166, %rd163, %rd165, %p26;
	add.s32 	%r95, %r476, 768;
	add.s32 	%r96, %r476, -256;
	cvt.u64.u32 	%rd167, %r96;
	mul.wide.u32 	%rd168, %r96, 4;
	add.s64 	%rd169, %rd1, %rd168;
	add.s64 	%rd170, %rd2, %rd167;
	ld.global.u8 	%rs137, [%rd169];
	and.b16  	%rs138, %rs137, 1;
	xor.b16  	%rs139, %rs138, 1;
	setp.eq.s16 	%p28, %rs136, 0;
	setp.eq.s16 	%p29, %rs138, 0;
	min.s64 	%rd171, %rd170, %rd166;
	selp.b16 	%rs140, 1, %rs135, %p29;
	selp.b16 	%rs141, %rs139, %rs140, %p28;
	and.b16  	%rs142, %rs141, 255;
	selp.b64 	%rd172, %rd171, %rd166, %p29;
	selp.b64 	%rd173, %rd170, %rd172, %p28;
	cvt.u64.u32 	%rd174, %r476;
	mul.wide.u32 	%rd175, %r476, 4;
	add.s64 	%rd176, %rd1, %rd175;
	add.s64 	%rd177, %rd2, %rd174;
	ld.global.u8 	%rs143, [%rd176];
	and.b16  	%rs144, %rs143, 1;
	xor.b16  	%rs145, %rs144, 1;
	setp.eq.s16 	%p30, %rs142, 0;
	setp.eq.s16 	%p31, %rs144, 0;
	min.s64 	%rd178, %rd177, %rd173;
	selp.b16 	%rs146, 1, %rs141, %p31;
	selp.b16 	%rs147, %rs145, %rs146, %p30;
	and.b16  	%rs148, %rs147, 255;
	selp.b64 	%rd179, %rd178, %rd173, %p31;
	selp.b64 	%rd180, %rd177, %rd179, %p30;
	add.s32 	%r97, %r476, 256;
	cvt.u64.u32 	%rd181, %r97;
	mul.wide.u32 	%rd182, %r97, 4;
	add.s64 	%rd183, %rd1, %rd182;
	add.s64 	%rd184, %rd2, %rd181;
	ld.global.u8 	%rs149, [%rd183];
	and.b16  	%rs150, %rs149, 1;
	xor.b16  	%rs151, %rs150, 1;
	setp.eq.s16 	%p32, %rs148, 0;
	setp.eq.s16 	%p33, %rs150, 0;
	min.s64 	%rd185, %rd184, %rd180;
	selp.b16 	%rs152, 1, %rs147, %p33;
	selp.b16 	%rs153, %rs151, %rs152, %p32;
	and.b16  	%rs154, %rs153, 255;
	selp.b64 	%rd186, %rd185, %rd180, %p33;
	selp.b64 	%rd187, %rd184, %rd186, %p32;
	add.s32 	%r98, %r476, 512;
	cvt.u64.u32 	%rd188, %r98;
	mul.wide.u32 	%rd189, %r98, 4;
	add.s64 	%rd190, %rd1, %rd189;
	add.s64 	%rd191, %rd2, %rd188;
	ld.global.u8 	%rs155, [%rd190];
	and.b16  	%rs156, %rs155, 1;
	xor.b16  	%rs157, %rs156, 1;
	setp.eq.s16 	%p34, %rs154, 0;
	setp.eq.s16 	%p35, %rs156, 0;
	min.s64 	%rd192, %rd191, %rd187;
	selp.b16 	%rs158, 1, %rs153, %p35;
	selp.b16 	%rs159, %rs157, %rs158, %p34;
	and.b16  	%rs160, %rs159, 255;
	selp.b64 	%rd193, %rd192, %rd187, %p35;
	selp.b64 	%rd194, %rd191, %rd193, %p34;
	cvt.u64.u32 	%rd195, %r95;
	mul.wide.u32 	%rd196, %r95, 4;
	add.s64 	%rd197, %rd1, %rd196;
	add.s64 	%rd198, %rd2, %rd195;
	ld.global.u8 	%rs161, [%rd197];
	and.b16  	%rs162, %rs161, 1;
	xor.b16  	%rs163, %rs162, 1;
	setp.eq.s16 	%p36, %rs160, 0;
	setp.eq.s16 	%p37, %rs162, 0;
	min.s64 	%rd199, %rd198, %rd194;
	selp.b16 	%rs164, 1, %rs159, %p37;
	selp.b16 	%rs442, %rs163, %rs164, %p36;
	selp.b64 	%rd200, %rd199, %rd194, %p37;
	selp.b64 	%rd444, %rd198, %rd200, %p36;
	add.s32 	%r481, %r481, 2048;
	add.s32 	%r476, %r476, 2048;
	add.s32 	%r479, %r479, 8;
	setp.ne.s32 	%p38, %r479, 0;
	@%p38 bra 	$L__BB8_88;
	add.s32 	%r483, %r481, -1024;
$L__BB8_90:
	setp.eq.s32 	%p39, %r44, 0;
	@%p39 bra 	$L__BB8_98;
	setp.lt.u32 	%p40, %r44, 4;
	@%p40 bra 	$L__BB8_93;
	add.s32 	%r99, %r483, %r478;
	cvt.u64.u32 	%rd202, %r99;
	mul.wide.u32 	%rd203, %r99, 4;
	add.s64 	%rd204, %rd1, %rd203;
	add.s64 	%rd205, %rd2, %rd202;
	ld.global.u8 	%rs166, [%rd204];
	and.b16  	%rs167, %rs166, 1;
	xor.b16  	%rs168, %rs167, 1;
	and.b16  	%rs169, %rs442, 255;
	setp.eq.s16 	%p41, %rs169, 0;
	setp.eq.s16 	%p42, %rs167, 0;
	min.s64 	%rd206, %rd205, %rd444;
	selp.b16 	%rs170, 1, %rs442, %p42;
	selp.b16 	%rs171, %rs168, %rs170, %p41;
	and.b16  	%rs172, %rs171, 255;
	selp.b64 	%rd207, %rd206, %rd444, %p42;
	selp.b64 	%rd208, %rd205, %rd207, %p41;
	add.s32 	%r100, %r99, 256;
	cvt.u64.u32 	%rd209, %r100;
	mul.wide.u32 	%rd210, %r100, 4;
	add.s64 	%rd211, %rd1, %rd210;
	add.s64 	%rd212, %rd2, %rd209;
	ld.global.u8 	%rs173, [%rd211];
	and.b16  	%rs174, %rs173, 1;
	xor.b16  	%rs175, %rs174, 1;
	setp.eq.s16 	%p43, %rs172, 0;
	setp.eq.s16 	%p44, %rs174, 0;
	min.s64 	%rd213, %rd212, %rd208;
	selp.b16 	%rs176, 1, %rs171, %p44;
	selp.b16 	%rs177, %rs175, %rs176, %p43;
	and.b16  	%rs178, %rs177, 255;
	selp.b64 	%rd214, %rd213, %rd208, %p44;
	selp.b64 	%rd215, %rd212, %rd214, %p43;
	add.s32 	%r101, %r99, 512;
	cvt.u64.u32 	%rd216, %r101;
	mul.wide.u32 	%rd217, %r101, 4;
	add.s64 	%rd218, %rd1, %rd217;
	add.s64 	%rd219, %rd2, %rd216;
	ld.global.u8 	%rs179, [%rd218];
	and.b16  	%rs180, %rs179, 1;
	xor.b16  	%rs181, %rs180, 1;
	setp.eq.s16 	%p45, %rs178, 0;
	setp.eq.s16 	%p46, %rs180, 0;
	min.s64 	%rd220, %rd219, %rd215;
	selp.b16 	%rs182, 1, %rs177, %p46;
	selp.b16 	%rs183, %rs181, %rs182, %p45;
	and.b16  	%rs184, %rs183, 255;
	selp.b64 	%rd221, %rd220, %rd215, %p46;
	selp.b64 	%rd222, %rd219, %rd221, %p45;
	add.s32 	%r102, %r99, 768;
	cvt.u64.u32 	%rd223, %r102;
	mul.wide.u32 	%rd224, %r102, 4;
	add.s64 	%rd225, %rd1, %rd224;
	add.s64 	%rd226, %rd2, %rd223;
	ld.global.u8 	%rs185, [%rd225];
	and.b16  	%rs186, %rs185, 1;
	xor.b16  	%rs187, %rs186, 1;
	setp.eq.s16 	%p47, %rs184, 0;
	setp.eq.s16 	%p48, %rs186, 0;
	min.s64 	%rd227, %rd226, %rd222;
	selp.b16 	%rs188, 1, %rs183, %p48;
	selp.b16 	%rs442, %rs187, %rs188, %p47;
	selp.b64 	%rd228, %rd227, %rd222, %p48;
	selp.b64 	%rd444, %rd226, %rd228, %p47;
	add.s32 	%r483, %r483, 1024;
$L__BB8_93:
	and.b32  	%r103, %r43, 3;
	setp.eq.s32 	%p49, %r103, 0;
	@%p49 bra 	$L__BB8_98;
	setp.eq.s32 	%p50, %r103, 1;
	@%p50 bra 	$L__BB8_96;
	add.s32 	%r104, %r483, %r478;
	cvt.u64.u32 	%rd230, %r104;
	mul.wide.u32 	%rd231, %r104, 4;
	add.s64 	%rd232, %rd1, %rd231;
	add.s64 	%rd233, %rd2, %rd230;
	ld.global.u8 	%rs190, [%rd232];
	and.b16  	%rs191, %rs190, 1;
	xor.b16  	%rs192, %rs191, 1;
	and.b16  	%rs193, %rs442, 255;
	setp.eq.s16 	%p51, %rs193, 0;
	setp.eq.s16 	%p52, %rs191, 0;
	min.s64 	%rd234, %rd233, %rd444;
	selp.b16 	%rs194, 1, %rs442, %p52;
	selp.b16 	%rs195, %rs192, %rs194, %p51;
	and.b16  	%rs196, %rs195, 255;
	selp.b64 	%rd235, %rd234, %rd444, %p52;
	selp.b64 	%rd236, %rd233, %rd235, %p51;
	add.s32 	%r105, %r104, 256;
	cvt.u64.u32 	%rd237, %r105;
	mul.wide.u32 	%rd238, %r105, 4;
	add.s64 	%rd239, %rd1, %rd238;
	add.s64 	%rd240, %rd2, %rd237;
	ld.global.u8 	%rs197, [%rd239];
	and.b16  	%rs198, %rs197, 1;
	xor.b16  	%rs199, %rs198, 1;
	setp.eq.s16 	%p53, %rs196, 0;
	setp.eq.s16 	%p54, %rs198, 0;
	min.s64 	%rd241, %rd240, %rd236;
	selp.b16 	%rs200, 1, %rs195, %p54;
	selp.b16 	%rs442, %rs199, %rs200, %p53;
	selp.b64 	%rd242, %rd241, %rd236, %p54;
	selp.b64 	%rd444, %rd240, %rd242, %p53;
	add.s32 	%r483, %r483, 512;
$L__BB8_96:
	and.b32  	%r106, %r42, 256;
	setp.ne.s32 	%p55, %r106, 0;
	@%p55 bra 	$L__BB8_98;
	add.s32 	%r107, %r483, %r478;
	cvt.u64.u32 	%rd243, %r107;
	mul.wide.u32 	%rd244, %r107, 4;
	add.s64 	%rd245, %rd1, %rd244;
	add.s64 	%rd246, %rd2, %rd243;
	ld.global.u8 	%rs201, [%rd245];
	and.b16  	%rs202, %rs201, 1;
	xor.b16  	%rs203, %rs202, 1;
	and.b16  	%rs204, %rs442, 255;
	setp.eq.s16 	%p56, %rs204, 0;
	setp.eq.s16 	%p57, %rs202, 0;
	min.s64 	%rd247, %rd246, %rd444;
	selp.b16 	%rs205, 1, %rs442, %p57;
	selp.b16 	%rs442, %rs203, %rs205, %p56;
	selp.b64 	%rd248, %rd247, %rd444, %p57;
	selp.b64 	%rd444, %rd246, %rd248, %p56;
$L__BB8_98:
	// begin inline asm
	mov.u32 %r108, %laneid;
	// end inline asm
	cvt.u32.u16 	%r129, %rs442;
	and.b32  	%r110, %r129, 255;
	mov.b32 	%r126, 1;
	mov.b32 	%r127, 31;
	mov.b32 	%r128, -1;
	// begin inline asm
	shfl.sync.down.b32 %r109, %r110, %r126, %r127, %r128;
	// end inline asm
	// begin inline asm
	shfl.sync.down.b32 %r114, %r115, %r126, %r127, %r128;
	// end inline asm
	mov.b64 	{%r120, %r125}, %rd444;
	// begin inline asm
	shfl.sync.down.b32 %r119, %r120, %r126, %r127, %r128;
	// end inline asm
	// begin inline asm
	shfl.sync.down.b32 %r124, %r125, %r126, %r127, %r128;
	// end inline asm
	mov.b64 	%rd89, {%r119, %r124};
	cvt.u16.u32 	%rs81, %r109;
	setp.gt.s32 	%p58, %r108, 30;
	@%p58 bra 	$L__BB8_102;
	and.b16  	%rs206, %rs442, 255;
	setp.eq.s16 	%p59, %rs206, 0;
	and.b16  	%rs207, %rs81, 255;
	setp.eq.s16 	%p60, %rs207, 0;
	or.pred  	%p61, %p59, %p60;
	@%p61 bra 	$L__BB8_101;
	min.s64 	%rd444, %rd89, %rd444;
	mov.b16 	%rs442, 1;
	bra.uni 	$L__BB8_102;
$L__BB8_101:
	setp.eq.s16 	%p62, %rs206, 0;
	selp.b16 	%rs442, %rs81, %rs442, %p62;
	selp.b64 	%rd444, %rd89, %rd444, %p62;
$L__BB8_102:
	cvt.u32.u16 	%r150, %rs442;
	and.b32  	%r131, %r150, 255;
	mov.b32 	%r147, 2;
	mov.b32 	%r148, 31;
	mov.b32 	%r149, -1;
	// begin inline asm
	shfl.sync.down.b32 %r130, %r131, %r147, %r148, %r149;
	// end inline asm
	// begin inline asm
	shfl.sync.down.b32 %r135, %r136, %r147, %r148, %r149;
	// end inline asm
	mov.b64 	{%r141, %r146}, %rd444;
	// begin inline asm
	shfl.sync.down.b32 %r140, %r141, %r147, %r148, %r149;
	// end inline asm
	// begin inline asm
	shfl.sync.down.b32 %r145, %r146, %r147, %r148, %r149;
	// end inline asm
	mov.b64 	%rd93, {%r140, %r145};
	cvt.u16.u32 	%rs84, %r130;
	setp.gt.s32 	%p63, %r108, 29;
	@%p63 bra 	$L__BB8_106;
	and.b16  	%rs210, %rs442, 255;
	setp.eq.s16 	%p64, %rs210, 0;
	and.b16  	%rs211, %rs84, 255;
	setp.eq.s16 	%p65, %rs211, 0;
	or.pred  	%p66, %p64, %p65;
	@%p66 bra 	$L__BB8_105;
	min.s64 	%rd444, %rd93, %rd444;
	mov.b16 	%rs442, 1;
	bra.uni 	$L__BB8_106;
$L__BB8_105:
	setp.eq.s16 	%p67, %rs210, 0;
	selp.b16 	%rs442, %rs84, %rs442, %p67;
	selp.b64 	%rd444, %rd93, %rd444, %p67;
$L__BB8_106:
	cvt.u32.u16 	%r171, %rs442;
	and.b32  	%r152, %r171, 255;
	mov.b32 	%r168, 4;
	mov.b32 	%r169, 31;
	mov.b32 	%r170, -1;
	// begin inline asm
	shfl.sync.down.b32 %r151, %r152, %r168, %r169, %r170;
	// end inline asm
	// begin inline asm
	shfl.sync.down.b32 %r156, %r157, %r168, %r169, %r170;
	// end inline asm
	mov.b64 	{%r162, %r167}, %rd444;
	// begin inline asm
	shfl.sync.down.b32 %r161, %r162, %r168, %r169, %r170;
	// end inline asm
	// begin inline asm
	shfl.sync.down.b32 %r166, %r167, %r168, %r169, %r170;
	// end inline asm
	mov.b64 	%rd97, {%r161, %r166};
	cvt.u16.u32 	%rs87, %r151;
	setp.gt.s32 	%p68, %r108, 27;
	@%p68 bra 	$L__BB8_110;
	and.b16  	%rs214, %rs442, 255;
	setp.eq.s16 	%p69, %rs214, 0;
	and.b16  	%rs215, %rs87, 255;
	setp.eq.s16 	%p70, %rs215, 0;
	or.pred  	%p71, %p69, %p70;
	@%p71 bra 	$L__BB8_109;
	min.s64 	%rd444, %rd97, %rd444;
	mov.b16 	%rs442, 1;
	bra.uni 	$L__BB8_110;
$L__BB8_109:
	setp.eq.s16 	%p72, %rs214, 0;
	selp.b16 	%rs442, %rs87, %rs442, %p72;
	selp.b64 	%rd444, %rd97, %rd444, %p72;
$L__BB8_110:
	cvt.u32.u16 	%r192, %rs442;
	and.b32  	%r173, %r192, 255;
	mov.b32 	%r189, 8;
	mov.b32 	%r190, 31;
	mov.b32 	%r191, -1;
	// begin inline asm
	shfl.sync.down.b32 %r172, %r173, %r189, %r190, %r191;
	// end inline asm
	// begin inline asm
	shfl.sync.down.b32 %r177, %r178, %r189, %r190, %r191;
	// end inline asm
	mov.b64 	{%r183, %r188}, %rd444;
	// begin inline asm
	shfl.sync.down.b32 %r182, %r183, %r189, %r190, %r191;
	// end inline asm
	// begin inline asm
	shfl.sync.down.b32 %r187, %r188, %r189, %r190, %r191;
	// end inline asm
	mov.b64 	%rd101, {%r182, %r187};
	cvt.u16.u32 	%rs90, %r172;
	setp.gt.s32 	%p73, %r108, 23;
	@%p73 bra 	$L__BB8_114;
	and.b16  	%rs218, %rs442, 255;
	setp.eq.s16 	%p74, %rs218, 0;
	and.b16  	%rs219, %rs90, 255;
	setp.eq.s16 	%p75, %rs219, 0;
	or.pred  	%p76, %p74, %p75;
	@%p76 bra 	$L__BB8_113;
	min.s64 	%rd444, %rd101, %rd444;
	mov.b16 	%rs442, 1;
	bra.uni 	$L__BB8_114;
$L__BB8_113:
	setp.eq.s16 	%p77, %rs218, 0;
	selp.b16 	%rs442, %rs90, %rs442, %p77;
	selp.b64 	%rd444, %rd101, %rd444, %p77;
$L__BB8_114:
	cvt.u32.u16 	%r213, %rs442;
	and.b32  	%r194, %r213, 255;
	mov.b32 	%r210, 16;
	mov.b32 	%r211, 31;
	mov.b32 	%r212, -1;
	// begin inline asm
	shfl.sync.down.b32 %r193, %r194, %r210, %r211, %r212;
	// end inline asm
	// begin inline asm
	shfl.sync.down.b32 %r198, %r199, %r210, %r211, %r212;
	// end inline asm
	mov.b64 	{%r204, %r209}, %rd444;
	// begin inline asm
	shfl.sync.down.b32 %r203, %r204, %r210, %r211, %r212;
	// end inline asm
	// begin inline asm
	shfl.sync.down.b32 %r208, %r209, %r210, %r211, %r212;
	// end inline asm
	mov.b64 	%rd105, {%r203, %r208};
	cvt.u16.u32 	%rs93, %r193;
	setp.gt.s32 	%p78, %r108, 15;
	@%p78 bra 	$L__BB8_118;
	and.b16  	%rs222, %rs442, 255;
	setp.eq.s16 	%p79, %rs222, 0;
	and.b16  	%rs223, %rs93, 255;
	setp.eq.s16 	%p80, %rs223, 0;
	or.pred  	%p81, %p79, %p80;
	@%p81 bra 	$L__BB8_117;
	min.s64 	%rd444, %rd105, %rd444;
	mov.b16 	%rs442, 1;
	bra.uni 	$L__BB8_118;
$L__BB8_117:
	setp.eq.s16 	%p82, %rs222, 0;
	selp.b16 	%rs442, %rs93, %rs442, %p82;
	selp.b64 	%rd444, %rd105, %rd444, %p82;
$L__BB8_118:
	setp.ne.s32 	%p83, %r108, 0;
	@%p83 bra 	$L__BB8_120;
	shr.u32 	%r214, %r31, 1;
	and.b32  	%r215, %r214, 496;
	mov.u32 	%r216, _ZZN3cub18CUB_300001_SM_10006detail6reduce18DeviceReduceKernelINS2_10policy_hubIN4cuda3std3__45tupleIJblEEEjN6thrust24THRUST_300001_SM_1000_NS8cuda_cub9__find_if7functorIS9_EEE10Policy1000ENSB_12zip_iteratorINS8_IJNSD_26transform_input_iterator_tIbNSB_6detail15normal_iteratorINSB_10device_ptrIiEEEE7is_evenEENSB_17counting_iteratorIlNSB_11use_defaultESS_SS_EEEEEEEjSF_S9_NS7_10__identityEEEvT0_PT3_T1_NS0_13GridEvenShareIS10_EET2_T4_E12temp_storage;
	add.s32 	%r217, %r216, %r215;
	st.shared.u8 	[%r217+8], %rs442;
	st.shared.u64 	[%r217+16], %rd444;
$L__BB8_120:
	bar.sync 	0;
	setp.ne.s32 	%p84, %r31, 0;
	@%p84 bra 	$L__BB8_122;
	ld.shared.u8 	%rs226, [_ZZN3cub18CUB_300001_SM_10006detail6reduce18DeviceReduceKernelINS2_10policy_hubIN4cuda3std3__45tupleIJblEEEjN6thrust24THRUST_300001_SM_1000_NS8cuda_cub9__find_if7functorIS9_EEE10Policy1000ENSB_12zip_iteratorINS8_IJNSD_26transform_input_iterator_tIbNSB_6detail15normal_iteratorINSB_10device_ptrIiEEEE7is_evenEENSB_17counting_iteratorIlNSB_11use_defaultESS_SS_EEEEEEEjSF_S9_NS7_10__identityEEEvT0_PT3_T1_NS0_13GridEvenShareIS10_EET2_T4_E12temp_storage+24];
	ld.shared.u64 	%rd249, [_ZZN3cub18CUB_300001_SM_10006detail6reduce18DeviceReduceKernelINS2_10policy_hubIN4cuda3std3__45tupleIJblEEEjN6thrust24THRUST_300001_SM_1000_NS8cuda_cub9__find_if7functorIS9_EEE10Policy1000ENSB_12zip_iteratorINS8_IJNSD_26transform_input_iterator_tIbNSB_6detail15normal_iteratorINSB_10device_ptrIiEEEE7is_evenEENSB_17counting_iteratorIlNSB_11use_defaultESS_SS_EEEEEEEjSF_S9_NS7_10__identityEEEvT0_PT3_T1_NS0_13GridEvenShareIS10_EET2_T4_E12temp_storage+32];
	and.b16  	%rs227, %rs442, 255;
	setp.eq.s16 	%p85, %rs227, 0;
	setp.eq.s16 	%p86, %rs226, 0;
	min.s64 	%rd250, %rd249, %rd444;
	selp.b16 	%rs228, %rs442, 1, %p86;
	selp.b16 	%rs229, %rs226, %rs228, %p85;
	and.b16  	%rs230, %rs229, 255;
	selp.b64 	%rd251, %rd444, %rd250, %p86;
	selp.b64 	%rd252, %rd249, %rd251, %p85;
	ld.shared.u8 	%rs231, [_ZZN3cub18CUB_300001_SM_10006detail6reduce18DeviceReduceKernelINS2_10policy_hubIN4cuda3std3__45tupleIJblEEEjN6thrust24THRUST_300001_SM_1000_NS8cuda_cub9__find_if7functorIS9_EEE10Policy1000ENSB_12zip_iteratorINS8_IJNSD_26transform_input_iterator_tIbNSB_6detail15normal_iteratorINSB_10device_ptrIiEEEE7is_evenEENSB_17counting_iteratorIlNSB_11use_defaultESS_SS_EEEEEEEjSF_S9_NS7_10__identityEEEvT0_PT3_T1_NS0_13GridEvenShareIS10_EET2_T4_E12temp_storage+40];
	ld.shared.u64 	%rd253, [_ZZN3cub18CUB_300001_SM_10006detail6reduce18DeviceReduceKernelINS2_10policy_hubIN4cuda3std3__45tupleIJblEEEjN6thrust24THRUST_300001_SM_1000_NS8cuda_cub9__find_if7functorIS9_EEE10Policy1000ENSB_12zip_iteratorINS8_IJNSD_26transform_input_iterator_tIbNSB_6detail15normal_iteratorINSB_10device_ptrIiEEEE7is_evenEENSB_17counting_iteratorIlNSB_11use_defaultESS_SS_EEEEEEEjSF_S9_NS7_10__identityEEEvT0_PT3_T1_NS0_13GridEvenShareIS10_EET2_T4_E12temp_storage+48];
	setp.eq.s16 	%p87, %rs230, 0;
	setp.eq.s16 	%p88, %rs231, 0;
	min.s64 	%rd254, %rd253, %rd252;
	selp.b16 	%rs232, %rs229, 1, %p88;
	selp.b16 	%rs233, %rs231, %rs232, %p87;
	and.b16  	%rs234, %rs233, 255;
	selp.b64 	%rd255, %rd252, %rd254, %p88;
	selp.b64 	%rd256, %rd253, %rd255, %p87;
	ld.shared.u8 	%rs235, [_ZZN3cub18CUB_300001_SM_10006detail6reduce18DeviceReduceKernelINS2_10policy_hubIN4cuda3std3__45tupleIJblEEEjN6thrust24THRUST_300001_SM_1000_NS8cuda_cub9__find_if7functorIS9_EEE10Policy1000ENSB_12zip_iteratorINS8_IJNSD_26transform_input_iterator_tIbNSB_6detail15normal_iteratorINSB_10device_ptrIiEEEE7is_evenEENSB_17counting_iteratorIlNSB_11use_defaultESS_SS_EEEEEEEjSF_S9_NS7_10__identityEEEvT0_PT3_T1_NS0_13GridEvenShareIS10_EET2_T4_E12temp_storage+56];
	ld.shared.u64 	%rd257, [_ZZN3cub18CUB_300001_SM_10006detail6reduce18DeviceReduceKernelINS2_10policy_hubIN4cuda3std3__45tupleIJblEEEjN6thrust24THRUST_300001_SM_1000_NS8cuda_cub9__find_if7functorIS9_EEE10Policy1000ENSB_12zip_iteratorINS8_IJNSD_26transform_input_iterator_tIbNSB_6detail15normal_iteratorINSB_10device_ptrIiEEEE7is_evenEENSB_17counting_iteratorIlNSB_11use_defaultESS_SS_EEEEEEEjSF_S9_NS7_10__identityEEEvT0_PT3_T1_NS0_13GridEvenShareIS10_EET2_T4_E12temp_storage+64];
	setp.eq.s16 	%p89, %rs234, 0;
	setp.eq.s16 	%p90, %rs235, 0;
	min.s64 	%rd258, %rd257, %rd256;
	selp.b16 	%rs236, %rs233, 1, %p90;
	selp.b16 	%rs237, %rs235, %rs236, %p89;
	and.b16  	%rs238, %rs237, 255;
	selp.b64 	%rd259, %rd256, %rd258, %p90;
	selp.b64 	%rd260, %rd257, %rd259, %p89;
	ld.shared.u8 	%rs239, [_ZZN3cub18CUB_300001_SM_10006detail6reduce18DeviceReduceKernelINS2_10policy_hubIN4cuda3std3__45tupleIJblEEEjN6thrust24THRUST_300001_SM_1000_NS8cuda_cub9__find_if7functorIS9_EEE10Policy1000ENSB_12zip_iteratorINS8_IJNSD_26transform_input_iterator_tIbNSB_6detail15normal_iteratorINSB_10device_ptrIiEEEE7is_evenEENSB_17counting_iteratorIlNSB_11use_defaultESS_SS_EEEEEEEjSF_S9_NS7_10__identityEEEvT0_PT3_T1_NS0_13GridEvenShareIS10_EET2_T4_E12temp_storage+72];
	ld.shared.u64 	%rd261, [_ZZN3cub18CUB_300001_SM_10006detail6reduce18DeviceReduceKernelINS2_10policy_hubIN4cuda3std3__45tupleIJblEEEjN6thrust24THRUST_300001_SM_1000_NS8cuda_cub9__find_if7functorIS9_EEE10Policy1000ENSB_12zip_iteratorINS8_IJNSD_26transform_input_iterator_tIbNSB_6detail15normal_iteratorINSB_10device_ptrIiEEEE7is_evenEENSB_17counting_iteratorIlNSB_11use_defaultESS_SS_EEEEEEEjSF_S9_NS7_10__identityEEEvT0_PT3_T1_NS0_13GridEvenShareIS10_EET2_T4_E12temp_storage+80];
	setp.eq.s16 	%p91, %rs238, 0;
	setp.eq.s16 	%p92, %rs239, 0;
	min.s64 	%rd262, %rd261, %rd260;
	selp.b16 	%rs240, %rs237, 1, %p92;
	selp.b16 	%rs241, %rs239, %rs240, %p91;
	and.b16  	%rs242, %rs241, 255;
	selp.b64 	%rd263, %rd260, %rd262, %p92;
	selp.b64 	%rd264, %rd261, %rd263, %p91;
	ld.shared.u8 	%rs243, [_ZZN3cub18CUB_300001_SM_10006detail6reduce18DeviceReduceKernelINS2_10policy_hubIN4cuda3std3__45tupleIJblEEEjN6thrust24THRUST_300001_SM_1000_NS8cuda_cub9__find_if7functorIS9_EEE10Policy1000ENSB_12zip_iteratorINS8_IJNSD_26transform_input_iterator_tIbNSB_6detail15normal_iteratorINSB_10device_ptrIiEEEE7is_evenEENSB_17counting_iteratorIlNSB_11use_defaultESS_SS_EEEEEEEjSF_S9_NS7_10__identityEEEvT0_PT3_T1_NS0_13GridEvenShareIS10_EET2_T4_E12temp_storage+88];
	ld.shared.u64 	%rd265, [_ZZN3cub18CUB_300001_SM_10006detail6reduce18DeviceReduceKernelINS2_10policy_hubIN4cuda3std3__45tupleIJblEEEjN6thrust24THRUST_300001_SM_1000_NS8cuda_cub9__find_if7functorIS9_EEE10Policy1000ENSB_12zip_iteratorINS8_IJNSD_26transform_input_iterator_tIbNSB_6detail15normal_iteratorINSB_10device_ptrIiEEEE7is_evenEENSB_17counting_iteratorIlNSB_11use_defaultESS_SS_EEEEEEEjSF_S9_NS7_10__identityEEEvT0_PT3_T1_NS0_13GridEvenShareIS10_EET2_T4_E12temp_storage+96];
	setp.eq.s16 	%p93, %rs242, 0;
	setp.eq.s16 	%p94, %rs243, 0;
	min.s64 	%rd266, %rd265, %rd264;
	selp.b16 	%rs244, %rs241, 1, %p94;
	selp.b16 	%rs245, %rs243, %rs244, %p93;
	and.b16  	%rs246, %rs245, 255;
	selp.b64 	%rd267, %rd264, %rd266, %p94;
	selp.b64 	%rd268, %rd265, %rd267, %p93;
	ld.shared.u8 	%rs247, [_ZZN3cub18CUB_300001_SM_10006detail6reduce18DeviceReduceKernelINS2_10policy_hubIN4cuda3std3__45tupleIJblEEEjN6thrust24THRUST_300001_SM_1000_NS8cuda_cub9__find_if7functorIS9_EEE10Policy1000ENSB_12zip_iteratorINS8_IJNSD_26transform_input_iterator_tIbNSB_6detail15normal_iteratorINSB_10device_ptrIiEEEE7is_evenEENSB_17counting_iteratorIlNSB_11use_defaultESS_SS_EEEEEEEjSF_S9_NS7_10__identityEEEvT0_PT3_T1_NS0_13GridEvenShareIS10_EET2_T4_E12temp_storage+104];
	ld.shared.u64 	%rd269, [_ZZN3cub18CUB_300001_SM_10006detail6reduce18DeviceReduceKernelINS2_10policy_hubIN4cuda3std3__45tupleIJblEEEjN6thrust24THRUST_300001_SM_1000_NS8cuda_cub9__find_if7functorIS9_EEE10Policy1000ENSB_12zip_iteratorINS8_IJNSD_26transform_input_iterator_tIbNSB_6detail15normal_iteratorINSB_10device_ptrIiEEEE7is_evenEENSB_17counting_iteratorIlNSB_11use_defaultESS_SS_EEEEEEEjSF_S9_NS7_10__identityEEEvT0_PT3_T1_NS0_13GridEvenShareIS10_EET2_T4_E12temp_storage+112];
	setp.eq.s16 	%p95, %rs246, 0;
	setp.eq.s16 	%p96, %rs247, 0;
	min.s64 	%rd270, %rd269, %rd268;
	selp.b16 	%rs248, %rs245, 1, %p96;
	selp.b16 	%rs249, %rs247, %rs248, %p95;
	and.b16  	%rs250, %rs249, 255;
	selp.b64 	%rd271, %rd268, %rd270, %p96;
	selp.b64 	%rd272, %rd269, %rd271, %p95;
	ld.shared.u8 	%rs251, [_ZZN3cub18CUB_300001_SM_10006detail6reduce18DeviceReduceKernelINS2_10policy_hubIN4cuda3std3__45tupleIJblEEEjN6thrust24THRUST_300001_SM_1000_NS8cuda_cub9__find_if7functorIS9_EEE10Policy1000ENSB_12zip_iteratorINS8_IJNSD_26transform_input_iterator_tIbNSB_6detail15normal_iteratorINSB_10device_ptrIiEEEE7is_evenEENSB_17counting_iteratorIlNSB_11use_defaultESS_SS_EEEEEEEjSF_S9_NS7_10__identityEEEvT0_PT3_T1_NS0_13GridEvenShareIS10_EET2_T4_E12temp_storage+120];
	ld.shared.u64 	%rd273, [_ZZN3cub18CUB_300001_SM_10006detail6reduce18DeviceReduceKernelINS2_10policy_hubIN4cuda3std3__45tupleIJblEEEjN6thrust24THRUST_300001_SM_1000_NS8cuda_cub9__find_if7functorIS9_EEE10Policy1000ENSB_12zip_iteratorINS8_IJNSD_26transform_input_iterator_tIbNSB_6detail15normal_iteratorINSB_10device_ptrIiEEEE7is_evenEENSB_17counting_iteratorIlNSB_11use_defaultESS_SS_EEEEEEEjSF_S9_NS7_10__identityEEEvT0_PT3_T1_NS0_13GridEvenShareIS10_EET2_T4_E12temp_storage+128];
	setp.eq.s16 	%p97, %rs250, 0;
	setp.eq.s16 	%p98, %rs251, 0;
	min.s64 	%rd274, %rd273, %rd272;
	selp.b16 	%rs252, %rs249, 1, %p98;
	selp.b16 	%rs442, %rs251, %rs252, %p97;
	selp.b64 	%rd275, %rd272, %rd274, %p98;
	selp.b64 	%rd444, %rd273, %rd275, %p97;
$L__BB8_122:
	mov.u32 	%r467, %tid.x;
	setp.ne.s32 	%p229, %r467, 0;
	@%p229 bra 	$L__BB8_124;
	cvta.to.global.u64 	%rd432, %rd111;
	mul.wide.u32 	%rd433, %r3, 16;
	add.s64 	%rd434, %rd432, %rd433;
	st.global.u8 	[%rd434], %rs442;
	st.global.u64 	[%rd434+8], %rd444;
$L__BB8_124:
	ret;

}
	// .globl	_ZN3cub18CUB_300001_SM_10006detail6reduce28DeviceReduceSingleTileKernelINS2_10policy_hubIN4cuda3std3__45tupleIJblEEEyN6thrust24THRUST_300001_SM_1000_NS8cuda_cub9__find_if7functorIS9_EEE10Policy1000ENSB_12zip_iteratorINS8_IJNSD_26transform_input_iterator_tIbNSB_6detail15normal_iteratorINSB_10device_ptrIiEEEE7is_evenEENSB_17counting_iteratorIlNSB_11use_defaultESS_SS_EEEEEEEPS9_ySF_S9_S9_NS7_10__identityEEEvT0_T1_T2_T3_T4_T6_
.visible .entry _ZN3cub18CUB_300001_SM_10006detail6reduce28DeviceReduceSingleTileKernelINS2_10policy_hubIN4cuda3std3__45tupleIJblEEEyN6thrust24THRUST_300001_SM_1000_NS8cuda_cub9__find_if7functorIS9_EEE10Policy1000ENSB_12zip_iteratorINS8_IJNSD_26transform_input_iterator_tIbNSB_6detail15normal_iteratorINSB_10device_ptrIiEEEE7is_evenEENSB_17counting_iteratorIlNSB_11use_defaultESS_SS_EEEEEEEPS9_ySF_S9_S9_NS7_10__identityEEEvT0_T1_T2_T3_T4_T6_(
	.param .align 8 .b8 _ZN3cub18CUB_300001_SM_10006detail6reduce28DeviceReduceSingleTileKernelINS2_10policy_hubIN4cuda3std3__45tupleIJblEEEyN6thrust24THRUST_300001_SM_1000_NS8cuda_cub9__find_if7functorIS9_EEE10Policy1000ENSB_12zip_iteratorINS8_IJNSD_26transform_input_iterator_tIbNSB_6detail15normal_iteratorINSB_10device_ptrIiEEEE7is_evenEENSB_17counting_iteratorIlNSB_11use_defaultESS_SS_EEEEEEEPS9_ySF_S9_S9_NS7_10__identityEEEvT0_T1_T2_T3_T4_T6__param_0[24],
	.param .u64 .ptr .align 1 _ZN3cub18CUB_300001_SM_10006detail6reduce28DeviceReduceSingleTileKernelINS2_10policy_hubIN4cuda3std3__45tupleIJblEEEyN6thrust24THRUST_300001_SM_1000_NS8cuda_cub9__find_if7functorIS9_EEE10Policy1000ENSB_12zip_iteratorINS8_IJNSD_26transform_input_iterator_tIbNSB_6detail15normal_iteratorINSB_10device_ptrIiEEEE7is_evenEENSB_17counting_iteratorIlNSB_11use_defaultESS_SS_EEEEEEEPS9_ySF_S9_S9_NS7_10__identityEEEvT0_T1_T2_T3_T4_T6__param_1,
	.param .u64 _ZN3cub18CUB_300001_SM_10006detail6reduce28DeviceReduceSingleTileKernelINS2_10policy_hubIN4cuda3std3__45tupleIJblEEEyN6thrust24THRUST_300001_SM_1000_NS8cuda_cub9__find_if7functorIS9_EEE10Policy1000ENSB_12zip_iteratorINS8_IJNSD_26transform_input_iterator_tIbNSB_6detail15normal_iteratorINSB_10device_ptrIiEEEE7is_evenEENSB_17counting_iteratorIlNSB_11use_defaultESS_SS_EEEEEEEPS9_ySF_S9_S9_NS7_10__identityEEEvT0_T1_T2_T3_T4_T6__param_2,
	.param .align 1 .b8 _ZN3cub18CUB_300001_SM_10006detail6reduce28DeviceReduceSingleTileKernelINS2_10policy_hubIN4cuda3std3__45tupleIJblEEEyN6thrust24THRUST_300001_SM_1000_NS8cuda_cub9__find_if7functorIS9_EEE10Policy1000ENSB_12zip_iteratorINS8_IJNSD_26transform_input_iterator_tIbNSB_6detail15normal_iteratorINSB_10device_ptrIiEEEE7is_evenEENSB_17counting_iteratorIlNSB_11use_defaultESS_SS_EEEEEEEPS9_ySF_S9_S9_NS7_10__identityEEEvT0_T1_T2_T3_T4_T6__param_3[1],
	.param .align 8 .b8 _ZN3cub18CUB_300001_SM_10006detail6reduce28DeviceReduceSingleTileKernelINS2_10policy_hubIN4cuda3std3__45tupleIJblEEEyN6thrust24THRUST_300001_SM_1000_NS8cuda_cub9__find_if7functorIS9_EEE10Policy1000ENSB_12zip_iteratorINS8_IJNSD_26transform_input_iterator_tIbNSB_6detail15normal_iteratorINSB_10device_ptrIiEEEE7is_evenEENSB_17counting_iteratorIlNSB_11use_defaultESS_SS_EEEEEEEPS9_ySF_S9_S9_NS7_10__identityEEEvT0_T1_T2_T3_T4_T6__param_4[16],
	.param .align 1 .b8 _ZN3cub18CUB_300001_SM_10006detail6reduce28DeviceReduceSingleTileKernelINS2_10policy_hubIN4cuda3std3__45tupleIJblEEEyN6thrust24THRUST_300001_SM_1000_NS8cuda_cub9__find_if7functorIS9_EEE10Policy1000ENSB_12zip_iteratorINS8_IJNSD_26transform_input_iterator_tIbNSB_6detail15normal_iteratorINSB_10device_ptrIiEEEE7is_evenEENSB_17counting_iteratorIlNSB_11use_defaultESS_SS_EEEEEEEPS9_ySF_S9_S9_NS7_10__identityEEEvT0_T1_T2_T3_T4_T6__param_5[1]
)
.maxntid 256
.minnctapersm 1
{
	.reg .pred 	%p<234>;
	.reg .b16 	%rs<489>;
	.reg .b32 	%r<433>;
	.reg .b64 	%rd<438>;
	// demoted variable
	.shared .align 8 .b8 _ZZN3cub18CUB_300001_SM_10006detail6reduce28DeviceReduceSingleTileKernelINS2_10policy_hubIN4cuda3std3__45tupleIJblEEEyN6thrust24THRUST_300001_SM_1000_NS8cuda_cub9__find_if7functorIS9_EEE10Policy1000ENSB_12zip_iteratorINS8_IJNSD_26transform_input_iterator_tIbNSB_6detail15normal_iteratorINSB_10device_ptrIiEEEE7is_evenEENSB_17counting_iteratorIlNSB_11use_defaultESS_SS_EEEEEEEPS9_ySF_S9_S9_NS7_10__identityEEEvT0_T1_T2_T3_T4_T6_E12temp_storage[152];
	ld.param.u64 	%rd122, [_ZN3cub18CUB_300001_SM_10006detail6reduce28DeviceReduceSingleTileKernelINS2_10policy_hubIN4cuda3std3__45tupleIJblEEEyN6thrust24THRUST_300001_SM_1000_NS8cuda_cub9__find_if7functorIS9_EEE10Policy1000ENSB_12zip_iteratorINS8_IJNSD_26transform_input_iterator_tIbNSB_6detail15normal_iteratorINSB_10device_ptrIiEEEE7is_evenEENSB_17counting_iteratorIlNSB_11use_defaultESS_SS_EEEEEEEPS9_ySF_S9_S9_NS7_10__identityEEEvT0_T1_T2_T3_T4_T6__param_4+8];
	ld.param.u64 	%rd120, [_ZN3cub18CUB_300001_SM_10006detail6reduce28DeviceReduceSingleTileKernelINS2_10policy_hubIN4cuda3std3__45tupleIJblEEEyN6thrust24THRUST_300001_SM_1000_NS8cuda_cub9__find_if7functorIS9_EEE10Policy1000ENSB_12zip_iteratorINS8_IJNSD_26transform_input_iterator_tIbNSB_6detail15normal_iteratorINSB_10device_ptrIiEEEE7is_evenEENSB_17counting_iteratorIlNSB_11use_defaultESS_SS_EEEEEEEPS9_ySF_S9_S9_NS7_10__identityEEEvT0_T1_T2_T3_T4_T6__param_0+16];
	ld.param.u64 	%rd119, [_ZN3cub18CUB_300001_SM_10006detail6reduce28DeviceReduceSingleTileKernelINS2_10policy_hubIN4cuda3std3__45tupleIJblEEEyN6thrust24THRUST_300001_SM_1000_NS8cuda_cub9__find_if7functorIS9_EEE10Policy1000ENSB_12zip_iteratorINS8_IJNSD_26transform_input_iterator_tIbNSB_6detail15normal_iteratorINSB_10device_ptrIiEEEE7is_evenEENSB_17counting_iteratorIlNSB_11use_defaultESS_SS_EEEEEEEPS9_ySF_S9_S9_NS7_10__identityEEEvT0_T1_T2_T3_T4_T6__param_0];
	ld.param.u64 	%rd123, [_ZN3cub18CUB_300001_SM_10006detail6reduce28DeviceReduceSingleTileKernelINS2_10policy_hubIN4cuda3std3__45tupleIJblEEEyN6thrust24THRUST_300001_SM_1000_NS8cuda_cub9__find_if7functorIS9_EEE10Policy1000ENSB_12zip_iteratorINS8_IJNSD_26transform_input_iterator_tIbNSB_6detail15normal_iteratorINSB_10device_ptrIiEEEE7is_evenEENSB_17counting_iteratorIlNSB_11use_defaultESS_SS_EEEEEEEPS9_ySF_S9_S9_NS7_10__identityEEEvT0_T1_T2_T3_T4_T6__param_1];
	ld.param.u64 	%rd121, [_ZN3cub18CUB_300001_SM_10006detail6reduce28DeviceReduceSingleTileKernelINS2_10policy_hubIN4cuda3std3__45tupleIJblEEEyN6thrust24THRUST_300001_SM_1000_NS8cuda_cub9__find_if7functorIS9_EEE10Policy1000ENSB_12zip_iteratorINS8_IJNSD_26transform_input_iterator_tIbNSB_6detail15normal_iteratorINSB_10device_ptrIiEEEE7is_evenEENSB_17counting_iteratorIlNSB_11use_defaultESS_SS_EEEEEEEPS9_ySF_S9_S9_NS7_10__identityEEEvT0_T1_T2_T3_T4_T6__param_2];
	ld.param.u8 	%rs107, [_ZN3cub18CUB_300001_SM_10006detail6reduce28DeviceReduceSingleTileKernelINS2_10policy_hubIN4cuda3std3__45tupleIJblEEEyN6thrust24THRUST_300001_SM_1000_NS8cuda_cub9__find_if7functorIS9_EEE10Policy1000ENSB_12zip_iteratorINS8_IJNSD_26transform_input_iterator_tIbNSB_6detail15normal_iteratorINSB_10device_ptrIiEEEE7is_evenEENSB_17counting_iteratorIlNSB_11use_defaultESS_SS_EEEEEEEPS9_ySF_S9_S9_NS7_10__identityEEEvT0_T1_T2_T3_T4_T6__param_4];
	cvta.to.global.u64 	%rd1, %rd123;
	setp.ne.s64 	%p1, %rd121, 0;
	@%p1 bra 	$L__BB9_3;
	mov.u32 	%r421, %tid.x;
	setp.ne.s32 	%p233, %r421, 0;
	@%p233 bra 	$L__BB9_125;
	st.global.u8 	[%rd1], %rs107;
	st.global.u64 	[%rd1+8], %rd122;
	bra.uni 	$L__BB9_125;
$L__BB9_3:
	cvta.to.global.u64 	%rd2, %rd119;
	setp.gt.u64 	%p2, %rd121, 1023;
	@%p2 bra 	$L__BB9_80;
	cvt.u32.u64 	%r1, %rd121;
	mov.u32 	%r2, %tid.x;
	setp.ge.u32 	%p100, %r2, %r1;
	mov.b16 	%rs456, 0;
	mov.b64 	%rd403, 0;
	mov.u32 	%r425, %r2;
	@%p100 bra 	$L__BB9_6;
	cvt.u64.u32 	%rd265, %r2;
	mul.wide.u32 	%rd266, %r2, 4;
	add.s64 	%rd267, %rd2, %rd266;
	add.s64 	%rd403, %rd120, %rd265;
	ld.global.u8 	%rs264, [%rd267];
	not.b16 	%rs265, %rs264;
	and.b16  	%rs456, %rs265, 1;
	add.s32 	%r425, %r2, 256;
$L__BB9_6:
	setp.ge.u32 	%p101, %r425, %r1;
	@%p101 bra 	$L__BB9_18;
	not.b32 	%r183, %r425;
	add.s32 	%r5, %r183, %r1;
	shr.u32 	%r184, %r5, 8;
	add.s32 	%r6, %r184, 1;
	and.b32  	%r7, %r6, 7;
	setp.lt.u32 	%p102, %r5, 1792;
	@%p102 bra 	$L__BB9_10;
	and.b32  	%r185, %r6, 33554424;
	neg.s32 	%r423, %r185;
$L__BB9_9:
	.pragma "nounroll";
	cvt.u64.u32 	%rd269, %r425;
	mul.wide.u32 	%rd270, %r425, 4;
	add.s64 	%rd271, %rd2, %rd270;
	add.s64 	%rd272, %rd120, %rd269;
	ld.global.u8 	%rs267, [%rd271];
	and.b16  	%rs268, %rs267, 1;
	xor.b16  	%rs269, %rs268, 1;
	and.b16  	%rs270, %rs456, 255;
	setp.eq.s16 	%p103, %rs270, 0;
	setp.eq.s16 	%p104, %rs268, 0;
	min.s64 	%rd273, %rd272, %rd403;
	selp.b64 	%rd274, %rd273, %rd403, %p104;
	selp.b64 	%rd275, %rd272, %rd274, %p103;
	selp.b16 	%rs271, 1, %rs456, %p104;
	selp.b16 	%rs272, %rs269, %rs271, %p103;
	and.b16  	%rs273, %rs272, 255;
	add.s64 	%rd276, %rd272, 256;
	ld.global.u8 	%rs274, [%rd271+1024];
	and.b16  	%rs275, %rs274, 1;
	xor.b16  	%rs276, %rs275, 1;
	setp.eq.s16 	%p105, %rs273, 0;
	setp.eq.s16 	%p106, %rs275, 0;
	min.s64 	%rd277, %rd276, %rd275;
	selp.b64 	%rd278, %rd277, %rd275, %p106;
	selp.b64 	%rd279, %rd276, %rd278, %p105;
	selp.b16 	%rs277, 1, %rs272, %p106;
	selp.b16 	%rs278, %rs276, %rs277, %p105;
	and.b16  	%rs279, %rs278, 255;
	add.s64 	%rd280, %rd272, 512;
	ld.global.u8 	%rs280, [%rd271+2048];
	and.b16  	%rs281, %rs280, 1;
	xor.b16  	%rs282, %rs281, 1;
	setp.eq.s16 	%p107, %rs279, 0;
	setp.eq.s16 	%p108, %rs281, 0;
	min.s64 	%rd281, %rd280, %rd279;
	selp.b64 	%rd282, %rd281, %rd279, %p108;
	selp.b64 	%rd283, %rd280, %rd282, %p107;
	selp.b16 	%rs283, 1, %rs278, %p108;
	selp.b16 	%rs284, %rs282, %rs283, %p107;
	and.b16  	%rs285, %rs284, 255;
	add.s64 	%rd284, %rd272, 768;
	ld.global.u8 	%rs286, [%rd271+3072];
	and.b16  	%rs287, %rs286, 1;
	xor.b16  	%rs288, %rs287, 1;
	setp.eq.s16 	%p109, %rs285, 0;
	setp.eq.s16 	%p110, %rs287, 0;
	min.s64 	%rd285, %rd284, %rd283;
	selp.b64 	%rd286, %rd285, %rd283, %p110;
	selp.b64 	%rd287, %rd284, %rd286, %p109;
	selp.b16 	%rs289, 1, %rs284, %p110;
	selp.b16 	%rs290, %rs288, %rs289, %p109;
	and.b16  	%rs291, %rs290, 255;
	add.s64 	%rd288, %rd272, 1024;
	ld.global.u8 	%rs292, [%rd271+4096];
	and.b16  	%rs293, %rs292, 1;
	xor.b16  	%rs294, %rs293, 1;
	setp.eq.s16 	%p111, %rs291, 0;
	setp.eq.s16 	%p112, %rs293, 0;
	min.s64 	%rd289, %rd288, %rd287;
	selp.b64 	%rd290, %rd289, %rd287, %p112;
	selp.b64 	%rd291, %rd288, %rd290, %p111;
	selp.b16 	%rs295, 1, %rs290, %p112;
	selp.b16 	%rs296, %rs294, %rs295, %p111;
	and.b16  	%rs297, %rs296, 255;
	add.s64 	%rd292, %rd272, 1280;
	ld.global.u8 	%rs298, [%rd271+5120];
	and.b16  	%rs299, %rs298, 1;
	xor.b16  	%rs300, %rs299, 1;
	setp.eq.s16 	%p113, %rs297, 0;
	setp.eq.s16 	%p114, %rs299, 0;
	min.s64 	%rd293, %rd292, %rd291;
	selp.b64 	%rd294, %rd293, %rd291, %p114;
	selp.b64 	%rd295, %rd292, %rd294, %p113;
	selp.b16 	%rs301, 1, %rs296, %p114;
	selp.b16 	%rs302, %rs300, %rs301, %p113;
	and.b16  	%rs303, %rs302, 255;
	add.s64 	%rd296, %rd272, 1536;
	ld.global.u8 	%rs304, [%rd271+6144];
	and.b16  	%rs305, %rs304, 1;
	xor.b16  	%rs306, %rs305, 1;
	setp.eq.s16 	%p115, %rs303, 0;
	setp.eq.s16 	%p116, %rs305, 0;
	min.s64 	%rd297, %rd296, %rd295;
	selp.b64 	%rd298, %rd297, %rd295, %p116;
	selp.b64 	%rd299, %rd296, %rd298, %p115;
	selp.b16 	%rs307, 1, %rs302, %p116;
	selp.b16 	%rs308, %rs306, %rs307, %p115;
	and.b16  	%rs309, %rs308, 255;
	add.s64 	%rd300, %rd272, 1792;
	ld.global.u8 	%rs310, [%rd271+7168];
	and.b16  	%rs311, %rs310, 1;
	xor.b16  	%rs312, %rs311, 1;
	setp.eq.s16 	%p117, %rs309, 0;
	setp.eq.s16 	%p118, %rs311, 0;
	min.s64 	%rd301, %rd300, %rd299;
	selp.b64 	%rd302, %rd301, %rd299, %p118;
	selp.b64 	%rd403, %rd300, %rd302, %p117;
	selp.b16 	%rs313, 1, %rs308, %p118;
	selp.b16 	%rs456, %rs312, %rs313, %p117;
	add.s32 	%r425, %r425, 2048;
	add.s32 	%r423, %r423, 8;
	setp.ne.s32 	%p119, %r423, 0;
	@%p119 bra 	$L__BB9_9;
$L__BB9_10:
	setp.eq.s32 	%p120, %r7, 0;
	@%p120 bra 	$L__BB9_18;
	setp.lt.u32 	%p121, %r7, 4;
	@%p121 bra 	$L__BB9_13;
	cvt.u64.u32 	%rd304, %r425;
	mul.wide.u32 	%rd305, %r425, 4;
	add.s64 	%rd306, %rd2, %rd305;
	add.s64 	%rd307, %rd120, %rd304;
	ld.global.u8 	%rs315, [%rd306];
	and.b16  	%rs316, %rs315, 1;
	xor.b16  	%rs317, %rs316, 1;
	and.b16  	%rs318, %rs456, 255;
	setp.eq.s16 	%p122, %rs318, 0;
	setp.eq.s16 	%p123, %rs316, 0;
	min.s64 	%rd308, %rd307, %rd403;
	selp.b64 	%rd309, %rd308, %rd403, %p123;
	selp.b64 	%rd310, %rd307, %rd309, %p122;
	selp.b16 	%rs319, 1, %rs456, %p123;
	selp.b16 	%rs320, %rs317, %rs319, %p122;
	and.b16  	%rs321, %rs320, 255;
	add.s32 	%r186, %r425, 256;
	cvt.u64.u32 	%rd311, %r186;
	add.s64 	%rd312, %rd120, %rd311;
	ld.global.u8 	%rs322, [%rd306+1024];
	and.b16  	%rs323, %rs322, 1;
	xor.b16  	%rs324, %rs323, 1;
	setp.eq.s16 	%p124, %rs321, 0;
	setp.eq.s16 	%p125, %rs323, 0;
	min.s64 	%rd313, %rd312, %rd310;
	selp.b64 	%rd314, %rd313, %rd310, %p125;
	selp.b64 	%rd315, %rd312, %rd314, %p124;
	selp.b16 	%rs325, 1, %rs320, %p125;
	selp.b16 	%rs326, %rs324, %rs325, %p124;
	and.b16  	%rs327, %rs326, 255;
	add.s32 	%r187, %r425, 512;
	cvt.u64.u32 	%rd316, %r187;
	add.s64 	%rd317, %rd120, %rd316;
	ld.global.u8 	%rs328, [%rd306+2048];
	and.b16  	%rs329, %rs328, 1;
	xor.b16  	%rs330, %rs329, 1;
	setp.eq.s16 	%p126, %rs327, 0;
	setp.eq.s16 	%p127, %rs329, 0;
	min.s64 	%rd318, %rd317, %rd315;
	selp.b64 	%rd319, %rd318, %rd315, %p127;
	selp.b64 	%rd320, %rd317, %rd319, %p126;
	selp.b16 	%rs331, 1, %rs326, %p127;
	selp.b16 	%rs332, %rs330, %rs331, %p126;
	and.b16  	%rs333, %rs332, 255;
	add.s32 	%r188, %r425, 768;
	cvt.u64.u32 	%rd321, %r188;
	add.s64 	%rd322, %rd120, %rd321;
	ld.global.u8 	%rs334, [%rd306+3072];
	and.b16  	%rs335, %rs334, 1;
	xor.b16  	%rs336, %rs335, 1;
	setp.eq.s16 	%p128, %rs333, 0;
	setp.eq.s16 	%p129, %rs335, 0;
	min.s64 	%rd323, %rd322, %rd320;
	selp.b64 	%rd324, %rd323, %rd320, %p129;
	selp.b64 	%rd403, %rd322, %rd324, %p128;
	selp.b16 	%rs337, 1, %rs332, %p129;
	selp.b16 	%rs456, %rs336, %rs337, %p128;
	add.s32 	%r425, %r425, 1024;
$L__BB9_13:
	and.b32  	%r189, %r6, 3;
	setp.eq.s32 	%p130, %r189, 0;
	@%p130 bra 	$L__BB9_18;
	setp.eq.s32 	%p131, %r189, 1;
	@%p131 bra 	$L__BB9_16;
	cvt.u64.u32 	%rd326, %r425;
	mul.wide.u32 	%rd327, %r425, 4;
	add.s64 	%rd328, %rd2, %rd327;
	add.s64 	%rd329, %rd120, %rd326;
	ld.global.u8 	%rs339, [%rd328];
	and.b16  	%rs340, %rs339, 1;
	xor.b16  	%rs341, %rs340, 1;
	and.b16  	%rs342, %rs456, 255;
	setp.eq.s16 	%p132, %rs342, 0;
	setp.eq.s16 	%p133, %rs340, 0;
	min.s64 	%rd330, %rd329, %rd403;
	selp.b64 	%rd331, %rd330, %rd403, %p133;
	selp.b64 	%rd332, %rd329, %rd331, %p132;
	selp.b16 	%rs343, 1, %rs456, %p133;
	selp.b16 	%rs344, %rs341, %rs343, %p132;
	and.b16  	%rs345, %rs344, 255;
	add.s32 	%r190, %r425, 256;
	cvt.u64.u32 	%rd333, %r190;
	add.s64 	%rd334, %rd120, %rd333;
	ld.global.u8 	%rs346, [%rd328+1024];
	and.b16  	%rs347, %rs346, 1;
	xor.b16  	%rs348, %rs347, 1;
	setp.eq.s16 	%p134, %rs345, 0;
	setp.eq.s16 	%p135, %rs347, 0;
	min.s64 	%rd335, %rd334, %rd332;
	selp.b64 	%rd336, %rd335, %rd332, %p135;
	selp.b64 	%rd403, %rd334, %rd336, %p134;
	selp.b16 	%rs349, 1, %rs344, %p135;
	selp.b16 	%rs456, %rs348, %rs349, %p134;
	add.s32 	%r425, %r425, 512;
$L__BB9_16:
	and.b32  	%r191, %r5, 256;
	setp.ne.s32 	%p136, %r191, 0;
	@%p136 bra 	$L__BB9_18;
	cvt.u64.u32 	%rd337, %r425;
	mul.wide.u32 	%rd338, %r425, 4;
	add.s64 	%rd339, %rd2, %rd338;
	add.s64 	%rd340, %rd120, %rd337;
	ld.global.u8 	%rs350, [%rd339];
	and.b16  	%rs351, %rs350, 1;
	xor.b16  	%rs352, %rs351, 1;
	and.b16  	%rs353, %rs456, 255;
	setp.eq.s16 	%p137, %rs353, 0;
	setp.eq.s16 	%p138, %rs351, 0;
	min.s64 	%rd341, %rd340, %rd403;
	selp.b64 	%rd342, %rd341, %rd403, %p138;
	selp.b64 	%rd403, %rd340, %rd342, %p137;
	selp.b16 	%rs354, 1, %rs456, %p138;
	selp.b16 	%rs456, %rs352, %rs354, %p137;
$L__BB9_18:
	setp.lt.u64 	%p139, %rd121, 256;
	@%p139 bra 	$L__BB9_43;
	// begin inline asm
	mov.u32 %r310, %laneid;
	// end inline asm
	cvt.u32.u16 	%r331, %rs456;
	and.b32  	%r312, %r331, 255;
	mov.b32 	%r328, 1;
	mov.b32 	%r329, 31;
	mov.b32 	%r330, -1;
	// begin inline asm
	shfl.sync.down.b32 %r311, %r312, %r328, %r329, %r330;
	// end inline asm
	// begin inline asm
	shfl.sync.down.b32 %r316, %r317, %r328, %r329, %r330;
	// end inline asm
	mov.b64 	{%r322, %r327}, %rd403;
	// begin inline asm
	shfl.sync.down.b32 %r321, %r322, %r328, %r329, %r330;
	// end inline asm
	// begin inline asm
	shfl.sync.down.b32 %r326, %r327, %r328, %r329, %r330;
	// end inline asm
	mov.b64 	%rd18, {%r321, %r326};
	cvt.u16.u32 	%rs15, %r311;
	setp.gt.s32 	%p189, %r310, 30;
	@%p189 bra 	$L__BB9_23;
	and.b16  	%rs396, %rs456, 255;
	setp.eq.s16 	%p190, %rs396, 0;
	and.b16  	%rs397, %rs15, 255;
	setp.eq.s16 	%p191, %rs397, 0;
	or.pred  	%p192, %p190, %p191;
	@%p192 bra 	$L__BB9_22;
	min.s64 	%rd403, %rd18, %rd403;
	mov.b16 	%rs456, 1;
	bra.uni 	$L__BB9_23;
$L__BB9_22:
	setp.eq.s16 	%p193, %rs396, 0;
	selp.b64 	%rd403, %rd18, %rd403, %p193;
	selp.b16 	%rs456, %rs15, %rs456, %p193;
$L__BB9_23:
	cvt.u32.u16 	%r352, %rs456;
	and.b32  	%r333, %r352, 255;
	mov.b32 	%r349, 2;
	mov.b32 	%r350, 31;
	mov.b32 	%r351, -1;
	// begin inline asm
	shfl.sync.down.b32 %r332, %r333, %r349, %r350, %r351;
	// end inline asm
	// begin inline asm
	shfl.sync.down.b32 %r337, %r338, %r349, %r350, %r351;
	// end inline asm
	mov.b64 	{%r343, %r348}, %rd403;
	// begin inline asm
	shfl.sync.down.b32 %r342, %r343, %r349, %r350, %r351;
	// end inline asm
	// begin inline asm
	shfl.sync.down.b32 %r347, %r348, %r349, %r350, %r351;
	// end inline asm
	mov.b64 	%rd22, {%r342, %r347};
	cvt.u16.u32 	%rs18, %r332;
	setp.gt.s32 	%p194, %r310, 29;
	@%p194 bra 	$L__BB9_27;
	and.b16  	%rs400, %rs456, 255;
	setp.eq.s16 	%p195, %rs400, 0;
	and.b16  	%rs401, %rs18, 255;
	setp.eq.s16 	%p196, %rs401, 0;
	or.pred  	%p197, %p195, %p196;
	@%p197 bra 	$L__BB9_26;
	min.s64 	%rd403, %rd22, %rd403;
	mov.b16 	%rs456, 1;
	bra.uni 	$L__BB9_27;
$L__BB9_26:
	setp.eq.s16 	%p198, %rs400, 0;
	selp.b64 	%rd403, %rd22, %rd403, %p198;
	selp.b16 	%rs456, %rs18, %rs456, %p198;
$L__BB9_27:
	cvt.u32.u16 	%r373, %rs456;
	and.b32  	%r354, %r373, 255;
	mov.b32 	%r370, 4;
	mov.b32 	%r371, 31;
	mov.b32 	%r372, -1;
	// begin inline asm
	shfl.sync.down.b32 %r353, %r354, %r370, %r371, %r372;
	// end inline asm
	// begin inline asm
	shfl.sync.down.b32 %r358, %r359, %r370, %r371, %r372;
	// end inline asm
	mov.b64 	{%r364, %r369}, %rd403;
	// begin inline asm
	shfl.sync.down.b32 %r363, %r364, %r370, %r371, %r372;
	// end inline asm
	// begin inline asm
	shfl.sync.down.b32 %r368, %r369, %r370, %r371, %r372;
	// end inline asm
	mov.b64 	%rd26, {%r363, %r368};
	cvt.u16.u32 	%rs21, %r353;
	setp.gt.s32 	%p199, %r310, 27;
	@%p199 bra 	$L__BB9_31;
	and.b16  	%rs404, %rs456, 255;
	setp.eq.s16 	%p200, %rs404, 0;
	and.b16  	%rs405, %rs21, 255;
	setp.eq.s16 	%p201, %rs405, 0;
	or.pred  	%p202, %p200, %p201;
	@%p202 bra 	$L__BB9_30;
	min.s64 	%rd403, %rd26, %rd403;
	mov.b16 	%rs456, 1;
	bra.uni 	$L__BB9_31;
$L__BB9_30:
	setp.eq.s16 	%p203, %rs404, 0;
	selp.b64 	%rd403, %rd26, %rd403, %p203;
	selp.b16 	%rs456, %rs21, %rs456, %p203;
$L__BB9_31:
	cvt.u32.u16 	%r394, %rs456;
	and.b32  	%r375, %r394, 255;
	mov.b32 	%r391, 8;
	mov.b32 	%r392, 31;
	mov.b32 	%r393, -1;
	// begin inline asm
	shfl.sync.down.b32 %r374, %r375, %r391, %r392, %r393;
	// end inline asm
	// begin inline asm
	shfl.sync.down.b32 %r379, %r380, %r391, %r392, %r393;
	// end inline asm
	mov.b64 	{%r385, %r390}, %rd403;
	// begin inline asm
	shfl.sync.down.b32 %r384, %r385, %r391, %r392, %r393;
	// end inline asm
	// begin inline asm
	shfl.sync.down.b32 %r389, %r390, %r391, %r392, %r393;
	// end inline asm
	mov.b64 	%rd30, {%r384, %r389};
	cvt.u16.u32 	%rs24, %r374;
	setp.gt.s32 	%p204, %r310, 23;
	@%p204 bra 	$L__BB9_35;
	and.b16  	%rs408, %rs456, 255;
	setp.eq.s16 	%p205, %rs408, 0;
	and.b16  	%rs409, %rs24, 255;
	setp.eq.s16 	%p206, %rs409, 0;
	or.pred  	%p207, %p205, %p206;
	@%p207 bra 	$L__BB9_34;
	min.s64 	%rd403, %rd30, %rd403;
	mov.b16 	%rs456, 1;
	bra.uni 	$L__BB9_35;
$L__BB9_34:
	setp.eq.s16 	%p208, %rs408, 0;
	selp.b64 	%rd403, %rd30, %rd403, %p208;
	selp.b16 	%rs456, %rs24, %rs456, %p208;
$L__BB9_35:
	cvt.u32.u16 	%r415, %rs456;
	and.b32  	%r396, %r415, 255;
	mov.b32 	%r412, 16;
	mov.b32 	%r413, 31;
	mov.b32 	%r414, -1;
	// begin inline asm
	shfl.sync.down.b32 %r395, %r396, %r412, %r413, %r414;
	// end inline asm
	// begin inline asm
	shfl.sync.down.b32 %r400, %r401, %r412, %r413, %r414;
	// end inline asm
	mov.b64 	{%r406, %r411}, %rd403;
	// begin inline asm
	shfl.sync.down.b32 %r405, %r406, %r412, %r413, %r414;
	// end inline asm
	// begin inline asm
	shfl.sync.down.b32 %r410, %r411, %r412, %r413, %r414;
	// end inline asm
	mov.b64 	%rd34, {%r405, %r410};
	cvt.u16.u32 	%rs27, %r395;
	setp.gt.s32 	%p209, %r310, 15;
	@%p209 bra 	$L__BB9_39;
	and.b16  	%rs412, %rs456, 255;
	setp.eq.s16 	%p210, %rs412, 0;
	and.b16  	%rs413, %rs27, 255;
	setp.eq.s16 	%p211, %rs413, 0;
	or.pred  	%p212, %p210, %p211;
	@%p212 bra 	$L__BB9_38;
	min.s64 	%rd403, %rd34, %rd403;
	mov.b16 	%rs456, 1;
	bra.uni 	$L__BB9_39;
$L__BB9_38:
	setp.eq.s16 	%p213, %rs412, 0;
	selp.b16 	%rs456, %rs27, %rs456, %p213;
	selp.b64 	%rd403, %rd34, %rd403, %p213;
$L__BB9_39:
	setp.ne.s32 	%p214, %r310, 0;
	@%p214 bra 	$L__BB9_41;
	shr.u32 	%r416, %r2, 1;
	and.b32  	%r417, %r416, 496;
	mov.u32 	%r418, _ZZN3cub18CUB_300001_SM_10006detail6reduce28DeviceReduceSingleTileKernelINS2_10policy_hubIN4cuda3std3__45tupleIJblEEEyN6thrust24THRUST_300001_SM_1000_NS8cuda_cub9__find_if7functorIS9_EEE10Policy1000ENSB_12zip_iteratorINS8_IJNSD_26transform_input_iterator_tIbNSB_6detail15normal_iteratorINSB_10device_ptrIiEEEE7is_evenEENSB_17counting_iteratorIlNSB_11use_defaultESS_SS_EEEEEEEPS9_ySF_S9_S9_NS7_10__identityEEEvT0_T1_T2_T3_T4_T6_E12temp_storage;
	add.s32 	%r419, %r418, %r417;
	st.shared.u8 	[%r419+8], %rs456;
	st.shared.u64 	[%r419+16], %rd403;
$L__BB9_41:
	bar.sync 	0;
	setp.ne.s32 	%p215, %r2, 0;
	@%p215 bra 	$L__BB9_123;
	ld.shared.u8 	%rs416, [_ZZN3cub18CUB_300001_SM_10006detail6reduce28DeviceReduceSingleTileKernelINS2_10policy_hubIN4cuda3std3__45tupleIJblEEEyN6thrust24THRUST_300001_SM_1000_NS8cuda_cub9__find_if7functorIS9_EEE10Policy1000ENSB_12zip_iteratorINS8_IJNSD_26transform_input_iterator_tIbNSB_6detail15normal_iteratorINSB_10device_ptrIiEEEE7is_evenEENSB_17counting_iteratorIlNSB_11use_defaultESS_SS_EEEEEEEPS9_ySF_S9_S9_NS7_10__identityEEEvT0_T1_T2_T3_T4_T6_E12temp_storage+24];
	ld.shared.u64 	%rd364, [_ZZN3cub18CUB_300001_SM_10006detail6reduce28DeviceReduceSingleTileKernelINS2_10policy_hubIN4cuda3std3__45tupleIJblEEEyN6thrust24THRUST_300001_SM_1000_NS8cuda_cub9__find_if7functorIS9_EEE10Policy1000ENSB_12zip_iteratorINS8_IJNSD_26transform_input_iterator_tIbNSB_6detail15normal_iteratorINSB_10device_ptrIiEEEE7is_evenEENSB_17counting_iteratorIlNSB_11use_defaultESS_SS_EEEEEEEPS9_ySF_S9_S9_NS7_10__identityEEEvT0_T1_T2_T3_T4_T6_E12temp_storage+32];
	and.b16  	%rs417, %rs456, 255;
	setp.eq.s16 	%p216, %rs417, 0;
	setp.eq.s16 	%p217, %rs416, 0;
	min.s64 	%rd365, %rd364, %rd403;
	selp.b16 	%rs418, %rs456, 1, %p217;
	selp.b16 	%rs419, %rs416, %rs418, %p216;
	and.b16  	%rs420, %rs419, 255;
	selp.b64 	%rd366, %rd403, %rd365, %p217;
	selp.b64 	%rd367, %rd364, %rd366, %p216;
	ld.shared.u8 	%rs421, [_ZZN3cub18CUB_300001_SM_10006detail6reduce28DeviceReduceSingleTileKernelINS2_10policy_hubIN4cuda3std3__45tupleIJblEEEyN6thrust24THRUST_300001_SM_1000_NS8cuda_cub9__find_if7functorIS9_EEE10Policy1000ENSB_12zip_iteratorINS8_IJNSD_26transform_input_iterator_tIbNSB_6detail15normal_iteratorINSB_10device_ptrIiEEEE7is_evenEENSB_17counting_iteratorIlNSB_11use_defaultESS_SS_EEEEEEEPS9_ySF_S9_S9_NS7_10__identityEEEvT0_T1_T2_T3_T4_T6_E12temp_storage+40];
	ld.shared.u64 	%rd368, [_ZZN3cub18CUB_300001_SM_10006detail6reduce28DeviceReduceSingleTileKernelINS2_10policy_hubIN4cuda3std3__45tupleIJblEEEyN6thrust24THRUST_300001_SM_1000_NS8cuda_cub9__find_if7functorIS9_EEE10Policy1000ENSB_12zip_iteratorINS8_IJNSD_26transform_input_iterator_tIbNSB_6detail15normal_iteratorINSB_10device_ptrIiEEEE7is_evenEENSB_17counting_iteratorIlNSB_11use_defaultESS_SS_EEEEEEEPS9_ySF_S9_S9_NS7_10__identityEEEvT0_T1_T2_T3_T4_T6_E12temp_storage+48];
	setp.eq.s16 	%p218, %rs420, 0;
	setp.eq.s16 	%p219, %rs421, 0;
	min.s64 	%rd369, %rd368, %rd367;
	selp.b16 	%rs422, %rs419, 1, %p219;
	selp.b16 	%rs423, %rs421, %rs422, %p218;
	and.b16  	%rs424, %rs423, 255;
	selp.b64 	%rd370, %rd367, %rd369, %p219;
	selp.b64 	%rd371, %rd368, %rd370, %p218;
	ld.shared.u8 	%rs425, [_ZZN3cub18CUB_300001_SM_10006detail6reduce28DeviceReduceSingleTileKernelINS2_10policy_hubIN4cuda3std3__45tupleIJblEEEyN6thrust24THRUST_300001_SM_1000_NS8cuda_cub9__find_if7functorIS9_EEE10Policy1000ENSB_12zip_iteratorINS8_IJNSD_26transform_input_iterator_tIbNSB_6detail15normal_iteratorINSB_10device_ptrIiEEEE7is_evenEENSB_17counting_iteratorIlNSB_11use_defaultESS_SS_EEEEEEEPS9_ySF_S9_S9_NS7_10__identityEEEvT0_T1_T2_T3_T4_T6_E12temp_storage+56];
	ld.shared.u64 	%rd372, [_ZZN3cub18CUB_300001_SM_10006detail6reduce28DeviceReduceSingleTileKernelINS2_10policy_hubIN4cuda3std3__45tupleIJblEEEyN6thrust24THRUST_300001_SM_1000_NS8cuda_cub9__find_if7functorIS9_EEE10Policy1000ENSB_12zip_iteratorINS8_IJNSD_26transform_input_iterator_tIbNSB_6detail15normal_iteratorINSB_10device_ptrIiEEEE7is_evenEENSB_17counting_iteratorIlNSB_11use_defaultESS_SS_EEEEEEEPS9_ySF_S9_S9_NS7_10__identityEEEvT0_T1_T2_T3_T4_T6_E12temp_storage+64];
	setp.eq.s16 	%p220, %rs424, 0;
	setp.eq.s16 	%p221, %rs425, 0;
	min.s64 	%rd373, %rd372, %rd371;
	selp.b16 	%rs426, %rs423, 1, %p221;
	selp.b16 	%rs427, %rs425, %rs426, %p220;
	and.b16  	%rs428, %rs427, 255;
	selp.b64 	%rd374, %rd371, %rd373, %p221;
	selp.b64 	%rd375, %rd372, %rd374, %p220;
	ld.shared.u8 	%rs429, [_ZZN3cub18CUB_300001_SM_10006detail6reduce28DeviceReduceSingleTileKernelINS2_10policy_hubIN4cuda3std3__45tupleIJblEEEyN6thrust24THRUST_300001_SM_1000_NS8cuda_cub9__find_if7functorIS9_EEE10Policy1000ENSB_12zip_iteratorINS8_IJNSD_26transform_input_iterator_tIbNSB_6detail15normal_iteratorINSB_10device_ptrIiEEEE7is_evenEENSB_17counting_iteratorIlNSB_11use_defaultESS_SS_EEEEEEEPS9_ySF_S9_S9_NS7_10__identityEEEvT0_T1_T2_T3_T4_T6_E12temp_storage+72];
	ld.shared.u64 	%rd376, [_ZZN3cub18CUB_300001_SM_10006detail6reduce28DeviceReduceSingleTileKernelINS2_10policy_hubIN4cuda3std3__45tupleIJblEEEyN6thrust24THRUST_300001_SM_1000_NS8cuda_cub9__find_if7functorIS9_EEE10Policy1000ENSB_12zip_iteratorINS8_IJNSD_26transform_input_iterator_tIbNSB_6detail15normal_iteratorINSB_10device_ptrIiEEEE7is_evenEENSB_17counting_iteratorIlNSB_11use_defaultESS_SS_EEEEEEEPS9_ySF_S9_S9_NS7_10__identityEEEvT0_T1_T2_T3_T4_T6_E12temp_storage+80];
	setp.eq.s16 	%p222, %rs428, 0;
	setp.eq.s16 	%p223, %rs429, 0;
	min.s64 	%rd377, %rd376, %rd375;
	selp.b16 	%rs430, %rs427, 1, %p223;
	selp.b16 	%rs431, %rs429, %rs430, %p222;
	and.b16  	%rs432, %rs431, 255;
	selp.b64 	%rd378, %rd375, %rd377, %p223;
	selp.b64 	%rd379, %rd376, %rd378, %p222;
	ld.shared.u8 	%rs433, [_ZZN3cub18CUB_300001_SM_10006detail6reduce28DeviceReduceSingleTileKernelINS2_10policy_hubIN4cuda3std3__45tupleIJblEEEyN6thrust24THRUST_300001_SM_1000_NS8cuda_cub9__find_if7functorIS9_EEE10Policy1000ENSB_12zip_iteratorINS8_IJNSD_26transform_input_iterator_tIbNSB_6detail15normal_iteratorINSB_10device_ptrIiEEEE7is_evenEENSB_17counting_iteratorIlNSB_11use_defaultESS_SS_EEEEEEEPS9_ySF_S9_S9_NS7_10__identityEEEvT0_T1_T2_T3_T4_T6_E12temp_storage+88];
	ld.shared.u64 	%rd380, [_ZZN3cub18CUB_300001_SM_10006detail6reduce28DeviceReduceSingleTileKernelINS2_10policy_hubIN4cuda3std3__45tupleIJblEEEyN6thrust24THRUST_300001_SM_1000_NS8cuda_cub9__find_if7functorIS9_EEE10Policy1000ENSB_12zip_iteratorINS8_IJNSD_26transform_input_iterator_tIbNSB_6detail15normal_iteratorINSB_10device_ptrIiEEEE7is_evenEENSB_17counting_iteratorIlNSB_11use_defaultESS_SS_EEEEEEEPS9_ySF_S9_S9_NS7_10__identityEEEvT0_T1_T2_T3_T4_T6_E12temp_storage+96];
	setp.eq.s16 	%p224, %rs432, 0;
	setp.eq.s16 	%p225, %rs433, 0;
	min.s64 	%rd381, %rd380, %rd379;
	selp.b16 	%rs434, %rs431, 1, %p225;
	selp.b16 	%rs435, %rs433, %rs434, %p224;
	and.b16  	%rs436, %rs435, 255;
	selp.b64 	%rd382, %rd379, %rd381, %p225;
	selp.b64 	%rd383, %rd380, %rd382, %p224;
	ld.shared.u8 	%rs437, [_ZZN3cub18CUB_300001_SM_10006detail6reduce28DeviceReduceSingleTileKernelINS2_10policy_hubIN4cuda3std3__45tupleIJblEEEyN6thrust24THRUST_300001_SM_1000_NS8cuda_cub9__find_if7functorIS9_EEE10Policy1000ENSB_12zip_iteratorINS8_IJNSD_26transform_input_iterator_tIbNSB_6detail15normal_iteratorINSB_10device_ptrIiEEEE7is_evenEENSB_17counting_iteratorIlNSB_11use_defaultESS_SS_EEEEEEEPS9_ySF_S9_S9_NS7_10__identityEEEvT0_T1_T2_T3_T4_T6_E12temp_storage+104];
	ld.shared.u64 	%rd384, [_ZZN3cub18CUB_300001_SM_10006detail6reduce28DeviceReduceSingleTileKernelINS2_10policy_hubIN4cuda3std3__45tupleIJblEEEyN6thrust24THRUST_300001_SM_1000_NS8cuda_cub9__find_if7functorIS9_EEE10Policy1000ENSB_12zip_iteratorINS8_IJNSD_26transform_input_iterator_tIbNSB_6detail15normal_iteratorINSB_10device_ptrIiEEEE7is_evenEENSB_17counting_iteratorIlNSB_11use_defaultESS_SS_EEEEEEEPS9_ySF_S9_S9_NS7_10__identityEEEvT0_T1_T2_T3_T4_T6_E12temp_storage+112];
	setp.eq.s16 	%p226, %rs436, 0;
	setp.eq.s16 	%p227, %rs437, 0;
	min.s64 	%rd385, %rd384, %rd383;
	selp.b16 	%rs438, %rs435, 1, %p227;
	selp.b16 	%rs439, %rs437, %rs438, %p226;
	and.b16  	%rs440, %rs439, 255;
	selp.b64 	%rd386, %rd383, %rd385, %p227;
	selp.b64 	%rd387, %rd384, %rd386, %p226;
	ld.shared.u8 	%rs441, [_ZZN3cub18CUB_300001_SM_10006detail6reduce28DeviceReduceSingleTileKernelINS2_10policy_hubIN4cuda3std3__45tupleIJblEEEyN6thrust24THRUST_300001_SM_1000_NS8cuda_cub9__find_if7functorIS9_EEE10Policy1000ENSB_12zip_iteratorINS8_IJNSD_26transform_input_iterator_tIbNSB_6detail15normal_iteratorINSB_10device_ptrIiEEEE7is_evenEENSB_17counting_iteratorIlNSB_11use_defaultESS_SS_EEEEEEEPS9_ySF_S9_S9_NS7_10__identityEEEvT0_T1_T2_T3_T4_T6_E12temp_storage+120];
	ld.shared.u64 	%rd388, [_ZZN3cub18CUB_300001_SM_10006detail6reduce28DeviceReduceSingleTileKernelINS2_10policy_hubIN4cuda3std3__45tupleIJblEEEyN6thrust24THRUST_300001_SM_1000_NS8cuda_cub9__find_if7functorIS9_EEE10Policy1000ENSB_12zip_iteratorINS8_IJNSD_26transform_input_iterator_tIbNSB_6detail15normal_iteratorINSB_10device_ptrIiEEEE7is_evenEENSB_17counting_iteratorIlNSB_11use_defaultESS_SS_EEEEEEEPS9_ySF_S9_S9_NS7_10__identityEEEvT0_T1_T2_T3_T4_T6_E12temp_storage+128];
	setp.eq.s16 	%p228, %rs440, 0;
	setp.eq.s16 	%p229, %rs441, 0;
	min.s64 	%rd389, %rd388, %rd387;
	selp.b16 	%rs442, %rs439, 1, %p229;
	selp.b16 	%rs456, %rs441, %rs442, %p228;
	selp.b64 	%rd390, %rd387, %rd389, %p229;
	selp.b64 	%rd403, %rd388, %rd390, %p228;
	bra.uni 	$L__BB9_123;
$L__BB9_43:
	// begin inline asm
	mov.u32 %r192, %laneid;
	// end inline asm
	and.b32  	%r213, %r2, 992;
	add.s32 	%r214, %r213, 32;
	setp.gt.u32 	%p140, %r214, %r1;
	not.b32 	%r215, %r213;
	add.s32 	%r216, %r1, %r215;
	selp.b32 	%r211, %r216, 31, %p140;
	cvt.u32.u16 	%r217, %rs456;
	and.b32  	%r194, %r217, 255;
	mov.b32 	%r210, 1;
	mov.b32 	%r212, -1;
	// begin inline asm
	shfl.sync.down.b32 %r193, %r194, %r210, %r211, %r212;
	// end inline asm
	// begin inline asm
	shfl.sync.down.b32 %r198, %r199, %r210, %r211, %r212;
	// end inline asm
	mov.b64 	{%r204, %r209}, %rd403;
	// begin inline asm
	shfl.sync.down.b32 %r203, %r204, %r210, %r211, %r212;
	// end inline asm
	// begin inline asm
	shfl.sync.down.b32 %r208, %r209, %r210, %r211, %r212;
	// end inline asm
	mov.b64 	%rd39, {%r203, %r208};
	cvt.u16.u32 	%rs31, %r193;
	setp.ge.s32 	%p141, %r192, %r211;
	@%p141 bra 	$L__BB9_47;
	and.b16  	%rs355, %rs456, 255;
	setp.eq.s16 	%p142, %rs355, 0;
	and.b16  	%rs356, %rs31, 255;
	setp.eq.s16 	%p143, %rs356, 0;
	or.pred  	%p144, %p142, %p143;
	@%p144 bra 	$L__BB9_46;
	min.s64 	%rd403, %rd39, %rd403;
	mov.b16 	%rs456, 1;
	bra.uni 	$L__BB9_47;
$L__BB9_46:
	setp.eq.s16 	%p145, %rs355, 0;
	selp.b16 	%rs456, %rs31, %rs456, %p145;
	selp.b64 	%rd403, %rd39, %rd403, %p145;
$L__BB9_47:
	cvt.u32.u16 	%r238, %rs456;
	and.b32  	%r219, %r238, 255;
	mov.b32 	%r235, 2;
	mov.b32 	%r237, -1;
	// begin inline asm
	shfl.sync.down.b32 %r218, %r219, %r235, %r211, %r237;
	// end inline asm
	// begin inline asm
	shfl.sync.down.b32 %r223, %r224, %r235, %r211, %r237;
	// end inline asm
	mov.b64 	{%r229, %r234}, %rd403;
	// begin inline asm
	shfl.sync.down.b32 %r228, %r229, %r235, %r211, %r237;
	// end inline asm
	// begin inline asm
	shfl.sync.down.b32 %r233, %r234, %r235, %r211, %r237;
	// end inline asm
	mov.b64 	%rd43, {%r228, %r233};
	cvt.u16.u32 	%rs34, %r218;
	add.s32 	%r239, %r192, 2;
	setp.gt.s32 	%p146, %r239, %r211;
	@%p146 bra 	$L__BB9_51;
	and.b16  	%rs359, %rs456, 255;
	setp.eq.s16 	%p147, %rs359, 0;
	and.b16  	%rs360, %rs34, 255;
	setp.eq.s16 	%p148, %rs360, 0;
	or.pred  	%p149, %p147, %p148;
	@%p149 bra 	$L__BB9_50;
	min.s64 	%rd403, %rd43, %rd403;
	mov.b16 	%rs456, 1;
	bra.uni 	$L__BB9_51;
$L__BB9_50:
	setp.eq.s16 	%p150, %rs359, 0;
	selp.b16 	%rs456, %rs34, %rs456, %p150;
	selp.b64 	%rd403, %rd43, %rd403, %p150;
$L__BB9_51:
	cvt.u32.u16 	%r260, %rs456;
	and.b32  	%r241, %r260, 255;
	mov.b32 	%r257, 4;
	mov.b32 	%r259, -1;
	// begin inline asm
	shfl.sync.down.b32 %r240, %r241, %r257, %r211, %r259;
	// end inline asm
	// begin inline asm
	shfl.sync.down.b32 %r245, %r246, %r257, %r211, %r259;
	// end inline asm
	mov.b64 	{%r251, %r256}, %rd403;
	// begin inline asm
	shfl.sync.down.b32 %r250, %r251, %r257, %r211, %r259;
	// end inline asm
	// begin inline asm
	shfl.sync.down.b32 %r255, %r256, %r257, %r211, %r259;
	// end inline asm
	mov.b64 	%rd47, {%r250, %r255};
	cvt.u16.u32 	%rs37, %r240;
	add.s32 	%r261, %r192, 4;
	setp.gt.s32 	%p151, %r261, %r211;
	@%p151 bra 	$L__BB9_55;
	and.b16  	%rs363, %rs456, 255;
	setp.eq.s16 	%p152, %rs363, 0;
	and.b16  	%rs364, %rs37, 255;
	setp.eq.s16 	%p153, %rs364, 0;
	or.pred  	%p154, %p152, %p153;
	@%p154 bra 	$L__BB9_54;
	min.s64 	%rd403, %rd47, %rd403;
	mov.b16 	%rs456, 1;
	bra.uni 	$L__BB9_55;
$L__BB9_54:
	setp.eq.s16 	%p155, %rs363, 0;
	selp.b16 	%rs456, %rs37, %rs456, %p155;
	selp.b64 	%rd403, %rd47, %rd403, %p155;
$L__BB9_55:
	cvt.u32.u16 	%r282, %rs456;
	and.b32  	%r263, %r282, 255;
	mov.b32 	%r279, 8;
	mov.b32 	%r281, -1;
	// begin inline asm
	shfl.sync.down.b32 %r262, %r263, %r279, %r211, %r281;
	// end inline asm
	// begin inline asm
	shfl.sync.down.b32 %r267, %r268, %r279, %r211, %r281;
	// end inline asm
	mov.b64 	{%r273, %r278}, %rd403;
	// begin inline asm
	shfl.sync.down.b32 %r272, %r273, %r279, %r211, %r281;
	// end inline asm
	// begin inline asm
	shfl.sync.down.b32 %r277, %r278, %r279, %r211, %r281;
	// end inline asm
	mov.b64 	%rd51, {%r272, %r277};
	cvt.u16.u32 	%rs40, %r262;
	add.s32 	%r283, %r192, 8;
	setp.gt.s32 	%p156, %r283, %r211;
	@%p156 bra 	$L__BB9_59;
	and.b16  	%rs367, %rs456, 255;
	setp.eq.s16 	%p157, %rs367, 0;
	and.b16  	%rs368, %rs40, 255;
	setp.eq.s16 	%p158, %rs368, 0;
	or.pred  	%p159, %p157, %p158;
	@%p159 bra 	$L__BB9_58;
	min.s64 	%rd403, %rd51, %rd403;
	mov.b16 	%rs456, 1;
	bra.uni 	$L__BB9_59;
$L__BB9_58:
	setp.eq.s16 	%p160, %rs367, 0;
	selp.b16 	%rs456, %rs40, %rs456, %p160;
	selp.b64 	%rd403, %rd51, %rd403, %p160;
$L__BB9_59:
	cvt.u32.u16 	%r304, %rs456;
	and.b32  	%r285, %r304, 255;
	mov.b32 	%r301, 16;
	mov.b32 	%r303, -1;
	// begin inline asm
	shfl.sync.down.b32 %r284, %r285, %r301, %r211, %r303;
	// end inline asm
	// begin inline asm
	shfl.sync.down.b32 %r289, %r290, %r301, %r211, %r303;
	// end inline asm
	mov.b64 	{%r295, %r300}, %rd403;
	// begin inline asm
	shfl.sync.down.b32 %r294, %r295, %r301, %r211, %r303;
	// end inline asm
	// begin inline asm
	shfl.sync.down.b32 %r299, %r300, %r301, %r211, %r303;
	// end inline asm
	mov.b64 	%rd55, {%r294, %r299};
	cvt.u16.u32 	%rs43, %r284;
	add.s32 	%r305, %r192, 16;
	setp.gt.s32 	%p161, %r305, %r211;
	@%p161 bra 	$L__BB9_63;
	and.b16  	%rs371, %rs456, 255;
	setp.eq.s16 	%p162, %rs371, 0;
	and.b16  	%rs372, %rs43, 255;
	setp.eq.s16 	%p163, %rs372, 0;
	or.pred  	%p164, %p162, %p163;
	@%p164 bra 	$L__BB9_62;
	min.s64 	%rd403, %rd55, %rd403;
	mov.b16 	%rs456, 1;
	bra.uni 	$L__BB9_63;
$L__BB9_62:
	setp.eq.s16 	%p165, %rs371, 0;
	selp.b16 	%rs456, %rs43, %rs456, %p165;
	selp.b64 	%rd403, %rd55, %rd403, %p165;
$L__BB9_63:
	setp.ne.s32 	%p166, %r192, 0;
	@%p166 bra 	$L__BB9_65;
	shr.u32 	%r306, %r2, 1;
	and.b32  	%r307, %r306, 496;
	mov.u32 	%r308, _ZZN3cub18CUB_300001_SM_10006detail6reduce28DeviceReduceSingleTileKernelINS2_10policy_hubIN4cuda3std3__45tupleIJblEEEyN6thrust24THRUST_300001_SM_1000_NS8cuda_cub9__find_if7functorIS9_EEE10Policy1000ENSB_12zip_iteratorINS8_IJNSD_26transform_input_iterator_tIbNSB_6detail15normal_iteratorINSB_10device_ptrIiEEEE7is_evenEENSB_17counting_iteratorIlNSB_11use_defaultESS_SS_EEEEEEEPS9_ySF_S9_S9_NS7_10__identityEEEvT0_T1_T2_T3_T4_T6_E12temp_storage;
	add.s32 	%r309, %r308, %r307;
	st.shared.u8 	[%r309+8], %rs456;
	st.shared.u64 	[%r309+16], %rd403;
$L__BB9_65:
	bar.sync 	0;
	setp.ne.s32 	%p167, %r2, 0;
	@%p167 bra 	$L__BB9_123;
	setp.lt.u64 	%p168, %rd121, 33;
	@%p168 bra 	$L__BB9_68;
	ld.shared.u8 	%rs375, [_ZZN3cub18CUB_300001_SM_10006detail6reduce28DeviceReduceSingleTileKernelINS2_10policy_hubIN4cuda3std3__45tupleIJblEEEyN6thrust24THRUST_300001_SM_1000_NS8cuda_cub9__find_if7functorIS9_EEE10Policy1000ENSB_12zip_iteratorINS8_IJNSD_26transform_input_iterator_tIbNSB_6detail15normal_iteratorINSB_10device_ptrIiEEEE7is_evenEENSB_17counting_iteratorIlNSB_11use_defaultESS_SS_EEEEEEEPS9_ySF_S9_S9_NS7_10__identityEEEvT0_T1_T2_T3_T4_T6_E12temp_storage+24];
	ld.shared.u64 	%rd343, [_ZZN3cub18CUB_300001_SM_10006detail6reduce28DeviceReduceSingleTileKernelINS2_10policy_hubIN4cuda3std3__45tupleIJblEEEyN6thrust24THRUST_300001_SM_1000_NS8cuda_cub9__find_if7functorIS9_EEE10Policy1000ENSB_12zip_iteratorINS8_IJNSD_26transform_input_iterator_tIbNSB_6detail15normal_iteratorINSB_10device_ptrIiEEEE7is_evenEENSB_17counting_iteratorIlNSB_11use_defaultESS_SS_EEEEEEEPS9_ySF_S9_S9_NS7_10__identityEEEvT0_T1_T2_T3_T4_T6_E12temp_storage+32];
	and.b16  	%rs376, %rs456, 255;
	setp.eq.s16 	%p169, %rs376, 0;
	setp.eq.s16 	%p170, %rs375, 0;
	min.s64 	%rd344, %rd343, %rd403;
	selp.b16 	%rs377, %rs456, 1, %p170;
	selp.b16 	%rs456, %rs375, %rs377, %p169;
	selp.b64 	%rd345, %rd403, %rd344, %p170;
	selp.b64 	%rd403, %rd343, %rd345, %p169;
$L__BB9_68:
	setp.lt.u64 	%p171, %rd121, 65;
	@%p171 bra 	$L__BB9_70;
	ld.shared.u8 	%rs378, [_ZZN3cub18CUB_300001_SM_10006detail6reduce28DeviceReduceSingleTileKernelINS2_10policy_hubIN4cuda3std3__45tupleIJblEEEyN6thrust24THRUST_300001_SM_1000_NS8cuda_cub9__find_if7functorIS9_EEE10Policy1000ENSB_12zip_iteratorINS8_IJNSD_26transform_input_iterator_tIbNSB_6detail15normal_iteratorINSB_10device_ptrIiEEEE7is_evenEENSB_17counting_iteratorIlNSB_11use_defaultESS_SS_EEEEEEEPS9_ySF_S9_S9_NS7_10__identityEEEvT0_T1_T2_T3_T4_T6_E12temp_storage+40];
	ld.shared.u64 	%rd346, [_ZZN3cub18CUB_300001_SM_10006detail6reduce28DeviceReduceSingleTileKernelINS2_10policy_hubIN4cuda3std3__45tupleIJblEEEyN6thrust24THRUST_300001_SM_1000_NS8cuda_cub9__find_if7functorIS9_EEE10Policy1000ENSB_12zip_iteratorINS8_IJNSD_26transform_input_iterator_tIbNSB_6detail15normal_iteratorINSB_10device_ptrIiEEEE7is_evenEENSB_17counting_iteratorIlNSB_11use_defaultESS_SS_EEEEEEEPS9_ySF_S9_S9_NS7_10__identityEEEvT0_T1_T2_T3_T4_T6_E12temp_storage+48];
	and.b16  	%rs379, %rs456, 255;
	setp.eq.s16 	%p172, %rs379, 0;
	setp.eq.s16 	%p173, %rs378, 0;
	min.s64 	%rd347, %rd346, %rd403;
	selp.b16 	%rs380, %rs456, 1, %p173;
	selp.b16 	%rs456, %rs378, %rs380, %p172;
	selp.b64 	%rd348, %rd403, %rd347, %p173;
	selp.b64 	%rd403, %rd346, %rd348, %p172;
$L__BB9_70:
	setp.lt.u64 	%p174, %rd121, 97;
	@%p174 bra 	$L__BB9_72;
	ld.shared.u8 	%rs381, [_ZZN3cub18CUB_300001_SM_10006detail6reduce28DeviceReduceSingleTileKernelINS2_10policy_hubIN4cuda3std3__45tupleIJblEEEyN6thrust24THRUST_300001_SM_1000_NS8cuda_cub9__find_if7functorIS9_EEE10Policy1000ENSB_12zip_iteratorINS8_IJNSD_26transform_input_iterator_tIbNSB_6detail15normal_iteratorINSB_10device_ptrIiEEEE7is_evenEENSB_17counting_iteratorIlNSB_11use_defaultESS_SS_EEEEEEEPS9_ySF_S9_S9_NS7_10__identityEEEvT0_T1_T2_T3_T4_T6_E12temp_storage+56];
	ld.shared.u64 	%rd349, [_ZZN3cub18CUB_300001_SM_10006detail6reduce28DeviceReduceSingleTileKernelINS2_10policy_hubIN4cuda3std3__45tupleIJblEEEyN6thrust24THRUST_300001_SM_1000_NS8cuda_cub9__find_if7functorIS9_EEE10Policy1000ENSB_12zip_iteratorINS8_IJNSD_26transform_input_iterator_tIbNSB_6detail15normal_iteratorINSB_10device_ptrIiEEEE7is_evenEENSB_17counting_iteratorIlNSB_11use_defaultESS_SS_EEEEEEEPS9_ySF_S9_S9_NS7_10__identityEEEvT0_T1_T2_T3_T4_T6_E12temp_storage+64];
	and.b16  	%rs382, %rs456, 255;
	setp.eq.s16 	%p175, %rs382, 0;
	setp.eq.s16 	%p176, %rs381, 0;
	min.s64 	%rd350, %rd349, %rd403;
	selp.b16 	%rs383, %rs456, 1, %p176;
	selp.b16 	%rs456, %rs381, %rs383, %p175;
	selp.b64 	%rd351, %rd403, %rd350, %p176;
	selp.b64 	%rd403, %rd349, %rd351, %p175;
$L__BB9_72:
	setp.lt.u64 	%p177, %rd121, 129;
	@%p177 bra 	$L__BB9_74;
	ld.shared.u8 	%rs384, [_ZZN3cub18CUB_300001_SM_10006detail6reduce28DeviceReduceSingleTileKernelINS2_10policy_hubIN4cuda3std3__45tupleIJblEEEyN6thrust24THRUST_300001_SM_1000_NS8cuda_cub9__find_if7functorIS9_EEE10Policy1000ENSB_12zip_iteratorINS8_IJNSD_26transform_input_iterator_tIbNSB_6detail15normal_iteratorINSB_10device_ptrIiEEEE7is_evenEENSB_17counting_iteratorIlNSB_11use_defaultESS_SS_EEEEEEEPS9_ySF_S9_S9_NS7_10__identityEEEvT0_T1_T2_T3_T4_T6_E12temp_storage+72];
	ld.shared.u64 	%rd352, [_ZZN3cub18CUB_300001_SM_10006detail6reduce28DeviceReduceSingleTileKernelINS2_10policy_hubIN4cuda3std3__45tupleIJblEEEyN6thrust24THRUST_300001_SM_1000_NS8cuda_cub9__find_if7functorIS9_EEE10Policy1000ENSB_12zip_iteratorINS8_IJNSD_26transform_input_iterator_tIbNSB_6detail15normal_iteratorINSB_10device_ptrIiEEEE7is_evenEENSB_17counting_iteratorIlNSB_11use_defaultESS_SS_EEEEEEEPS9_ySF_S9_S9_NS7_10__identityEEEvT0_T1_T2_T3_T4_T6_E12temp_storage+80];
	and.b16  	%rs385, %rs456, 255;
	setp.eq.s16 	%p178, %rs385, 0;
	setp.eq.s16 	%p179, %rs384, 0;
	min.s64 	%rd353, %rd352, %rd403;
	selp.b16 	%rs386, %rs456, 1, %p179;
	selp.b16 	%rs456, %rs384, %rs386, %p178;
	selp.b64 	%rd354, %rd403, %rd353, %p179;
	selp.b64 	%rd403, %rd352, %rd354, %p178;
$L__BB9_74:
	setp.lt.u64 	%p180, %rd121, 161;
	@%p180 bra 	$L__BB9_76;
	ld.shared.u8 	%rs387, [_ZZN3cub18CUB_300001_SM_10006detail6reduce28DeviceReduceSingleTileKernelINS2_10policy_hubIN4cuda3std3__45tupleIJblEEEyN6thrust24THRUST_300001_SM_1000_NS8cuda_cub9__find_if7functorIS9_EEE10Policy1000ENSB_12zip_iteratorINS8_IJNSD_26transform_input_iterator_tIbNSB_6detail15normal_iteratorINSB_10device_ptrIiEEEE7is_evenEENSB_17counting_iteratorIlNSB_11use_defaultESS_SS_EEEEEEEPS9_ySF_S9_S9_NS7_10__identityEEEvT0_T1_T2_T3_T4_T6_E12temp_storage+88];
	ld.shared.u64 	%rd355, [_ZZN3cub18CUB_300001_SM_10006detail6reduce28DeviceReduceSingleTileKernelINS2_10policy_hubIN4cuda3std3__45tupleIJblEEEyN6thrust24THRUST_300001_SM_1000_NS8cuda_cub9__find_if7functorIS9_EEE10Policy1000ENSB_12zip_iteratorINS8_IJNSD_26transform_input_iterator_tIbNSB_6detail15normal_iteratorINSB_10device_ptrIiEEEE7is_evenEENSB_17counting_iteratorIlNSB_11use_defaultESS_SS_EEEEEEEPS9_ySF_S9_S9_NS7_10__identityEEEvT0_T1_T2_T3_T4_T6_E12temp_storage+96];
	and.b16  	%rs388, %rs456, 255;
	setp.eq.s16 	%p181, %rs388, 0;
	setp.eq.s16 	%p182, %rs387, 0;
	min.s64 	%rd356, %rd355, %rd403;
	selp.b16 	%rs389, %rs456, 1, %p182;
	selp.b16 	%rs456, %rs387, %rs389, %p181;
	selp.b64 	%rd357, %rd403, %rd356, %p182;
	selp.b64 	%rd403, %rd355, %rd357, %p181;
$L__BB9_76:
	setp.lt.u64 	%p183, %rd121, 193;
	@%p183 bra 	$L__BB9_78;
	ld.shared.u8 	%rs390, [_ZZN3cub18CUB_300001_SM_10006detail6reduce28DeviceReduceSingleTileKernelINS2_10policy_hubIN4cuda3std3__45tupleIJblEEEyN6thrust24THRUST_300001_SM_1000_NS8cuda_cub9__find_if7functorIS9_EEE10Policy1000ENSB_12zip_iteratorINS8_IJNSD_26transform_input_iterator_tIbNSB_6detail15normal_iteratorINSB_10device_ptrIiEEEE7is_evenEENSB_17counting_iteratorIlNSB_11use_defaultESS_SS_EEEEEEEPS9_ySF_S9_S9_NS7_10__identityEEEvT0_T1_T2_T3_T4_T6_E12temp_storage+104];
	ld.shared.u64 	%rd358, [_ZZN3cub18CUB_300001_SM_10006detail6reduce28DeviceReduceSingleTileKernelINS2_10policy_hubIN4cuda3std3__45tupleIJblEEEyN6thrust24THRUST_300001_SM_1000_NS8cuda_cub9__find_if7functorIS9_EEE10Policy1000ENSB_12zip_iteratorINS8_IJNSD_26transform_input_iterator_tIbNSB_6detail15normal_iteratorINSB_10device_ptrIiEEEE7is_evenEENSB_17counting_iteratorIlNSB_11use_defaultESS_SS_EEEEEEEPS9_ySF_S9_S9_NS7_10__identityEEEvT0_T1_T2_T3_T4_T6_E12temp_storage+112];
	and.b16  	%rs391, %rs456, 255;
	setp.eq.s16 	%p184, %rs391, 0;
	setp.eq.s16 	%p185, %rs390, 0;
	min.s64 	%rd359, %rd358, %rd403;
	selp.b16 	%rs392, %rs456, 1, %p185;
	selp.b16 	%rs456, %rs390, %rs392, %p184;
	selp.b64 	%rd360, %rd403, %rd359, %p185;
	selp.b64 	%rd403, %rd358, %rd360, %p184;
$L__BB9_78:
	setp.lt.u64 	%p186, %rd121, 225;
	@%p186 bra 	$L__BB9_123;
	ld.shared.u8 	%rs393, [_ZZN3cub18CUB_300001_SM_10006detail6reduce28DeviceReduceSingleTileKernelINS2_10policy_hubIN4cuda3std3__45tupleIJblEEEyN6thrust24THRUST_300001_SM_1000_NS8cuda_cub9__find_if7functorIS9_EEE10Policy1000ENSB_12zip_iteratorINS8_IJNSD_26transform_input_iterator_tIbNSB_6detail15normal_iteratorINSB_10device_ptrIiEEEE7is_evenEENSB_17counting_iteratorIlNSB_11use_defaultESS_SS_EEEEEEEPS9_ySF_S9_S9_NS7_10__identityEEEvT0_T1_T2_T3_T4_T6_E12temp_storage+120];
	ld.shared.u64 	%rd361, [_ZZN3cub18CUB_300001_SM_10006detail6reduce28DeviceReduceSingleTileKernelINS2_10policy_hubIN4cuda3std3__45tupleIJblEEEyN6thrust24THRUST_300001_SM_1000_NS8cuda_cub9__find_if7functorIS9_EEE10Policy1000ENSB_12zip_iteratorINS8_IJNSD_26transform_input_iterator_tIbNSB_6detail15normal_iteratorINSB_10device_ptrIiEEEE7is_evenEENSB_17counting_iteratorIlNSB_11use_defaultESS_SS_EEEEEEEPS9_ySF_S9_S9_NS7_10__identityEEEvT0_T1_T2_T3_T4_T6_E12temp_storage+128];
	and.b16  	%rs394, %rs456, 255;
	setp.eq.s16 	%p187, %rs394, 0;
	setp.eq.s16 	%p188, %rs393, 0;
	min.s64 	%rd362, %rd361, %rd403;
	selp.b16 	%rs395, %rs456, 1, %p188;
	selp.b16 	%rs456, %rs393, %rs395, %p187;
	selp.b64 	%rd363, %rd403, %rd362, %p188;
	selp.b64 	%rd403, %rd361, %rd363, %p187;
	bra.uni 	$L__BB9_123;
$L__BB9_80:
	mov.u32 	%r21, %tid.x;
	cvt.u64.u32 	%rd72, %r21;
	mul.wide.u32 	%rd125, %r21, 4;
	add.s64 	%rd73, %rd2, %rd125;
	ld.global.u32 	%r46, [%rd73];
	add.s32 	%r47, %r21, 256;
	cvt.u64.u32 	%rd126, %r47;
	ld.global.u32 	%r48, [%rd73+1024];
	add.s32 	%r50, %r21, 512;
	cvt.u64.u32 	%rd127, %r50;
	add.s64 	%rd128, %rd120, %rd127;
	ld.global.u32 	%r51, [%rd73+2048];
	add.s64 	%rd129, %rd128, 256;
	ld.global.u8 	%rs108, [%rd73+3072];
	and.b16  	%rs109, %rs108, 1;
	xor.b16  	%rs110, %rs109, 1;
	and.b32  	%r53, %r46, 1;
	setp.eq.b32 	%p3, %r53, 1;
	selp.b64 	%rd130, %rd126, %rd72, %p3;
	add.s64 	%rd131, %rd120, %rd130;
	and.b32  	%r54, %r46, %r48;
	and.b32  	%r55, %r54, 1;
	setp.eq.b32 	%p4, %r55, 1;
	min.s64 	%rd132, %rd128, %rd131;
	and.b32  	%r56, %r51, 1;
	setp.eq.b32 	%p5, %r56, 1;
	selp.b64 	%rd133, %rd131, %rd132, %p5;
	selp.b64 	%rd134, %rd128, %rd133, %p4;
	and.pred  	%p6, %p4, %p5;
	setp.eq.s16 	%p7, %rs109, 0;
	min.s64 	%rd135, %rd129, %rd134;
	selp.b64 	%rd136, %rd135, %rd134, %p7;
	selp.b16 	%rs456, %rs110, 1, %p6;
	selp.b64 	%rd403, %rd129, %rd136, %p6;
	add.s64 	%rd75, %rd121, -1024;
	setp.lt.u64 	%p8, %rd75, 1024;
	mov.b64 	%rd423, 1024;
	@%p8 bra 	$L__BB9_87;
	mov.b64 	%rd423, 1024;
$L__BB9_82:
	add.s64 	%rd138, %rd423, %rd72;
	shl.b64 	%rd139, %rd423, 2;
	add.s64 	%rd140, %rd73, %rd139;
	add.s64 	%rd78, %rd138, %rd120;
	ld.global.u16 	%rs111, [%rd140];
	and.b16  	%rs61, %rs111, 1;
	ld.global.u8 	%rs62, [%rd140+1024];
	ld.global.u8 	%rs63, [%rd140+2048];
	ld.global.u8 	%rs64, [%rd140+3072];
	and.b16  	%rs112, %rs456, 255;
	setp.eq.s16 	%p9, %rs112, 0;
	@%p9 bra 	$L__BB9_84;
	setp.eq.s16 	%p10, %rs61, 0;
	min.s64 	%rd141, %rd78, %rd403;
	selp.b16 	%rs473, 1, %rs456, %p10;
	selp.b64 	%rd421, %rd141, %rd403, %p10;
	bra.uni 	$L__BB9_85;
$L__BB9_84:
	xor.b16  	%rs473, %rs61, 1;
	mov.u64 	%rd421, %rd78;
$L__BB9_85:
	add.s64 	%rd142, %rd78, 256;
	and.b16  	%rs113, %rs62, 1;
	add.s64 	%rd143, %rd78, 512;
	and.b16  	%rs114, %rs63, 1;
	add.s64 	%rd144, %rd78, 768;
	and.b16  	%rs115, %rs64, 1;
	and.b16  	%rs116, %rs473, 255;
	setp.eq.s16 	%p11, %rs116, 0;
	setp.eq.s16 	%p12, %rs113, 0;
	min.s64 	%rd145, %rd142, %rd421;
	selp.b16 	%rs117, 1, %rs473, %p12;
	selp.b64 	%rd146, %rd145, %rd421, %p12;
	xor.b16  	%rs118, %rs113, 1;
	selp.b16 	%rs119, %rs118, %rs117, %p11;
	and.b16  	%rs120, %rs119, 255;
	selp.b64 	%rd147, %rd142, %rd146, %p11;
	setp.eq.s16 	%p13, %rs120, 0;
	setp.eq.s16 	%p14, %rs114, 0;
	min.s64 	%rd148, %rd143, %rd147;
	selp.b16 	%rs121, 1, %rs119, %p14;
	selp.b64 	%rd149, %rd148, %rd147, %p14;
	xor.b16  	%rs122, %rs114, 1;
	selp.b16 	%rs123, %rs122, %rs121, %p13;
	and.b16  	%rs124, %rs123, 255;
	selp.b64 	%rd150, %rd143, %rd149, %p13;
	setp.eq.s16 	%p15, %rs124, 0;
	setp.eq.s16 	%p16, %rs115, 0;
	min.s64 	%rd151, %rd144, %rd150;
	selp.b16 	%rs125, 1, %rs123, %p16;
	selp.b64 	%rd152, %rd151, %rd150, %p16;
	xor.b16  	%rs126, %rs115, 1;
	selp.b16 	%rs456, %rs126, %rs125, %p15;
	selp.b64 	%rd403, %rd144, %rd152, %p15;
	sub.s64 	%rd153, %rd121, %rd423;
	setp.lt.u64 	%p17, %rd153, 1024;
	@%p17 bra 	$L__BB9_99;
	add.s64 	%rd423, %rd423, 1024;
	setp.le.u64 	%p18, %rd423, %rd75;
	@%p18 bra 	$L__BB9_82;
$L__BB9_87:
	setp.le.u64 	%p19, %rd121, %rd423;
	cvt.u32.u64 	%r57, %rd423;
	cvt.u32.u64 	%r58, %rd121;
	sub.s32 	%r59, %r58, %r57;
	setp.ge.s32 	%p20, %r21, %r59;
	or.pred  	%p21, %p19, %p20;
	@%p21 bra 	$L__BB9_99;
	not.b32 	%r62, %r21;
	add.s32 	%r63, %r62, %r58;
	sub.s32 	%r22, %r63, %r57;
	shr.u32 	%r65, %r22, 8;
	add.s32 	%r23, %r65, 1;
	and.b32  	%r24, %r23, 7;
	setp.lt.u32 	%p22, %r22, 1792;
	mov.u32 	%r430, %r21;
	@%p22 bra 	$L__BB9_91;
	and.b32  	%r66, %r23, 33554424;
	neg.s32 	%r428, %r66;
	mov.u32 	%r430, %r21;
$L__BB9_90:
	.pragma "nounroll";
	cvt.u64.u32 	%rd155, %r430;
	add.s64 	%rd156, %rd423, %rd155;
	shl.b64 	%rd157, %rd156, 2;
	add.s64 	%rd158, %rd2, %rd157;
	add.s64 	%rd159, %rd156, %rd120;
	ld.global.u8 	%rs128, [%rd158];
	and.b16  	%rs129, %rs128, 1;
	xor.b16  	%rs130, %rs129, 1;
	and.b16  	%rs131, %rs456, 255;
	setp.eq.s16 	%p23, %rs131, 0;
	setp.eq.s16 	%p24, %rs129, 0;
	min.s64 	%rd160, %rd159, %rd403;
	selp.b16 	%rs132, 1, %rs456, %p24;
	selp.b16 	%rs133, %rs130, %rs132, %p23;
	and.b16  	%rs134, %rs133, 255;
	selp.b64 	%rd161, %rd160, %rd403, %p24;
	selp.b64 	%rd162, %rd159, %rd161, %p23;
	add.s64 	%rd163, %rd159, 256;
	ld.global.u8 	%rs135, [%rd158+1024];
	and.b16  	%rs136, %rs135, 1;
	xor.b16  	%rs137, %rs136, 1;
	setp.eq.s16 	%p25, %rs134, 0;
	setp.eq.s16 	%p26, %rs136, 0;
	min.s64 	%rd164, %rd163, %rd162;
	selp.b16 	%rs138, 1, %rs133, %p26;
	selp.b16 	%rs139, %rs137, %rs138, %p25;
	and.b16  	%rs140, %rs139, 255;
	selp.b64 	%rd165, %rd164, %rd162, %p26;
	selp.b64 	%rd166, %rd163, %rd165, %p25;
	add.s64 	%rd167, %rd159, 512;
	ld.global.u8 	%rs141, [%rd158+2048];
	and.b16  	%rs142, %rs141, 1;
	xor.b16  	%rs143, %rs142, 1;
	setp.eq.s16 	%p27, %rs140, 0;
	setp.eq.s16 	%p28, %rs142, 0;
	min.s64 	%rd168, %rd167, %rd166;
	selp.b16 	%rs144, 1, %rs139, %p28;
	selp.b16 	%rs145, %rs143, %rs144, %p27;
	and.b16  	%rs146, %rs145, 255;
	selp.b64 	%rd169, %rd168, %rd166, %p28;
	selp.b64 	%rd170, %rd167, %rd169, %p27;
	add.s64 	%rd171, %rd159, 768;
	ld.global.u8 	%rs147, [%rd158+3072];
	and.b16  	%rs148, %rs147, 1;
	xor.b16  	%rs149, %rs148, 1;
	setp.eq.s16 	%p29, %rs146, 0;
	setp.eq.s16 	%p30, %rs148, 0;
	min.s64 	%rd172, %rd171, %rd170;
	selp.b16 	%rs150, 1, %rs145, %p30;
	selp.b16 	%rs151, %rs149, %rs150, %p29;
	and.b16  	%rs152, %rs151, 255;
	selp.b64 	%rd173, %rd172, %rd170, %p30;
	selp.b64 	%rd174, %rd171, %rd173, %p29;
	add.s64 	%rd175, %rd159, 1024;
	ld.global.u8 	%rs153, [%rd158+4096];
	and.b16  	%rs154, %rs153, 1;
	xor.b16  	%rs155, %rs154, 1;
	setp.eq.s16 	%p31, %rs152, 0;
	setp.eq.s16 	%p32, %rs154, 0;
	min.s64 	%rd176, %rd175, %rd174;
	selp.b16 	%rs156, 1, %rs151, %p32;
	selp.b16 	%rs157, %rs155, %rs156, %p31;
	and.b16  	%rs158, %rs157, 255;
	selp.b64 	%rd177, %rd176, %rd174, %p32;
	selp.b64 	%rd178, %rd175, %rd177, %p31;
	add.s64 	%rd179, %rd159, 1280;
	ld.global.u8 	%rs159, [%rd158+5120];
	and.b16  	%rs160, %rs159, 1;
	xor.b16  	%rs161, %rs160, 1;
	setp.eq.s16 	%p33, %rs158, 0;
	setp.eq.s16 	%p34, %rs160, 0;
	min.s64 	%rd180, %rd179, %rd178;
	selp.b16 	%rs162, 1, %rs157, %p34;
	selp.b16 	%rs163, %rs161, %rs162, %p33;
	and.b16  	%rs164, %rs163, 255;
	selp.b64 	%rd181, %rd180, %rd178, %p34;
	selp.b64 	%rd182, %rd179, %rd181, %p33;
	add.s64 	%rd183, %rd159, 1536;
	ld.global.u8 	%rs165, [%rd158+6144];
	and.b16  	%rs166, %rs165, 1;
	xor.b16  	%rs167, %rs166, 1;
	setp.eq.s16 	%p35, %rs164, 0;
	setp.eq.s16 	%p36, %rs166, 0;
	min.s64 	%rd184, %rd183, %rd182;
	selp.b16 	%rs168, 1, %rs163, %p36;
	selp.b16 	%rs169, %rs167, %rs168, %p35;
	and.b16  	%rs170, %rs169, 255;
	selp.b64 	%rd185, %rd184, %rd182, %p36;
	selp.b64 	%rd186, %rd183, %rd185, %p35;
	add.s64 	%rd187, %rd159, 1792;
	ld.global.u8 	%rs171, [%rd158+7168];
	and.b16  	%rs172, %rs171, 1;
	xor.b16  	%rs173, %rs172, 1;
	setp.eq.s16 	%p37, %rs170, 0;
	setp.eq.s16 	%p38, %rs172, 0;
	min.s64 	%rd188, %rd187, %rd186;
	selp.b16 	%rs174, 1, %rs169, %p38;
	selp.b16 	%rs456, %rs173, %rs174, %p37;
	selp.b64 	%rd189, %rd188, %rd186, %p38;
	selp.b64 	%rd403, %rd187, %rd189, %p37;
	add.s32 	%r430, %r430, 2048;
	add.s32 	%r428, %r428, 8;
	setp.ne.s32 	%p39, %r428, 0;
	@%p39 bra 	$L__BB9_90;
$L__BB9_91:
	setp.eq.s32 	%p40, %r24, 0;
	@%p40 bra 	$L__BB9_99;
	setp.lt.u32 	%p41, %r24, 4;
	@%p41 bra 	$L__BB9_94;
	cvt.u64.u32 	%rd191, %r430;
	add.s64 	%rd192, %rd423, %rd191;
	shl.b64 	%rd193, %rd192, 2;
	add.s64 	%rd194, %rd2, %rd193;
	add.s64 	%rd195, %rd192, %rd120;
	ld.global.u8 	%rs176, [%rd194];
	and.b16  	%rs177, %rs176, 1;
	xor.b16  	%rs178, %rs177, 1;
	and.b16  	%rs179, %rs456, 255;
	setp.eq.s16 	%p42, %rs179, 0;
	setp.eq.s16 	%p43, %rs177, 0;
	min.s64 	%rd196, %rd195, %rd403;
	selp.b16 	%rs180, 1, %rs456, %p43;
	selp.b16 	%rs181, %rs178, %rs180, %p42;
	and.b16  	%rs182, %rs181, 255;
	selp.b64 	%rd197, %rd196, %rd403, %p43;
	selp.b64 	%rd198, %rd195, %rd197, %p42;
	add.s32 	%r67, %r430, 256;
	cvt.u64.u32 	%rd199, %r67;
	add.s64 	%rd200, %rd423, %rd199;
	add.s64 	%rd201, %rd200, %rd120;
	ld.global.u8 	%rs183, [%rd194+1024];
	and.b16  	%rs184, %rs183, 1;
	xor.b16  	%rs185, %rs184, 1;
	setp.eq.s16 	%p44, %rs182, 0;
	setp.eq.s16 	%p45, %rs184, 0;
	min.s64 	%rd202, %rd201, %rd198;
	selp.b16 	%rs186, 1, %rs181, %p45;
	selp.b16 	%rs187, %rs185, %rs186, %p44;
	and.b16  	%rs188, %rs187, 255;
	selp.b64 	%rd203, %rd202, %rd198, %p45;
	selp.b64 	%rd204, %rd201, %rd203, %p44;
	add.s32 	%r68, %r430, 512;
	cvt.u64.u32 	%rd205, %r68;
	add.s64 	%rd206, %rd423, %rd205;
	add.s64 	%rd207, %rd206, %rd120;
	ld.global.u8 	%rs189, [%rd194+2048];
	and.b16  	%rs190, %rs189, 1;
	xor.b16  	%rs191, %rs190, 1;
	setp.eq.s16 	%p46, %rs188, 0;
	setp.eq.s16 	%p47, %rs190, 0;
	min.s64 	%rd208, %rd207, %rd204;
	selp.b16 	%rs192, 1, %rs187, %p47;
	selp.b16 	%rs193, %rs191, %rs192, %p46;
	and.b16  	%rs194, %rs193, 255;
	selp.b64 	%rd209, %rd208, %rd204, %p47;
	selp.b64 	%rd210, %rd207, %rd209, %p46;
	add.s32 	%r69, %r430, 768;
	cvt.u64.u32 	%rd211, %r69;
	add.s64 	%rd212, %rd423, %rd211;
	add.s64 	%rd213, %rd212, %rd120;
	ld.global.u8 	%rs195, [%rd194+3072];
	and.b16  	%rs196, %rs195, 1;
	xor.b16  	%rs197, %rs196, 1;
	setp.eq.s16 	%p48, %rs194, 0;
	setp.eq.s16 	%p49, %rs196, 0;
	min.s64 	%rd214, %rd213, %rd210;
	selp.b16 	%rs198, 1, %rs193, %p49;
	selp.b16 	%rs456, %rs197, %rs198, %p48;
	selp.b64 	%rd215, %rd214, %rd210, %p49;
	selp.b64 	%rd403, %rd213, %rd215, %p48;
	add.s32 	%r430, %r430, 1024;
$L__BB9_94:
	and.b32  	%r70, %r23, 3;
	setp.eq.s32 	%p50, %r70, 0;
	@%p50 bra 	$L__BB9_99;
	setp.eq.s32 	%p51, %r70, 1;
	@%p51 bra 	$L__BB9_97;
	cvt.u64.u32 	%rd217, %r430;
	add.s64 	%rd218, %rd423, %rd217;
	shl.b64 	%rd219, %rd218, 2;
	add.s64 	%rd220, %rd2, %rd219;
	add.s64 	%rd221, %rd218, %rd120;
	ld.global.u8 	%rs200, [%rd220];
	and.b16  	%rs201, %rs200, 1;
	xor.b16  	%rs202, %rs201, 1;
	and.b16  	%rs203, %rs456, 255;
	setp.eq.s16 	%p52, %rs203, 0;
	setp.eq.s16 	%p53, %rs201, 0;
	min.s64 	%rd222, %rd221, %rd403;
	selp.b16 	%rs204, 1, %rs456, %p53;
	selp.b16 	%rs205, %rs202, %rs204, %p52;
	and.b16  	%rs206, %rs205, 255;
	selp.b64 	%rd223, %rd222, %rd403, %p53;
	selp.b64 	%rd224, %rd221, %rd223, %p52;
	add.s32 	%r71, %r430, 256;
	cvt.u64.u32 	%rd225, %r71;
	add.s64 	%rd226, %rd423, %rd225;
	add.s64 	%rd227, %rd226, %rd120;
	ld.global.u8 	%rs207, [%rd220+1024];
	and.b16  	%rs208, %rs207, 1;
	xor.b16  	%rs209, %rs208, 1;
	setp.eq.s16 	%p54, %rs206, 0;
	setp.eq.s16 	%p55, %rs208, 0;
	min.s64 	%rd228, %rd227, %rd224;
	selp.b16 	%rs210, 1, %rs205, %p55;
	selp.b16 	%rs456, %rs209, %rs210, %p54;
	selp.b64 	%rd229, %rd228, %rd224, %p55;
	selp.b64 	%rd403, %rd227, %rd229, %p54;
	add.s32 	%r430, %r430, 512;
$L__BB9_97:
	and.b32  	%r72, %r22, 256;
	setp.ne.s32 	%p56, %r72, 0;
	@%p56 bra 	$L__BB9_99;
	cvt.u64.u32 	%rd230, %r430;
	add.s64 	%rd231, %rd423, %rd230;
	shl.b64 	%rd232, %rd231, 2;
	add.s64 	%rd233, %rd2, %rd232;
	add.s64 	%rd234, %rd231, %rd120;
	ld.global.u8 	%rs211, [%rd233];
	and.b16  	%rs212, %rs211, 1;
	xor.b16  	%rs213, %rs212, 1;
	and.b16  	%rs214, %rs456, 255;
	setp.eq.s16 	%p57, %rs214, 0;
	setp.eq.s16 	%p58, %rs212, 0;
	min.s64 	%rd235, %rd234, %rd403;
	selp.b16 	%rs215, 1, %rs456, %p58;
	selp.b16 	%rs456, %rs213, %rs215, %p57;
	selp.b64 	%rd236, %rd235, %rd403, %p58;
	selp.b64 	%rd403, %rd234, %rd236, %p57;
$L__BB9_99:
	// begin inline asm
	mov.u32 %r73, %laneid;
	// end inline asm
	cvt.u32.u16 	%r94, %rs456;
	and.b32  	%r75, %r94, 255;
	mov.b32 	%r91, 1;
	mov.b32 	%r92, 31;
	mov.b32 	%r93, -1;
	// begin inline asm
	shfl.sync.down.b32 %r74, %r75, %r91, %r92, %r93;
	// end inline asm
	// begin inline asm
	shfl.sync.down.b32 %r79, %r80, %r91, %r92, %r93;
	// end inline asm
	mov.b64 	{%r85, %r90}, %rd403;
	// begin inline asm
	shfl.sync.down.b32 %r84, %r85, %r91, %r92, %r93;
	// end inline asm
	// begin inline asm
	shfl.sync.down.b32 %r89, %r90, %r91, %r92, %r93;
	// end inline asm
	mov.b64 	%rd97, {%r84, %r89};
	cvt.u16.u32 	%rs82, %r74;
	setp.gt.s32 	%p59, %r73, 30;
	@%p59 bra 	$L__BB9_103;
	and.b16  	%rs216, %rs456, 255;
	setp.eq.s16 	%p60, %rs216, 0;
	and.b16  	%rs217, %rs82, 255;
	setp.eq.s16 	%p61, %rs217, 0;
	or.pred  	%p62, %p60, %p61;
	@%p62 bra 	$L__BB9_102;
	min.s64 	%rd403, %rd97, %rd403;
	mov.b16 	%rs456, 1;
	bra.uni 	$L__BB9_103;
$L__BB9_102:
	setp.eq.s16 	%p63, %rs216, 0;
	selp.b16 	%rs456, %rs82, %rs456, %p63;
	selp.b64 	%rd403, %rd97, %rd403, %p63;
$L__BB9_103:
	cvt.u32.u16 	%r115, %rs456;
	and.b32  	%r96, %r115, 255;
	mov.b32 	%r112, 2;
	mov.b32 	%r113, 31;
	mov.b32 	%r114, -1;
	// begin inline asm
	shfl.sync.down.b32 %r95, %r96, %r112, %r113, %r114;
	// end inline asm
	// begin inline asm
	shfl.sync.down.b32 %r100, %r101, %r112, %r113, %r114;
	// end inline asm
	mov.b64 	{%r106, %r111}, %rd403;
	// begin inline asm
	shfl.sync.down.b32 %r105, %r106, %r112, %r113, %r114;
	// end inline asm
	// begin inline asm
	shfl.sync.down.b32 %r110, %r111, %r112, %r113, %r114;
	// end inline asm
	mov.b64 	%rd101, {%r105, %r110};
	cvt.u16.u32 	%rs85, %r95;
	setp.gt.s32 	%p64, %r73, 29;
	@%p64 bra 	$L__BB9_107;
	and.b16  	%rs220, %rs456, 255;
	setp.eq.s16 	%p65, %rs220, 0;
	and.b16  	%rs221, %rs85, 255;
	setp.eq.s16 	%p66, %rs221, 0;
	or.pred  	%p67, %p65, %p66;
	@%p67 bra 	$L__BB9_106;
	min.s64 	%rd403, %rd101, %rd403;
	mov.b16 	%rs456, 1;
	bra.uni 	$L__BB9_107;
$L__BB9_106:
	setp.eq.s16 	%p68, %rs220, 0;
	selp.b16 	%rs456, %rs85, %rs456, %p68;
	selp.b64 	%rd403, %rd101, %rd403, %p68;
$L__BB9_107:
	cvt.u32.u16 	%r136, %rs456;
	and.b32  	%r117, %r136, 255;
	mov.b32 	%r133, 4;
	mov.b32 	%r134, 31;
	mov.b32 	%r135, -1;
	// begin inline asm
	shfl.sync.down.b32 %r116, %r117, %r133, %r134, %r135;
	// end inline asm
	// begin inline asm
	shfl.sync.down.b32 %r121, %r122, %r133, %r134, %r135;
	// end inline asm
	mov.b64 	{%r127, %r132}, %rd403;
	// begin inline asm
	shfl.sync.down.b32 %r126, %r127, %r133, %r134, %r135;
	// end inline asm
	// begin inline asm
	shfl.sync.down.b32 %r131, %r132, %r133, %r134, %r135;
	// end inline asm
	mov.b64 	%rd105, {%r126, %r131};
	cvt.u16.u32 	%rs88, %r116;
	setp.gt.s32 	%p69, %r73, 27;
	@%p69 bra 	$L__BB9_111;
	and.b16  	%rs224, %rs456, 255;
	setp.eq.s16 	%p70, %rs224, 0;
	and.b16  	%rs225, %rs88, 255;
	setp.eq.s16 	%p71, %rs225, 0;
	or.pred  	%p72, %p70, %p71;
	@%p72 bra 	$L__BB9_110;
	min.s64 	%rd403, %rd105, %rd403;
	mov.b16 	%rs456, 1;
	bra.uni 	$L__BB9_111;
$L__BB9_110:
	setp.eq.s16 	%p73, %rs224, 0;
	selp.b16 	%rs456, %rs88, %rs456, %p73;
	selp.b64 	%rd403, %rd105, %rd403, %p73;
$L__BB9_111:
	cvt.u32.u16 	%r157, %rs456;
	and.b32  	%r138, %r157, 255;
	mov.b32 	%r154, 8;
	mov.b32 	%r155, 31;
	mov.b32 	%r156, -1;
	// begin inline asm
	shfl.sync.down.b32 %r137, %r138, %r154, %r155, %r156;
	// end inline asm
	// begin inline asm
	shfl.sync.down.b32 %r142, %r143, %r154, %r155, %r156;
	// end inline asm
	mov.b64 	{%r148, %r153}, %rd403;
	// begin inline asm
	shfl.sync.down.b32 %r147, %r148, %r154, %r155, %r156;
	// end inline asm
	// begin inline asm
	shfl.sync.down.b32 %r152, %r153, %r154, %r155, %r156;
	// end inline asm
	mov.b64 	%rd109, {%r147, %r152};
	cvt.u16.u32 	%rs91, %r137;
	setp.gt.s32 	%p74, %r73, 23;
	@%p74 bra 	$L__BB9_115;
	and.b16  	%rs228, %rs456, 255;
	setp.eq.s16 	%p75, %rs228, 0;
	and.b16  	%rs229, %rs91, 255;
	setp.eq.s16 	%p76, %rs229, 0;
	or.pred  	%p77, %p75, %p76;
	@%p77 bra 	$L__BB9_114;
	min.s64 	%rd403, %rd109, %rd403;
	mov.b16 	%rs456, 1;
	bra.uni 	$L__BB9_115;
$L__BB9_114:
	setp.eq.s16 	%p78, %rs228, 0;
	selp.b16 	%rs456, %rs91, %rs456, %p78;
	selp.b64 	%rd403, %rd109, %rd403, %p78;
$L__BB9_115:
	cvt.u32.u16 	%r178, %rs456;
	and.b32  	%r159, %r178, 255;
	mov.b32 	%r175, 16;
	mov.b32 	%r176, 31;
	mov.b32 	%r177, -1;
	// begin inline asm
	shfl.sync.down.b32 %r158, %r159, %r175, %r176, %r177;
	// end inline asm
	// begin inline asm
	shfl.sync.down.b32 %r163, %r164, %r175, %r176, %r177;
	// end inline asm
	mov.b64 	{%r169, %r174}, %rd403;
	// begin inline asm
	shfl.sync.down.b32 %r168, %r169, %r175, %r176, %r177;
	// end inline asm
	// begin inline asm
	shfl.sync.down.b32 %r173, %r174, %r175, %r176, %r177;
	// end inline asm
	mov.b64 	%rd113, {%r168, %r173};
	cvt.u16.u32 	%rs94, %r158;
	setp.gt.s32 	%p79, %r73, 15;
	@%p79 bra 	$L__BB9_119;
	and.b16  	%rs232, %rs456, 255;
	setp.eq.s16 	%p80, %rs232, 0;
	and.b16  	%rs233, %rs94, 255;
	setp.eq.s16 	%p81, %rs233, 0;
	or.pred  	%p82, %p80, %p81;
	@%p82 bra 	$L__BB9_118;
	min.s64 	%rd403, %rd113, %rd403;
	mov.b16 	%rs456, 1;
	bra.uni 	$L__BB9_119;
$L__BB9_118:
	setp.eq.s16 	%p83, %rs232, 0;
	selp.b16 	%rs456, %rs94, %rs456, %p83;
	selp.b64 	%rd403, %rd113, %rd403, %p83;
$L__BB9_119:
	setp.ne.s32 	%p84, %r73, 0;
	@%p84 bra 	$L__BB9_121;
	shr.u32 	%r179, %r21, 1;
	and.b32  	%r180, %r179, 496;
	mov.u32 	%r181, _ZZN3cub18CUB_300001_SM_10006detail6reduce28DeviceReduceSingleTileKernelINS2_10policy_hubIN4cuda3std3__45tupleIJblEEEyN6thrust24THRUST_300001_SM_1000_NS8cuda_cub9__find_if7functorIS9_EEE10Policy1000ENSB_12zip_iteratorINS8_IJNSD_26transform_input_iterator_tIbNSB_6detail15normal_iteratorINSB_10device_ptrIiEEEE7is_evenEENSB_17counting_iteratorIlNSB_11use_defaultESS_SS_EEEEEEEPS9_ySF_S9_S9_NS7_10__identityEEEvT0_T1_T2_T3_T4_T6_E12temp_storage;
	add.s32 	%r182, %r181, %r180;
	st.shared.u8 	[%r182+8], %rs456;
	st.shared.u64 	[%r182+16], %rd403;
$L__BB9_121:
	bar.sync 	0;
	setp.ne.s32 	%p85, %r21, 0;
	@%p85 bra 	$L__BB9_123;
	ld.shared.u8 	%rs236, [_ZZN3cub18CUB_300001_SM_10006detail6reduce28DeviceReduceSingleTileKernelINS2_10policy_hubIN4cuda3std3__45tupleIJblEEEyN6thrust24THRUST_300001_SM_1000_NS8cuda_cub9__find_if7functorIS9_EEE10Policy1000ENSB_12zip_iteratorINS8_IJNSD_26transform_input_iterator_tIbNSB_6detail15normal_iteratorINSB_10device_ptrIiEEEE7is_evenEENSB_17counting_iteratorIlNSB_11use_defaultESS_SS_EEEEEEEPS9_ySF_S9_S9_NS7_10__identityEEEvT0_T1_T2_T3_T4_T6_E12temp_storage+24];
	ld.shared.u64 	%rd237, [_ZZN3cub18CUB_300001_SM_10006detail6reduce28DeviceReduceSingleTileKernelINS2_10policy_hubIN4cuda3std3__45tupleIJblEEEyN6thrust24THRUST_300001_SM_1000_NS8cuda_cub9__find_if7functorIS9_EEE10Policy1000ENSB_12zip_iteratorINS8_IJNSD_26transform_input_iterator_tIbNSB_6detail15normal_iteratorINSB_10device_ptrIiEEEE7is_evenEENSB_17counting_iteratorIlNSB_11use_defaultESS_SS_EEEEEEEPS9_ySF_S9_S9_NS7_10__identityEEEvT0_T1_T2_T3_T4_T6_E12temp_storage+32];
	and.b16  	%rs237, %rs456, 255;
	setp.eq.s16 	%p86, %rs237, 0;
	setp.eq.s16 	%p87, %rs236, 0;
	min.s64 	%rd238, %rd237, %rd403;
	selp.b16 	%rs238, %rs456, 1, %p87;
	selp.b16 	%rs239, %rs236, %rs238, %p86;
	and.b16  	%rs240, %rs239, 255;
	selp.b64 	%rd239, %rd403, %rd238, %p87;
	selp.b64 	%rd240, %rd237, %rd239, %p86;
	ld.shared.u8 	%rs241, [_ZZN3cub18CUB_300001_SM_10006detail6reduce28DeviceReduceSingleTileKernelINS2_10policy_hubIN4cuda3std3__45tupleIJblEEEyN6thrust24THRUST_300001_SM_1000_NS8cuda_cub9__find_if7functorIS9_EEE10Policy1000ENSB_12zip_iteratorINS8_IJNSD_26transform_input_iterator_tIbNSB_6detail15normal_iteratorINSB_10device_ptrIiEEEE7is_evenEENSB_17counting_iteratorIlNSB_11use_defaultESS_SS_EEEEEEEPS9_ySF_S9_S9_NS7_10__identityEEEvT0_T1_T2_T3_T4_T6_E12temp_storage+40];
	ld.shared.u64 	%rd241, [_ZZN3cub18CUB_300001_SM_10006detail6reduce28DeviceReduceSingleTileKernelINS2_10policy_hubIN4cuda3std3__45tupleIJblEEEyN6thrust24THRUST_300001_SM_1000_NS8cuda_cub9__find_if7functorIS9_EEE10Policy1000ENSB_12zip_iteratorINS8_IJNSD_26transform_input_iterator_tIbNSB_6detail15normal_iteratorINSB_10device_ptrIiEEEE7is_evenEENSB_17counting_iteratorIlNSB_11use_defaultESS_SS_EEEEEEEPS9_ySF_S9_S9_NS7_10__identityEEEvT0_T1_T2_T3_T4_T6_E12temp_storage+48];
	setp.eq.s16 	%p88, %rs240, 0;
	setp.eq.s16 	%p89, %rs241, 0;
	min.s64 	%rd242, %rd241, %rd240;
	selp.b16 	%rs242, %rs239, 1, %p89;
	selp.b16 	%rs243, %rs241, %rs242, %p88;
	and.b16  	%rs244, %rs243, 255;
	selp.b64 	%rd243, %rd240, %rd242, %p89;
	selp.b64 	%rd244, %rd241, %rd243, %p88;
	ld.shared.u8 	%rs245, [_ZZN3cub18CUB_300001_SM_10006detail6reduce28DeviceReduceSingleTileKernelINS2_10policy_hubIN4cuda3std3__45tupleIJblEEEyN6thrust24THRUST_300001_SM_1000_NS8cuda_cub9__find_if7functorIS9_EEE10Policy1000ENSB_12zip_iteratorINS8_IJNSD_26transform_input_iterator_tIbNSB_6detail15normal_iteratorINSB_10device_ptrIiEEEE7is_evenEENSB_17counting_iteratorIlNSB_11use_defaultESS_SS_EEEEEEEPS9_ySF_S9_S9_NS7_10__identityEEEvT0_T1_T2_T3_T4_T6_E12temp_storage+56];
	ld.shared.u64 	%rd245, [_ZZN3cub18CUB_300001_SM_10006detail6reduce28DeviceReduceSingleTileKernelINS2_10policy_hubIN4cuda3std3__45tupleIJblEEEyN6thrust24THRUST_300001_SM_1000_NS8cuda_cub9__find_if7functorIS9_EEE10Policy1000ENSB_12zip_iteratorINS8_IJNSD_26transform_input_iterator_tIbNSB_6detail15normal_iteratorINSB_10device_ptrIiEEEE7is_evenEENSB_17counting_iteratorIlNSB_11use_defaultESS_SS_EEEEEEEPS9_ySF_S9_S9_NS7_10__identityEEEvT0_T1_T2_T3_T4_T6_E12temp_storage+64];
	setp.eq.s16 	%p90, %rs244, 0;
	setp.eq.s16 	%p91, %rs245, 0;
	min.s64 	%rd246, %rd245, %rd244;
	selp.b16 	%rs246, %rs243, 1, %p91;
	selp.b16 	%rs247, %rs245, %rs246, %p90;
	and.b16  	%rs248, %rs247, 255;
	selp.b64 	%rd247, %rd244, %rd246, %p91;
	selp.b64 	%rd248, %rd245, %rd247, %p90;
	ld.shared.u8 	%rs249, [_ZZN3cub18CUB_300001_SM_10006detail6reduce28DeviceReduceSingleTileKernelINS2_10policy_hubIN4cuda3std3__45tupleIJblEEEyN6thrust24THRUST_300001_SM_1000_NS8cuda_cub9__find_if7functorIS9_EEE10Policy1000ENSB_12zip_iteratorINS8_IJNSD_26transform_input_iterator_tIbNSB_6detail15normal_iteratorINSB_10device_ptrIiEEEE7is_evenEENSB_17counting_iteratorIlNSB_11use_defaultESS_SS_EEEEEEEPS9_ySF_S9_S9_NS7_10__identityEEEvT0_T1_T2_T3_T4_T6_E12temp_storage+72];
	ld.shared.u64 	%rd249, [_ZZN3cub18CUB_300001_SM_10006detail6reduce28DeviceReduceSingleTileKernelINS2_10policy_hubIN4cuda3std3__45tupleIJblEEEyN6thrust24THRUST_300001_SM_1000_NS8cuda_cub9__find_if7functorIS9_EEE10Policy1000ENSB_12zip_iteratorINS8_IJNSD_26transform_input_iterator_tIbNSB_6detail15normal_iteratorINSB_10device_ptrIiEEEE7is_evenEENSB_17counting_iteratorIlNSB_11use_defaultESS_SS_EEEEEEEPS9_ySF_S9_S9_NS7_10__identityEEEvT0_T1_T2_T3_T4_T6_E12temp_storage+80];
	setp.eq.s16 	%p92, %rs248, 0;
	setp.eq.s16 	%p93, %rs249, 0;
	min.s64 	%rd250, %rd249, %rd248;
	selp.b16 	%rs250, %rs247, 1, %p93;
	selp.b16 	%rs251, %rs249, %rs250, %p92;
	and.b16  	%rs252, %rs251, 255;
	selp.b64 	%rd251, %rd248, %rd250, %p93;
	selp.b64 	%rd252, %rd249, %rd251, %p92;
	ld.shared.u8 	%rs253, [_ZZN3cub18CUB_300001_SM_10006detail6reduce28DeviceReduceSingleTileKernelINS2_10policy_hubIN4cuda3std3__45tupleIJblEEEyN6thrust24THRUST_300001_SM_1000_NS8cuda_cub9__find_if7functorIS9_EEE10Policy1000ENSB_12zip_iteratorINS8_IJNSD_26transform_input_iterator_tIbNSB_6detail15normal_iteratorINSB_10device_ptrIiEEEE7is_evenEENSB_17counting_iteratorIlNSB_11use_defaultESS_SS_EEEEEEEPS9_ySF_S9_S9_NS7_10__identityEEEvT0_T1_T2_T3_T4_T6_E12temp_storage+88];
	ld.shared.u64 	%rd253, [_ZZN3cub18CUB_300001_SM_10006detail6reduce28DeviceReduceSingleTileKernelINS2_10policy_hubIN4cuda3std3__45tupleIJblEEEyN6thrust24THRUST_300001_SM_1000_NS8cuda_cub9__find_if7functorIS9_EEE10Policy1000ENSB_12zip_iteratorINS8_IJNSD_26transform_input_iterator_tIbNSB_6detail15normal_iteratorINSB_10device_ptrIiEEEE7is_evenEENSB_17counting_iteratorIlNSB_11use_defaultESS_SS_EEEEEEEPS9_ySF_S9_S9_NS7_10__identityEEEvT0_T1_T2_T3_T4_T6_E12temp_storage+96];
	setp.eq.s16 	%p94, %rs252, 0;
	setp.eq.s16 	%p95, %rs253, 0;
	min.s64 	%rd254, %rd253, %rd252;
	selp.b16 	%rs254, %rs251, 1, %p95;
	selp.b16 	%rs255, %rs253, %rs254, %p94;
	and.b16  	%rs256, %rs255, 255;
	selp.b64 	%rd255, %rd252, %rd254, %p95;
	selp.b64 	%rd256, %rd253, %rd255, %p94;
	ld.shared.u8 	%rs257, [_ZZN3cub18CUB_300001_SM_10006detail6reduce28DeviceReduceSingleTileKernelINS2_10policy_hubIN4cuda3std3__45tupleIJblEEEyN6thrust24THRUST_300001_SM_1000_NS8cuda_cub9__find_if7functorIS9_EEE10Policy1000ENSB_12zip_iteratorINS8_IJNSD_26transform_input_iterator_tIbNSB_6detail15normal_iteratorINSB_10device_ptrIiEEEE7is_evenEENSB_17counting_iteratorIlNSB_11use_defaultESS_SS_EEEEEEEPS9_ySF_S9_S9_NS7_10__identityEEEvT0_T1_T2_T3_T4_T6_E12temp_storage+104];
	ld.shared.u64 	%rd257, [_ZZN3cub18CUB_300001_SM_10006detail6reduce28DeviceReduceSingleTileKernelINS2_10policy_hubIN4cuda3std3__45tupleIJblEEEyN6thrust24THRUST_300001_SM_1000_NS8cuda_cub9__find_if7functorIS9_EEE10Policy1000ENSB_12zip_iteratorINS8_IJNSD_26transform_input_iterator_tIbNSB_6detail15normal_iteratorINSB_10device_ptrIiEEEE7is_evenEENSB_17counting_iteratorIlNSB_11use_defaultESS_SS_EEEEEEEPS9_ySF_S9_S9_NS7_10__identityEEEvT0_T1_T2_T3_T4_T6_E12temp_storage+112];
	setp.eq.s16 	%p96, %rs256, 0;
	setp.eq.s16 	%p97, %rs257, 0;
	min.s64 	%rd258, %rd257, %rd256;
	selp.b16 	%rs258, %rs255, 1, %p97;
	selp.b16 	%rs259, %rs257, %rs258, %p96;
	and.b16  	%rs260, %rs259, 255;
	selp.b64 	%rd259, %rd256, %rd258, %p97;
	selp.b64 	%rd260, %rd257, %rd259, %p96;
	ld.shared.u8 	%rs261, [_ZZN3cub18CUB_300001_SM_10006detail6reduce28DeviceReduceSingleTileKernelINS2_10policy_hubIN4cuda3std3__45tupleIJblEEEyN6thrust24THRUST_300001_SM_1000_NS8cuda_cub9__find_if7functorIS9_EEE10Policy1000ENSB_12zip_iteratorINS8_IJNSD_26transform_input_iterator_tIbNSB_6detail15normal_iteratorINSB_10device_ptrIiEEEE7is_evenEENSB_17counting_iteratorIlNSB_11use_defaultESS_SS_EEEEEEEPS9_ySF_S9_S9_NS7_10__identityEEEvT0_T1_T2_T3_T4_T6_E12temp_storage+120];
	ld.shared.u64 	%rd261, [_ZZN3cub18CUB_300001_SM_10006detail6reduce28DeviceReduceSingleTileKernelINS2_10policy_hubIN4cuda3std3__45tupleIJblEEEyN6thrust24THRUST_300001_SM_1000_NS8cuda_cub9__find_if7functorIS9_EEE10Policy1000ENSB_12zip_iteratorINS8_IJNSD_26transform_input_iterator_tIbNSB_6detail15normal_iteratorINSB_10device_ptrIiEEEE7is_evenEENSB_17counting_iteratorIlNSB_11use_defaultESS_SS_EEEEEEEPS9_ySF_S9_S9_NS7_10__identityEEEvT0_T1_T2_T3_T4_T6_E12temp_storage+128];
	setp.eq.s16 	%p98, %rs260, 0;
	setp.eq.s16 	%p99, %rs261, 0;
	min.s64 	%rd262, %rd261, %rd260;
	selp.b16 	%rs262, %rs259, 1, %p99;
	selp.b16 	%rs456, %rs261, %rs262, %p98;
	selp.b64 	%rd263, %rd260, %rd262, %p99;
	selp.b64 	%rd403, %rd261, %rd263, %p98;
$L__BB9_123:
	mov.u32 	%r420, %tid.x;
	setp.ne.s32 	%p230, %r420, 0;
	@%p230 bra 	$L__BB9_125;
	setp.eq.s16 	%p231, %rs107, 0;
	and.b16  	%rs444, %rs456, 255;
	setp.eq.s16 	%p232, %rs444, 0;
	min.s64 	%rd391, %rd403, %rd122;
	selp.b16 	%rs445, %rs107, 1, %p232;
	selp.b16 	%rs446, %rs456, %rs445, %p231;
	selp.b64 	%rd392, %rd122, %rd391, %p232;
	selp.b64 	%rd393, %rd403, %rd392, %p231;
	st.global.u8 	[%rd1], %rs446;
	st.global.u64 	[%rd1+8], %rd393;
$L__BB9_125:
	ret;

}
	// .globl	_ZN3cub18CUB_300001_SM_10006detail6reduce18DeviceReduceKernelINS2_10policy_hubIN4cuda3std3__45tupleIJblEEEyN6thrust24THRUST_300001_SM_1000_NS8cuda_cub9__find_if7functorIS9_EEE10Policy1000ENSB_12zip_iteratorINS8_IJNSD_26transform_input_iterator_tIbNSB_6detail15normal_iteratorINSB_10device_ptrIiEEEE7is_evenEENSB_17counting_iteratorIlNSB_11use_defaultESS_SS_EEEEEEEySF_S9_NS7_10__identityEEEvT0_PT3_T1_NS0_13GridEvenShareIS10_EET2_T4_
.visible .entry _ZN3cub18CUB_300001_SM_10006detail6reduce18DeviceReduceKernelINS2_10policy_hubIN4cuda3std3__45tupleIJblEEEyN6thrust24THRUST_300001_SM_1000_NS8cuda_cub9__find_if7functorIS9_EEE10Policy1000ENSB_12zip_iteratorINS8_IJNSD_26transform_input_iterator_tIbNSB_6detail15normal_iteratorINSB_10device_ptrIiEEEE7is_evenEENSB_17counting_iteratorIlNSB_11use_defaultESS_SS_EEEEEEEySF_S9_NS7_10__identityEEEvT0_PT3_T1_NS0_13GridEvenShareIS10_EET2_T4_(
	.param .align 8 .b8 _ZN3cub18CUB_300001_SM_10006detail6reduce18DeviceReduceKernelINS2_10policy_hubIN4cuda3std3__45tupleIJblEEEyN6thrust24THRUST_300001_SM_1000_NS8cuda_cub9__find_if7functorIS9_EEE10Policy1000ENSB_12zip_iteratorINS8_IJNSD_26transform_input_iterator_tIbNSB_6detail15normal_iteratorINSB_10device_ptrIiEEEE7is_evenEENSB_17counting_iteratorIlNSB_11use_defaultESS_SS_EEEEEEEySF_S9_NS7_10__identityEEEvT0_PT3_T1_NS0_13GridEvenShareIS10_EET2_T4__param_0[24],
	.param .u64 .ptr .align 1 _ZN3cub18CUB_300001_SM_10006detail6reduce18DeviceReduceKernelINS2_10policy_hubIN4cuda3std3__45tupleIJblEEEyN6thrust24THRUST_300001_SM_1000_NS8cuda_cub9__find_if7functorIS9_EEE10Policy1000ENSB_12zip_iteratorINS8_IJNSD_26transform_input_iterator_tIbNSB_6detail15normal_iteratorINSB_10device_ptrIiEEEE7is_evenEENSB_17counting_iteratorIlNSB_11use_defaultESS_SS_EEEEEEEySF_S9_NS7_10__identityEEEvT0_PT3_T1_NS0_13GridEvenShareIS10_EET2_T4__param_1,
	.param .u64 _ZN3cub18CUB_300001_SM_10006detail6reduce18DeviceReduceKernelINS2_10policy_hubIN4cuda3std3__45tupleIJblEEEyN6thrust24THRUST_300001_SM_1000_NS8cuda_cub9__find_if7functorIS9_EEE10Policy1000ENSB_12zip_iteratorINS8_IJNSD_26transform_input_iterator_tIbNSB_6detail15normal_iteratorINSB_10device_ptrIiEEEE7is_evenEENSB_17counting_iteratorIlNSB_11use_defaultESS_SS_EEEEEEEySF_S9_NS7_10__identityEEEvT0_PT3_T1_NS0_13GridEvenShareIS10_EET2_T4__param_2,
	.param .align 8 .b8 _ZN3cub18CUB_300001_SM_10006detail6reduce18DeviceReduceKernelINS2_10policy_hubIN4cuda3std3__45tupleIJblEEEyN6thrust24THRUST_300001_SM_1000_NS8cuda_cub9__find_if7functorIS9_EEE10Policy1000ENSB_12zip_iteratorINS8_IJNSD_26transform_input_iterator_tIbNSB_6detail15normal_iteratorINSB_10device_ptrIiEEEE7is_evenEENSB_17counting_iteratorIlNSB_11use_defaultESS_SS_EEEEEEEySF_S9_NS7_10__identityEEEvT0_PT3_T1_NS0_13GridEvenShareIS10_EET2_T4__param_3[72],
	.param .align 1 .b8 _ZN3cub18CUB_300001_SM_10006detail6reduce18DeviceReduceKernelINS2_10policy_hubIN4cuda3std3__45tupleIJblEEEyN6thrust24THRUST_300001_SM_1000_NS8cuda_cub9__find_if7functorIS9_EEE10Policy1000ENSB_12zip_iteratorINS8_IJNSD_26transform_input_iterator_tIbNSB_6detail15normal_iteratorINSB_10device_ptrIiEEEE7is_evenEENSB_17counting_iteratorIlNSB_11use_defaultESS_SS_EEEEEEEySF_S9_NS7_10__identityEEEvT0_PT3_T1_NS0_13GridEvenShareIS10_EET2_T4__param_4[1],
	.param .align 1 .b8 _ZN3cub18CUB_300001_SM_10006detail6reduce18DeviceReduceKernelINS2_10policy_hubIN4cuda3std3__45tupleIJblEEEyN6thrust24THRUST_300001_SM_1000_NS8cuda_cub9__find_if7functorIS9_EEE10Policy1000ENSB_12zip_iteratorINS8_IJNSD_26transform_input_iterator_tIbNSB_6detail15normal_iteratorINSB_10device_ptrIiEEEE7is_evenEENSB_17counting_iteratorIlNSB_11use_defaultESS_SS_EEEEEEEySF_S9_NS7_10__identityEEEvT0_PT3_T1_NS0_13GridEvenShareIS10_EET2_T4__param_5[1]
)
.maxntid 256
{
	.reg .pred 	%p<230>;
	.reg .b16 	%rs<482>;
	.reg .b32 	%r<473>;
	.reg .b64 	%rd<465>;
	// demoted variable
	.shared .align 8 .b8 _ZZN3cub18CUB_300001_SM_10006detail6reduce18DeviceReduceKernelINS2_10policy_hubIN4cuda3std3__45tupleIJblEEEyN6thrust24THRUST_300001_SM_1000_NS8cuda_cub9__find_if7functorIS9_EEE10Policy1000ENSB_12zip_iteratorINS8_IJNSD_26transform_input_iterator_tIbNSB_6detail15normal_iteratorINSB_10device_ptrIiEEEE7is_evenEENSB_17counting_iteratorIlNSB_11use_defaultESS_SS_EEEEEEEySF_S9_NS7_10__identityEEEvT0_PT3_T1_NS0_13GridEvenShareIS10_EET2_T4_E12temp_storage[152];
	ld.param.u64 	%rd121, [_ZN3cub18CUB_300001_SM_10006detail6reduce18DeviceReduceKernelINS2_10policy_hubIN4cuda3std3__45tupleIJblEEEyN6thrust24THRUST_300001_SM_1000_NS8cuda_cub9__find_if7functorIS9_EEE10Policy1000ENSB_12zip_iteratorINS8_IJNSD_26transform_input_iterator_tIbNSB_6detail15normal_iteratorINSB_10device_ptrIiEEEE7is_evenEENSB_17counting_iteratorIlNSB_11use_defaultESS_SS_EEEEEEEySF_S9_NS7_10__identityEEEvT0_PT3_T1_NS0_13GridEvenShareIS10_EET2_T4__param_0+16];
	ld.param.u32 	%r1, [_ZN3cub18CUB_300001_SM_10006detail6reduce18DeviceReduceKernelINS2_10policy_hubIN4cuda3std3__45tupleIJblEEEyN6thrust24THRUST_300001_SM_1000_NS8cuda_cub9__find_if7functorIS9_EEE10Policy1000ENSB_12zip_iteratorINS8_IJNSD_26transform_input_iterator_tIbNSB_6detail15normal_iteratorINSB_10device_ptrIiEEEE7is_evenEENSB_17counting_iteratorIlNSB_11use_defaultESS_SS_EEEEEEEySF_S9_NS7_10__identityEEEvT0_PT3_T1_NS0_13GridEvenShareIS10_EET2_T4__param_3+40];
	ld.param.u64 	%rd1, [_ZN3cub18CUB_300001_SM_10006detail6reduce18DeviceReduceKernelINS2_10policy_hubIN4cuda3std3__45tupleIJblEEEyN6thrust24THRUST_300001_SM_1000_NS8cuda_cub9__find_if7functorIS9_EEE10Policy1000ENSB_12zip_iteratorINS8_IJNSD_26transform_input_iterator_tIbNSB_6detail15normal_iteratorINSB_10device_ptrIiEEEE7is_evenEENSB_17counting_iteratorIlNSB_11use_defaultESS_SS_EEEEEEEySF_S9_NS7_10__identityEEEvT0_PT3_T1_NS0_13GridEvenShareIS10_EET2_T4__param_3+32];
	ld.param.u64 	%rd120, [_ZN3cub18CUB_300001_SM_10006detail6reduce18DeviceReduceKernelINS2_10policy_hubIN4cuda3std3__45tupleIJblEEEyN6thrust24THRUST_300001_SM_1000_NS8cuda_cub9__find_if7functorIS9_EEE10Policy1000ENSB_12zip_iteratorINS8_IJNSD_26transform_input_iterator_tIbNSB_6detail15normal_iteratorINSB_10device_ptrIiEEEE7is_evenEENSB_17counting_iteratorIlNSB_11use_defaultESS_SS_EEEEEEEySF_S9_NS7_10__identityEEEvT0_PT3_T1_NS0_13GridEvenShareIS10_EET2_T4__param_0];
	cvta.to.global.u64 	%rd2, %rd120;
	mov.u32 	%r2, %ctaid.x;
	shl.b32 	%r57, %r2, 10;
	cvt.u64.u32 	%rd4, %r57;
	sub.s64 	%rd5, %rd1, %rd4;
	setp.gt.u64 	%p1, %rd5, 1023;
	@%p1 bra 	$L__BB10_78;
	cvt.u32.u64 	%r210, %rd4;
	cvt.u32.u64 	%r3, %rd1;
	sub.s32 	%r4, %r3, %r210;
	mov.u32 	%r5, %tid.x;
	setp.ge.s32 	%p99, %r5, %r4;
	mov.b16 	%rs450, 0;
	mov.b64 	%rd432, 0;
	mov.u32 	%r463, %r5;
	@%p99 bra 	$L__BB10_3;
	add.s32 	%r212, %r210, %r5;
	cvt.u64.u32 	%rd271, %r212;
	mul.wide.u32 	%rd272, %r212, 4;
	add.s64 	%rd273, %rd2, %rd272;
	add.s64 	%rd432, %rd121, %rd271;
	ld.global.u8 	%rs262, [%rd273];
	not.b16 	%rs263, %rs262;
	and.b16  	%rs450, %rs263, 1;
	add.s32 	%r463, %r5, 256;
$L__BB10_3:
	setp.ge.s32 	%p100, %r463, %r4;
	@%p100 bra 	$L__BB10_16;
	not.b32 	%r214, %r463;
	add.s32 	%r8, %r214, %r3;
	sub.s32 	%r215, %r8, %r210;
	shr.u32 	%r216, %r215, 8;
	add.s32 	%r9, %r216, 1;
	and.b32  	%r10, %r9, 7;
	setp.lt.u32 	%p101, %r215, 1792;
	@%p101 bra 	$L__BB10_8;
	add.s32 	%r462, %r463, 1024;
	and.b32  	%r217, %r9, 33554424;
	neg.s32 	%r461, %r217;
$L__BB10_6:
	.pragma "nounroll";
	add.s32 	%r218, %r462, -1024;
	cvt.s64.s32 	%rd275, %r218;
	add.s64 	%rd276, %rd275, %rd4;
	shl.b64 	%rd277, %rd276, 2;
	add.s64 	%rd278, %rd2, %rd277;
	add.s64 	%rd279, %rd276, %rd121;
	ld.global.u8 	%rs265, [%rd278];
	and.b16  	%rs266, %rs265, 1;
	xor.b16  	%rs267, %rs266, 1;
	and.b16  	%rs268, %rs450, 255;
	setp.eq.s16 	%p102, %rs268, 0;
	setp.eq.s16 	%p103, %rs266, 0;
	min.s64 	%rd280, %rd279, %rd432;
	selp.b64 	%rd281, %rd280, %rd432, %p103;
	selp.b64 	%rd282, %rd279, %rd281, %p102;
	selp.b16 	%rs269, 1, %rs450, %p103;
	selp.b16 	%rs270, %rs267, %rs269, %p102;
	and.b16  	%rs271, %rs270, 255;
	add.s32 	%r219, %r462, -768;
	cvt.s64.s32 	%rd283, %r219;
	add.s64 	%rd284, %rd283, %rd4;
	add.s64 	%rd285, %rd284, %rd121;
	ld.global.u8 	%rs272, [%rd278+1024];
	and.b16  	%rs273, %rs272, 1;
	xor.b16  	%rs274, %rs273, 1;
	setp.eq.s16 	%p104, %rs271, 0;
	setp.eq.s16 	%p105, %rs273, 0;
	min.s64 	%rd286, %rd285, %rd282;
	selp.b64 	%rd287, %rd286, %rd282, %p105;
	selp.b64 	%rd288, %rd285, %rd287, %p104;
	selp.b16 	%rs275, 1, %rs270, %p105;
	selp.b16 	%rs276, %rs274, %rs275, %p104;
	and.b16  	%rs277, %rs276, 255;
	add.s32 	%r220, %r462, -512;
	cvt.s64.s32 	%rd289, %r220;
	add.s64 	%rd290, %rd289, %rd4;
	add.s64 	%rd291, %rd290, %rd121;
	ld.global.u8 	%rs278, [%rd278+2048];
	and.b16  	%rs279, %rs278, 1;
	xor.b16  	%rs280, %rs279, 1;
	setp.eq.s16 	%p106, %rs277, 0;
	setp.eq.s16 	%p107, %rs279, 0;
	min.s64 	%rd292, %rd291, %rd288;
	selp.b64 	%rd293, %rd292, %rd288, %p107;
	selp.b64 	%rd294, %rd291, %rd293, %p106;
	selp.b16 	%rs281, 1, %rs276, %p107;
	selp.b16 	%rs282, %rs280, %rs281, %p106;
	and.b16  	%rs283, %rs282, 255;
	add.s32 	%r221, %r462, -256;
	cvt.s64.s32 	%rd295, %r221;
	add.s64 	%rd296, %rd295, %rd4;
	add.s64 	%rd297, %rd296, %rd121;
	ld.global.u8 	%rs284, [%rd278+3072];
	and.b16  	%rs285, %rs284, 1;
	xor.b16  	%rs286, %rs285, 1;
	setp.eq.s16 	%p108, %rs283, 0;
	setp.eq.s16 	%p109, %rs285, 0;
	min.s64 	%rd298, %rd297, %rd294;
	selp.b64 	%rd299, %rd298, %rd294, %p109;
	selp.b64 	%rd300, %rd297, %rd299, %p108;
	selp.b16 	%rs287, 1, %rs282, %p109;
	selp.b16 	%rs288, %rs286, %rs287, %p108;
	and.b16  	%rs289, %rs288, 255;
	add.s32 	%r222, %r462, 768;
	cvt.s64.s32 	%rd301, %r462;
	add.s64 	%rd302, %rd301, %rd4;
	add.s64 	%rd303, %rd302, %rd121;
	ld.global.u8 	%rs290, [%rd278+4096];
	and.b16  	%rs291, %rs290, 1;
	xor.b16  	%rs292, %rs291, 1;
	setp.eq.s16 	%p110, %rs289, 0;
	setp.eq.s16 	%p111, %rs291, 0;
	min.s64 	%rd304, %rd303, %rd300;
	selp.b64 	%rd305, %rd304, %rd300, %p111;
	selp.b64 	%rd306, %rd303, %rd305, %p110;
	selp.b16 	%rs293, 1, %rs288, %p111;
	selp.b16 	%rs294, %rs292, %rs293, %p110;
	and.b16  	%rs295, %rs294, 255;
	add.s32 	%r223, %r462, 256;
	cvt.s64.s32 	%rd307, %r223;
	add.s64 	%rd308, %rd307, %rd4;
	add.s64 	%rd309, %rd308, %rd121;
	ld.global.u8 	%rs296, [%rd278+5120];
	and.b16  	%rs297, %rs296, 1;
	xor.b16  	%rs298, %rs297, 1;
	setp.eq.s16 	%p112, %rs295, 0;
	setp.eq.s16 	%p113, %rs297, 0;
	min.s64 	%rd310, %rd309, %rd306;
	selp.b64 	%rd311, %rd310, %rd306, %p113;
	selp.b64 	%rd312, %rd309, %rd311, %p112;
	selp.b16 	%rs299, 1, %rs294, %p113;
	selp.b16 	%rs300, %rs298, %rs299, %p112;
	and.b16  	%rs301, %rs300, 255;
	add.s32 	%r224, %r462, 512;
	cvt.s64.s32 	%rd313, %r224;
	add.s64 	%rd314, %rd313, %rd4;
	add.s64 	%rd315, %rd314, %rd121;
	ld.global.u8 	%rs302, [%rd278+6144];
	and.b16  	%rs303, %rs302, 1;
	xor.b16  	%rs304, %rs303, 1;
	setp.eq.s16 	%p114, %rs301, 0;
	setp.eq.s16 	%p115, %rs303, 0;
	min.s64 	%rd316, %rd315, %rd312;
	selp.b64 	%rd317, %rd316, %rd312, %p115;
	selp.b64 	%rd318, %rd315, %rd317, %p114;
	selp.b16 	%rs305, 1, %rs300, %p115;
	selp.b16 	%rs306, %rs304, %rs305, %p114;
	and.b16  	%rs307, %rs306, 255;
	cvt.s64.s32 	%rd319, %r222;
	add.s64 	%rd320, %rd319, %rd4;
	add.s64 	%rd321, %rd320, %rd121;
	ld.global.u8 	%rs308, [%rd278+7168];
	and.b16  	%rs309, %rs308, 1;
	xor.b16  	%rs310, %rs309, 1;
	setp.eq.s16 	%p116, %rs307, 0;
	setp.eq.s16 	%p117, %rs309, 0;
	min.s64 	%rd322, %rd321, %rd318;
	selp.b64 	%rd323, %rd322, %rd318, %p117;
	selp.b64 	%rd432, %rd321, %rd323, %p116;
	selp.b16 	%rs311, 1, %rs306, %p117;
	selp.b16 	%rs450, %rs310, %rs311, %p116;
	add.s32 	%r462, %r462, 2048;
	add.s32 	%r461, %r461, 8;
	setp.ne.s32 	%p118, %r461, 0;
	@%p118 bra 	$L__BB10_6;
	add.s32 	%r463, %r462, -1024;
$L__BB10_8:
	setp.eq.s32 	%p119, %r10, 0;
	@%p119 bra 	$L__BB10_16;
	setp.lt.u32 	%p120, %r10, 4;
	@%p120 bra 	$L__BB10_11;
	cvt.s64.s32 	%rd325, %r463;
	add.s64 	%rd326, %rd325, %rd4;
	shl.b64 	%rd327, %rd326, 2;
	add.s64 	%rd328, %rd2, %rd327;
	add.s64 	%rd329, %rd326, %rd121;
	ld.global.u8 	%rs313, [%rd328];
	and.b16  	%rs314, %rs313, 1;
	xor.b16  	%rs315, %rs314, 1;
	and.b16  	%rs316, %rs450, 255;
	setp.eq.s16 	%p121, %rs316, 0;
	setp.eq.s16 	%p122, %rs314, 0;
	min.s64 	%rd330, %rd329, %rd432;
	selp.b64 	%rd331, %rd330, %rd432, %p122;
	selp.b64 	%rd332, %rd329, %rd331, %p121;
	selp.b16 	%rs317, 1, %rs450, %p122;
	selp.b16 	%rs318, %rs315, %rs317, %p121;
	and.b16  	%rs319, %rs318, 255;
	add.s32 	%r225, %r463, 256;
	cvt.s64.s32 	%rd333, %r225;
	add.s64 	%rd334, %rd333, %rd4;
	add.s64 	%rd335, %rd334, %rd121;
	ld.global.u8 	%rs320, [%rd328+1024];
	and.b16  	%rs321, %rs320, 1;
	xor.b16  	%rs322, %rs321, 1;
	setp.eq.s16 	%p123, %rs319, 0;
	setp.eq.s16 	%p124, %rs321, 0;
	min.s64 	%rd336, %rd335, %rd332;
	selp.b64 	%rd337, %rd336, %rd332, %p124;
	selp.b64 	%rd338, %rd335, %rd337, %p123;
	selp.b16 	%rs323, 1, %rs318, %p124;
	selp.b16 	%rs324, %rs322, %rs323, %p123;
	and.b16  	%rs325, %rs324, 255;
	add.s32 	%r226, %r463, 512;
	cvt.s64.s32 	%rd339, %r226;
	add.s64 	%rd340, %rd339, %rd4;
	add.s64 	%rd341, %rd340, %rd121;
	ld.global.u8 	%rs326, [%rd328+2048];
	and.b16  	%rs327, %rs326, 1;
	xor.b16  	%rs328, %rs327, 1;
	setp.eq.s16 	%p125, %rs325, 0;
	setp.eq.s16 	%p126, %rs327, 0;
	min.s64 	%rd342, %rd341, %rd338;
	selp.b64 	%rd343, %rd342, %rd338, %p126;
	selp.b64 	%rd344, %rd341, %rd343, %p125;
	selp.b16 	%rs329, 1, %rs324, %p126;
	selp.b16 	%rs330, %rs328, %rs329, %p125;
	and.b16  	%rs331, %rs330, 255;
	add.s32 	%r227, %r463, 768;
	cvt.s64.s32 	%rd345, %r227;
	add.s64 	%rd346, %rd345, %rd4;
	add.s64 	%rd347, %rd346, %rd121;
	ld.global.u8 	%rs332, [%rd328+3072];
	and.b16  	%rs333, %rs332, 1;
	xor.b16  	%rs334, %rs333, 1;
	setp.eq.s16 	%p127, %rs331, 0;
	setp.eq.s16 	%p128, %rs333, 0;
	min.s64 	%rd348, %rd347, %rd344;
	selp.b64 	%rd349, %rd348, %rd344, %p128;
	selp.b64 	%rd432, %rd347, %rd349, %p127;
	selp.b16 	%rs335, 1, %rs330, %p128;
	selp.b16 	%rs450, %rs334, %rs335, %p127;
	add.s32 	%r463, %r463, 1024;
$L__BB10_11:
	and.b32  	%r228, %r9, 3;
	setp.eq.s32 	%p129, %r228, 0;
	@%p129 bra 	$L__BB10_16;
	setp.eq.s32 	%p130, %r228, 1;
	@%p130 bra 	$L__BB10_14;
	cvt.s64.s32 	%rd351, %r463;
	add.s64 	%rd352, %rd351, %rd4;
	shl.b64 	%rd353, %rd352, 2;
	add.s64 	%rd354, %rd2, %rd353;
	add.s64 	%rd355, %rd352, %rd121;
	ld.global.u8 	%rs337, [%rd354];
	and.b16  	%rs338, %rs337, 1;
	xor.b16  	%rs339, %rs338, 1;
	and.b16  	%rs340, %rs450, 255;
	setp.eq.s16 	%p131, %rs340, 0;
	setp.eq.s16 	%p132, %rs338, 0;
	min.s64 	%rd356, %rd355, %rd432;
	selp.b64 	%rd357, %rd356, %rd432, %p132;
	selp.b64 	%rd358, %rd355, %rd357, %p131;
	selp.b16 	%rs341, 1, %rs450, %p132;
	selp.b16 	%rs342, %rs339, %rs341, %p131;
	and.b16  	%rs343, %rs342, 255;
	add.s32 	%r229, %r463, 256;
	cvt.s64.s32 	%rd359, %r229;
	add.s64 	%rd360, %rd359, %rd4;
	add.s64 	%rd361, %rd360, %rd121;
	ld.global.u8 	%rs344, [%rd354+1024];
	and.b16  	%rs345, %rs344, 1;
	xor.b16  	%rs346, %rs345, 1;
	setp.eq.s16 	%p133, %rs343, 0;
	setp.eq.s16 	%p134, %rs345, 0;
	min.s64 	%rd362, %rd361, %rd358;
	selp.b64 	%rd363, %rd362, %rd358, %p134;
	selp.b64 	%rd432, %rd361, %rd363, %p133;
	selp.b16 	%rs347, 1, %rs342, %p134;
	selp.b16 	%rs450, %rs346, %rs347, %p133;
	add.s32 	%r463, %r463, 512;
$L__BB10_14:
	and.b32  	%r230, %r8, 256;
	setp.ne.s32 	%p135, %r230, 0;
	@%p135 bra 	$L__BB10_16;
	cvt.s64.s32 	%rd364, %r463;
	add.s64 	%rd365, %rd364, %rd4;
	shl.b64 	%rd366, %rd365, 2;
	add.s64 	%rd367, %rd2, %rd366;
	add.s64 	%rd368, %rd365, %rd121;
	ld.global.u8 	%rs348, [%rd367];
	and.b16  	%rs349, %rs348, 1;
	xor.b16  	%rs350, %rs349, 1;
	and.b16  	%rs351, %rs450, 255;
	setp.eq.s16 	%p136, %rs351, 0;
	setp.eq.s16 	%p137, %rs349, 0;
	min.s64 	%rd369, %rd368, %rd432;
	selp.b64 	%rd370, %rd369, %rd432, %p137;
	selp.b64 	%rd432, %rd368, %rd370, %p136;
	selp.b16 	%rs352, 1, %rs450, %p137;
	selp.b16 	%rs450, %rs350, %rs352, %p136;
$L__BB10_16:
	setp.lt.s32 	%p138, %r4, 256;
	@%p138 bra 	$L__BB10_41;
	// begin inline asm
	mov.u32 %r349, %laneid;
	// end inline asm
	cvt.u32.u16 	%r370, %rs450;
	and.b32  	%r351, %r370, 255;
	mov.b32 	%r367, 1;
	mov.b32 	%r368, 31;
	mov.b32 	%r369, -1;
	// begin inline asm
	shfl.sync.down.b32 %r350, %r351, %r367, %r368, %r369;
	// end inline asm
	// begin inline asm
	shfl.sync.down.b32 %r355, %r356, %r367, %r368, %r369;
	// end inline asm
	mov.b64 	{%r361, %r366}, %rd432;
	// begin inline asm
	shfl.sync.down.b32 %r360, %r361, %r367, %r368, %r369;
	// end inline asm
	// begin inline asm
	shfl.sync.down.b32 %r365, %r366, %r367, %r368, %r369;
	// end inline asm
	mov.b64 	%rd20, {%r360, %r365};
	cvt.u16.u32 	%rs15, %r350;
	setp.gt.s32 	%p188, %r349, 30;
	@%p188 bra 	$L__BB10_21;
	and.b16  	%rs394, %rs450, 255;
	setp.eq.s16 	%p189, %rs394, 0;
	and.b16  	%rs395, %rs15, 255;
	setp.eq.s16 	%p190, %rs395, 0;
	or.pred  	%p191, %p189, %p190;
	@%p191 bra 	$L__BB10_20;
	min.s64 	%rd432, %rd20, %rd432;
	mov.b16 	%rs450, 1;
	bra.uni 	$L__BB10_21;
$L__BB10_20:
	setp.eq.s16 	%p192, %rs394, 0;
	selp.b64 	%rd432, %rd20, %rd432, %p192;
	selp.b16 	%rs450, %rs15, %rs450, %p192;
$L__BB10_21:
	cvt.u32.u16 	%r391, %rs450;
	and.b32  	%r372, %r391, 255;
	mov.b32 	%r388, 2;
	mov.b32 	%r389, 31;
	mov.b32 	%r390, -1;
	// begin inline asm
	shfl.sync.down.b32 %r371, %r372, %r388, %r389, %r390;
	// end inline asm
	// begin inline asm
	shfl.sync.down.b32 %r376, %r377, %r388, %r389, %r390;
	// end inline asm
	mov.b64 	{%r382, %r387}, %rd432;
	// begin inline asm
	shfl.sync.down.b32 %r381, %r382, %r388, %r389, %r390;
	// end inline asm
	// begin inline asm
	shfl.sync.down.b32 %r386, %r387, %r388, %r389, %r390;
	// end inline asm
	mov.b64 	%rd24, {%r381, %r386};
	cvt.u16.u32 	%rs18, %r371;
	setp.gt.s32 	%p193, %r349, 29;
	@%p193 bra 	$L__BB10_25;
	and.b16  	%rs398, %rs450, 255;
	setp.eq.s16 	%p194, %rs398, 0;
	and.b16  	%rs399, %rs18, 255;
	setp.eq.s16 	%p195, %rs399, 0;
	or.pred  	%p196, %p194, %p195;
	@%p196 bra 	$L__BB10_24;
	min.s64 	%rd432, %rd24, %rd432;
	mov.b16 	%rs450, 1;
	bra.uni 	$L__BB10_25;
$L__BB10_24:
	setp.eq.s16 	%p197, %rs398, 0;
	selp.b64 	%rd432, %rd24, %rd432, %p197;
	selp.b16 	%rs450, %rs18, %rs450, %p197;
$L__BB10_25:
	cvt.u32.u16 	%r412, %rs450;
	and.b32  	%r393, %r412, 255;
	mov.b32 	%r409, 4;
	mov.b32 	%r410, 31;
	mov.b32 	%r411, -1;
	// begin inline asm
	shfl.sync.down.b32 %r392, %r393, %r409, %r410, %r411;
	// end inline asm
	// begin inline asm
	shfl.sync.down.b32 %r397, %r398, %r409, %r410, %r411;
	// end inline asm
	mov.b64 	{%r403, %r408}, %rd432;
	// begin inline asm
	shfl.sync.down.b32 %r402, %r403, %r409, %r410, %r411;
	// end inline asm
	// begin inline asm
	shfl.sync.down.b32 %r407, %r408, %r409, %r410, %r411;
	// end inline asm
	mov.b64 	%rd28, {%r402, %r407};
	cvt.u16.u32 	%rs21, %r392;
	setp.gt.s32 	%p198, %r349, 27;
	@%p198 bra 	$L__BB10_29;
	and.b16  	%rs402, %rs450, 255;
	setp.eq.s16 	%p199, %rs402, 0;
	and.b16  	%rs403, %rs21, 255;
	setp.eq.s16 	%p200, %rs403, 0;
	or.pred  	%p201, %p199, %p200;
	@%p201 bra 	$L__BB10_28;
	min.s64 	%rd432, %rd28, %rd432;
	mov.b16 	%rs450, 1;
	bra.uni 	$L__BB10_29;
$L__BB10_28:
	setp.eq.s16 	%p202, %rs402, 0;
	selp.b64 	%rd432, %rd28, %rd432, %p202;
	selp.b16 	%rs450, %rs21, %rs450, %p202;
$L__BB10_29:
	cvt.u32.u16 	%r433, %rs450;
	and.b32  	%r414, %r433, 255;
	mov.b32 	%r430, 8;
	mov.b32 	%r431, 31;
	mov.b32 	%r432, -1;
	// begin inline asm
	shfl.sync.down.b32 %r413, %r414, %r430, %r431, %r432;
	// end inline asm
	// begin inline asm
	shfl.sync.down.b32 %r418, %r419, %r430, %r431, %r432;
	// end inline asm
	mov.b64 	{%r424, %r429}, %rd432;
	// begin inline asm
	shfl.sync.down.b32 %r423, %r424, %r430, %r431, %r432;
	// end inline asm
	// begin inline asm
	shfl.sync.down.b32 %r428, %r429, %r430, %r431, %r432;
	// end inline asm
	mov.b64 	%rd32, {%r423, %r428};
	cvt.u16.u32 	%rs24, %r413;
	setp.gt.s32 	%p203, %r349, 23;
	@%p203 bra 	$L__BB10_33;
	and.b16  	%rs406, %rs450, 255;
	setp.eq.s16 	%p204, %rs406, 0;
	and.b16  	%rs407, %rs24, 255;
	setp.eq.s16 	%p205, %rs407, 0;
	or.pred  	%p206, %p204, %p205;
	@%p206 bra 	$L__BB10_32;
	min.s64 	%rd432, %rd32, %rd432;
	mov.b16 	%rs450, 1;
	bra.uni 	$L__BB10_33;
$L__BB10_32:
	setp.eq.s16 	%p207, %rs406, 0;
	selp.b64 	%rd432, %rd32, %rd432, %p207;
	selp.b16 	%rs450, %rs24, %rs450, %p207;
$L__BB10_33:
	cvt.u32.u16 	%r454, %rs450;
	and.b32  	%r435, %r454, 255;
	mov.b32 	%r451, 16;
	mov.b32 	%r452, 31;
	mov.b32 	%r453, -1;
	// begin inline asm
	shfl.sync.down.b32 %r434, %r435, %r451, %r452, %r453;
	// end inline asm
	// begin inline asm
	shfl.sync.down.b32 %r439, %r440, %r451, %r452, %r453;
	// end inline asm
	mov.b64 	{%r445, %r450}, %rd432;
	// begin inline asm
	shfl.sync.down.b32 %r444, %r445, %r451, %r452, %r453;
	// end inline asm
	// begin inline asm
	shfl.sync.down.b32 %r449, %r450, %r451, %r452, %r453;
	// end inline asm
	mov.b64 	%rd36, {%r444, %r449};
	cvt.u16.u32 	%rs27, %r434;
	setp.gt.s32 	%p208, %r349, 15;
	@%p208 bra 	$L__BB10_37;
	and.b16  	%rs410, %rs450, 255;
	setp.eq.s16 	%p209, %rs410, 0;
	and.b16  	%rs411, %rs27, 255;
	setp.eq.s16 	%p210, %rs411, 0;
	or.pred  	%p211, %p209, %p210;
	@%p211 bra 	$L__BB10_36;
	min.s64 	%rd432, %rd36, %rd432;
	mov.b16 	%rs450, 1;
	bra.uni 	$L__BB10_37;
$L__BB10_36:
	setp.eq.s16 	%p212, %rs410, 0;
	selp.b16 	%rs450, %rs27, %rs450, %p212;
	selp.b64 	%rd432, %rd36, %rd432, %p212;
$L__BB10_37:
	setp.ne.s32 	%p213, %r349, 0;
	@%p213 bra 	$L__BB10_39;
	shr.u32 	%r455, %r5, 1;
	and.b32  	%r456, %r455, 496;
	mov.u32 	%r457, _ZZN3cub18CUB_300001_SM_10006detail6reduce18DeviceReduceKernelINS2_10policy_hubIN4cuda3std3__45tupleIJblEEEyN6thrust24THRUST_300001_SM_1000_NS8cuda_cub9__find_if7functorIS9_EEE10Policy1000ENSB_12zip_iteratorINS8_IJNSD_26transform_input_iterator_tIbNSB_6detail15normal_iteratorINSB_10device_ptrIiEEEE7is_evenEENSB_17counting_iteratorIlNSB_11use_defaultESS_SS_EEEEEEEySF_S9_NS7_10__identityEEEvT0_PT3_T1_NS0_13GridEvenShareIS10_EET2_T4_E12temp_storage;
	add.s32 	%r458, %r457, %r456;
	st.shared.u8 	[%r458+8], %rs450;
	st.shared.u64 	[%r458+16], %rd432;
$L__BB10_39:
	bar.sync 	0;
	setp.ne.s32 	%p214, %r5, 0;
	@%p214 bra 	$L__BB10_121;
	ld.shared.u8 	%rs414, [_ZZN3cub18CUB_300001_SM_10006detail6reduce18DeviceReduceKernelINS2_10policy_hubIN4cuda3std3__45tupleIJblEEEyN6thrust24THRUST_300001_SM_1000_NS8cuda_cub9__find_if7functorIS9_EEE10Policy1000ENSB_12zip_iteratorINS8_IJNSD_26transform_input_iterator_tIbNSB_6detail15normal_iteratorINSB_10device_ptrIiEEEE7is_evenEENSB_17counting_iteratorIlNSB_11use_defaultESS_SS_EEEEEEEySF_S9_NS7_10__identityEEEvT0_PT3_T1_NS0_13GridEvenShareIS10_EET2_T4_E12temp_storage+24];
	ld.shared.u64 	%rd392, [_ZZN3cub18CUB_300001_SM_10006detail6reduce18DeviceReduceKernelINS2_10policy_hubIN4cuda3std3__45tupleIJblEEEyN6thrust24THRUST_300001_SM_1000_NS8cuda_cub9__find_if7functorIS9_EEE10Policy1000ENSB_12zip_iteratorINS8_IJNSD_26transform_input_iterator_tIbNSB_6detail15normal_iteratorINSB_10device_ptrIiEEEE7is_evenEENSB_17counting_iteratorIlNSB_11use_defaultESS_SS_EEEEEEEySF_S9_NS7_10__identityEEEvT0_PT3_T1_NS0_13GridEvenShareIS10_EET2_T4_E12temp_storage+32];
	and.b16  	%rs415, %rs450, 255;
	setp.eq.s16 	%p215, %rs415, 0;
	setp.eq.s16 	%p216, %rs414, 0;
	min.s64 	%rd393, %rd392, %rd432;
	selp.b16 	%rs416, %rs450, 1, %p216;
	selp.b16 	%rs417, %rs414, %rs416, %p215;
	and.b16  	%rs418, %rs417, 255;
	selp.b64 	%rd394, %rd432, %rd393, %p216;
	selp.b64 	%rd395, %rd392, %rd394, %p215;
	ld.shared.u8 	%rs419, [_ZZN3cub18CUB_300001_SM_10006detail6reduce18DeviceReduceKernelINS2_10policy_hubIN4cuda3std3__45tupleIJblEEEyN6thrust24THRUST_300001_SM_1000_NS8cuda_cub9__find_if7functorIS9_EEE10Policy1000ENSB_12zip_iteratorINS8_IJNSD_26transform_input_iterator_tIbNSB_6detail15normal_iteratorINSB_10device_ptrIiEEEE7is_evenEENSB_17counting_iteratorIlNSB_11use_defaultESS_SS_EEEEEEEySF_S9_NS7_10__identityEEEvT0_PT3_T1_NS0_13GridEvenShareIS10_EET2_T4_E12temp_storage+40];
	ld.shared.u64 	%rd396, [_ZZN3cub18CUB_300001_SM_10006detail6reduce18DeviceReduceKernelINS2_10policy_hubIN4cuda3std3__45tupleIJblEEEyN6thrust24THRUST_300001_SM_1000_NS8cuda_cub9__find_if7functorIS9_EEE10Policy1000ENSB_12zip_iteratorINS8_IJNSD_26transform_input_iterator_tIbNSB_6detail15normal_iteratorINSB_10device_ptrIiEEEE7is_evenEENSB_17counting_iteratorIlNSB_11use_defaultESS_SS_EEEEEEEySF_S9_NS7_10__identityEEEvT0_PT3_T1_NS0_13GridEvenShareIS10_EET2_T4_E12temp_storage+48];
	setp.eq.s16 	%p217, %rs418, 0;
	setp.eq.s16 	%p218, %rs419, 0;
	min.s64 	%rd397, %rd396, %rd395;
	selp.b16 	%rs420, %rs417, 1, %p218;
	selp.b16 	%rs421, %rs419, %rs420, %p217;
	and.b16  	%rs422, %rs421, 255;
	selp.b64 	%rd398, %rd395, %rd397, %p218;
	selp.b64 	%rd399, %rd396, %rd398, %p217;
	ld.shared.u8 	%rs423, [_ZZN3cub18CUB_300001_SM_10006detail6reduce18DeviceReduceKernelINS2_10policy_hubIN4cuda3std3__45tupleIJblEEEyN6thrust24THRUST_300001_SM_1000_NS8cuda_cub9__find_if7functorIS9_EEE10Policy1000ENSB_12zip_iteratorINS8_IJNSD_26transform_input_iterator_tIbNSB_6detail15normal_iteratorINSB_10device_ptrIiEEEE7is_evenEENSB_17counting_iteratorIlNSB_11use_defaultESS_SS_EEEEEEEySF_S9_NS7_10__identityEEEvT0_PT3_T1_NS0_13GridEvenShareIS10_EET2_T4_E12temp_storage+56];
	ld.shared.u64 	%rd400, [_ZZN3cub18CUB_300001_SM_10006detail6reduce18DeviceReduceKernelINS2_10policy_hubIN4cuda3std3__45tupleIJblEEEyN6thrust24THRUST_300001_SM_1000_NS8cuda_cub9__find_if7functorIS9_EEE10Policy1000ENSB_12zip_iteratorINS8_IJNSD_26transform_input_iterator_tIbNSB_6detail15normal_iteratorINSB_10device_ptrIiEEEE7is_evenEENSB_17counting_iteratorIlNSB_11use_defaultESS_SS_EEEEEEEySF_S9_NS7_10__identityEEEvT0_PT3_T1_NS0_13GridEvenShareIS10_EET2_T4_E12temp_storage+64];
	setp.eq.s16 	%p219, %rs422, 0;
	setp.eq.s16 	%p220, %rs423, 0;
	min.s64 	%rd401, %rd400, %rd399;
	selp.b16 	%rs424, %rs421, 1, %p220;
	selp.b16 	%rs425, %rs423, %rs424, %p219;
	and.b16  	%rs426, %rs425, 255;
	selp.b64 	%rd402, %rd399, %rd401, %p220;
	selp.b64 	%rd403, %rd400, %rd402, %p219;
	ld.shared.u8 	%rs427, [_ZZN3cub18CUB_300001_SM_10006detail6reduce18DeviceReduceKernelINS2_10policy_hubIN4cuda3std3__45tupleIJblEEEyN6thrust24THRUST_300001_SM_1000_NS8cuda_cub9__find_if7functorIS9_EEE10Policy1000ENSB_12zip_iteratorINS8_IJNSD_26transform_input_iterator_tIbNSB_6detail15normal_iteratorINSB_10device_ptrIiEEEE7is_evenEENSB_17counting_iteratorIlNSB_11use_defaultESS_SS_EEEEEEEySF_S9_NS7_10__identityEEEvT0_PT3_T1_NS0_13GridEvenShareIS10_EET2_T4_E12temp_storage+72];
	ld.shared.u64 	%rd404, [_ZZN3cub18CUB_300001_SM_10006detail6reduce18DeviceReduceKernelINS2_10policy_hubIN4cuda3std3__45tupleIJblEEEyN6thrust24THRUST_300001_SM_1000_NS8cuda_cub9__find_if7functorIS9_EEE10Policy1000ENSB_12zip_iteratorINS8_IJNSD_26transform_input_iterator_tIbNSB_6detail15normal_iteratorINSB_10device_ptrIiEEEE7is_evenEENSB_17counting_iteratorIlNSB_11use_defaultESS_SS_EEEEEEEySF_S9_NS7_10__identityEEEvT0_PT3_T1_NS0_13GridEvenShareIS10_EET2_T4_E12temp_storage+80];
	setp.eq.s16 	%p221, %rs426, 0;
	setp.eq.s16 	%p222, %rs427, 0;
	min.s64 	%rd405, %rd404, %rd403;
	selp.b16 	%rs428, %rs425, 1, %p222;
	selp.b16 	%rs429, %rs427, %rs428, %p221;
	and.b16  	%rs430, %rs429, 255;
	selp.b64 	%rd406, %rd403, %rd405, %p222;
	selp.b64 	%rd407, %rd404, %rd406, %p221;
	ld.shared.u8 	%rs431, [_ZZN3cub18CUB_300001_SM_10006detail6reduce18DeviceReduceKernelINS2_10policy_hubIN4cuda3std3__45tupleIJblEEEyN6thrust24THRUST_300001_SM_1000_NS8cuda_cub9__find_if7functorIS9_EEE10Policy1000ENSB_12zip_iteratorINS8_IJNSD_26transform_input_iterator_tIbNSB_6detail15normal_iteratorINSB_10device_ptrIiEEEE7is_evenEENSB_17counting_iteratorIlNSB_11use_defaultESS_SS_EEEEEEEySF_S9_NS7_10__identityEEEvT0_PT3_T1_NS0_13GridEvenShareIS10_EET2_T4_E12temp_storage+88];
	ld.shared.u64 	%rd408, [_ZZN3cub18CUB_300001_SM_10006detail6reduce18DeviceReduceKernelINS2_10policy_hubIN4cuda3std3__45tupleIJblEEEyN6thrust24THRUST_300001_SM_1000_NS8cuda_cub9__find_if7functorIS9_EEE10Policy1000ENSB_12zip_iteratorINS8_IJNSD_26transform_input_iterator_tIbNSB_6detail15normal_iteratorINSB_10device_ptrIiEEEE7is_evenEENSB_17counting_iteratorIlNSB_11use_defaultESS_SS_EEEEEEEySF_S9_NS7_10__identityEEEvT0_PT3_T1_NS0_13GridEvenShareIS10_EET2_T4_E12temp_storage+96];
	setp.eq.s16 	%p223, %rs430, 0;
	setp.eq.s16 	%p224, %rs431, 0;
	min.s64 	%rd409, %rd408, %rd407;
	selp.b16 	%rs432, %rs429, 1, %p224;
	selp.b16 	%rs433, %rs431, %rs432, %p223;
	and.b16  	%rs434, %rs433, 255;
	selp.b64 	%rd410, %rd407, %rd409, %p224;
	selp.b64 	%rd411, %rd408, %rd410, %p223;
	ld.shared.u8 	%rs435, [_ZZN3cub18CUB_300001_SM_10006detail6reduce18DeviceReduceKernelINS2_10policy_hubIN4cuda3std3__45tupleIJblEEEyN6thrust24THRUST_300001_SM_1000_NS8cuda_cub9__find_if7functorIS9_EEE10Policy1000ENSB_12zip_iteratorINS8_IJNSD_26transform_input_iterator_tIbNSB_6detail15normal_iteratorINSB_10device_ptrIiEEEE7is_evenEENSB_17counting_iteratorIlNSB_11use_defaultESS_SS_EEEEEEEySF_S9_NS7_10__identityEEEvT0_PT3_T1_NS0_13GridEvenShareIS10_EET2_T4_E12temp_storage+104];
	ld.shared.u64 	%rd412, [_ZZN3cub18CUB_300001_SM_10006detail6reduce18DeviceReduceKernelINS2_10policy_hubIN4cuda3std3__45tupleIJblEEEyN6thrust24THRUST_300001_SM_1000_NS8cuda_cub9__find_if7functorIS9_EEE10Policy1000ENSB_12zip_iteratorINS8_IJNSD_26transform_input_iterator_tIbNSB_6detail15normal_iteratorINSB_10device_ptrIiEEEE7is_evenEENSB_17counting_iteratorIlNSB_11use_defaultESS_SS_EEEEEEEySF_S9_NS7_10__identityEEEvT0_PT3_T1_NS0_13GridEvenShareIS10_EET2_T4_E12temp_storage+112];
	setp.eq.s16 	%p225, %rs434, 0;
	setp.eq.s16 	%p226, %rs435, 0;
	min.s64 	%rd413, %rd412, %rd411;
	selp.b16 	%rs436, %rs433, 1, %p226;
	selp.b16 	%rs437, %rs435, %rs436, %p225;
	and.b16  	%rs438, %rs437, 255;
	selp.b64 	%rd414, %rd411, %rd413, %p226;
	selp.b64 	%rd415, %rd412, %rd414, %p225;
	ld.shared.u8 	%rs439, [_ZZN3cub18CUB_300001_SM_10006detail6reduce18DeviceReduceKernelINS2_10policy_hubIN4cuda3std3__45tupleIJblEEEyN6thrust24THRUST_300001_SM_1000_NS8cuda_cub9__find_if7functorIS9_EEE10Policy1000ENSB_12zip_iteratorINS8_IJNSD_26transform_input_iterator_tIbNSB_6detail15normal_iteratorINSB_10device_ptrIiEEEE7is_evenEENSB_17counting_iteratorIlNSB_11use_defaultESS_SS_EEEEEEEySF_S9_NS7_10__identityEEEvT0_PT3_T1_NS0_13GridEvenShareIS10_EET2_T4_E12temp_storage+120];
	ld.shared.u64 	%rd416, [_ZZN3cub18CUB_300001_SM_10006detail6reduce18DeviceReduceKernelINS2_10policy_hubIN4cuda3std3__45tupleIJblEEEyN6thrust24THRUST_300001_SM_1000_NS8cuda_cub9__find_if7functorIS9_EEE10Policy1000ENSB_12zip_iteratorINS8_IJNSD_26transform_input_iterator_tIbNSB_6detail15normal_iteratorINSB_10device_ptrIiEEEE7is_evenEENSB_17counting_iteratorIlNSB_11use_defaultESS_SS_EEEEEEEySF_S9_NS7_10__identityEEEvT0_PT3_T1_NS0_13GridEvenShareIS10_EET2_T4_E12temp_storage+128];
	setp.eq.s16 	%p227, %rs438, 0;
	setp.eq.s16 	%p228, %rs439, 0;
	min.s64 	%rd417, %rd416, %rd415;
	selp.b16 	%rs440, %rs437, 1, %p228;
	selp.b16 	%rs450, %rs439, %rs440, %p227;
	selp.b64 	%rd418, %rd415, %rd417, %p228;
	selp.b64 	%rd432, %rd416, %rd418, %p227;
	bra.uni 	$L__BB10_121;
$L__BB10_41:
	// begin inline asm
	mov.u32 %r231, %laneid;
	// end inline asm
	and.b32  	%r252, %r5, 992;
	add.s32 	%r253, %r252, 32;
	setp.gt.s32 	%p139, %r253, %r4;
	not.b32 	%r254, %r252;
	add.s32 	%r255, %r4, %r254;
	selp.b32 	%r250, %r255, 31, %p139;
	cvt.u32.u16 	%r256, %rs450;
	and.b32  	%r233, %r256, 255;
	mov.b32 	%r249, 1;
	mov.b32 	%r251, -1;
	// begin inline asm
	shfl.sync.down.b32 %r232, %r233, %r249, %r250, %r251;
	// end inline asm
	// begin inline asm
	shfl.sync.down.b32 %r237, %r238, %r249, %r250, %r251;
	// end inline asm
	mov.b64 	{%r243, %r248}, %rd432;
	// begin inline asm
	shfl.sync.down.b32 %r242, %r243, %r249, %r250, %r251;
	// end inline asm
	// begin inline asm
	shfl.sync.down.b32 %r247, %r248, %r249, %r250, %r251;
	// end inline asm
	mov.b64 	%rd41, {%r242, %r247};
	cvt.u16.u32 	%rs31, %r232;
	setp.ge.s32 	%p140, %r231, %r250;
	@%p140 bra 	$L__BB10_45;
	and.b16  	%rs353, %rs450, 255;
	setp.eq.s16 	%p141, %rs353, 0;
	and.b16  	%rs354, %rs31, 255;
	setp.eq.s16 	%p142, %rs354, 0;
	or.pred  	%p143, %p141, %p142;
	@%p143 bra 	$L__BB10_44;
	min.s64 	%rd432, %rd41, %rd432;
	mov.b16 	%rs450, 1;
	bra.uni 	$L__BB10_45;
$L__BB10_44:
	setp.eq.s16 	%p144, %rs353, 0;
	selp.b16 	%rs450, %rs31, %rs450, %p144;
	selp.b64 	%rd432, %rd41, %rd432, %p144;
$L__BB10_45:
	cvt.u32.u16 	%r277, %rs450;
	and.b32  	%r258, %r277, 255;
	mov.b32 	%r274, 2;
	mov.b32 	%r276, -1;
	// begin inline asm
	shfl.sync.down.b32 %r257, %r258, %r274, %r250, %r276;
	// end inline asm
	// begin inline asm
	shfl.sync.down.b32 %r262, %r263, %r274, %r250, %r276;
	// end inline asm
	mov.b64 	{%r268, %r273}, %rd432;
	// begin inline asm
	shfl.sync.down.b32 %r267, %r268, %r274, %r250, %r276;
	// end inline asm
	// begin inline asm
	shfl.sync.down.b32 %r272, %r273, %r274, %r250, %r276;
	// end inline asm
	mov.b64 	%rd45, {%r267, %r272};
	cvt.u16.u32 	%rs34, %r257;
	add.s32 	%r278, %r231, 2;
	setp.gt.s32 	%p145, %r278, %r250;
	@%p145 bra 	$L__BB10_49;
	and.b16  	%rs357, %rs450, 255;
	setp.eq.s16 	%p146, %rs357, 0;
	and.b16  	%rs358, %rs34, 255;
	setp.eq.s16 	%p147, %rs358, 0;
	or.pred  	%p148, %p146, %p147;
	@%p148 bra 	$L__BB10_48;
	min.s64 	%rd432, %rd45, %rd432;
	mov.b16 	%rs450, 1;
	bra.uni 	$L__BB10_49;
$L__BB10_48:
	setp.eq.s16 	%p149, %rs357, 0;
	selp.b16 	%rs450, %rs34, %rs450, %p149;
	selp.b64 	%rd432, %rd45, %rd432, %p149;
$L__BB10_49:
	cvt.u32.u16 	%r299, %rs450;
	and.b32  	%r280, %r299, 255;
	mov.b32 	%r296, 4;
	mov.b32 	%r298, -1;
	// begin inline asm
	shfl.sync.down.b32 %r279, %r280, %r296, %r250, %r298;
	// end inline asm
	// begin inline asm
	shfl.sync.down.b32 %r284, %r285, %r296, %r250, %r298;
	// end inline asm
	mov.b64 	{%r290, %r295}, %rd432;
	// begin inline asm
	shfl.sync.down.b32 %r289, %r290, %r296, %r250, %r298;
	// end inline asm
	// begin inline asm
	shfl.sync.down.b32 %r294, %r295, %r296, %r250, %r298;
	// end inline asm
	mov.b64 	%rd49, {%r289, %r294};
	cvt.u16.u32 	%rs37, %r279;
	add.s32 	%r300, %r231, 4;
	setp.gt.s32 	%p150, %r300, %r250;
	@%p150 bra 	$L__BB10_53;
	and.b16  	%rs361, %rs450, 255;
	setp.eq.s16 	%p151, %rs361, 0;
	and.b16  	%rs362, %rs37, 255;
	setp.eq.s16 	%p152, %rs362, 0;
	or.pred  	%p153, %p151, %p152;
	@%p153 bra 	$L__BB10_52;
	min.s64 	%rd432, %rd49, %rd432;
	mov.b16 	%rs450, 1;
	bra.uni 	$L__BB10_53;
$L__BB10_52:
	setp.eq.s16 	%p154, %rs361, 0;
	selp.b16 	%rs450, %rs37, %rs450, %p154;
	selp.b64 	%rd432, %rd49, %rd432, %p154;
$L__BB10_53:
	cvt.u32.u16 	%r321, %rs450;
	and.b32  	%r302, %r321, 255;
	mov.b32 	%r318, 8;
	mov.b32 	%r320, -1;
	// begin inline asm
	shfl.sync.down.b32 %r301, %r302, %r318, %r250, %r320;
	// end inline asm
	// begin inline asm
	shfl.sync.down.b32 %r306, %r307, %r318, %r250, %r320;
	// end inline asm
	mov.b64 	{%r312, %r317}, %rd432;
	// begin inline asm
	shfl.sync.down.b32 %r311, %r312, %r318, %r250, %r320;
	// end inline asm
	// begin inline asm
	shfl.sync.down.b32 %r316, %r317, %r318, %r250, %r320;
	// end inline asm
	mov.b64 	%rd53, {%r311, %r316};
	cvt.u16.u32 	%rs40, %r301;
	add.s32 	%r322, %r231, 8;
	setp.gt.s32 	%p155, %r322, %r250;
	@%p155 bra 	$L__BB10_57;
	and.b16  	%rs365, %rs450, 255;
	setp.eq.s16 	%p156, %rs365, 0;
	and.b16  	%rs366, %rs40, 255;
	setp.eq.s16 	%p157, %rs366, 0;
	or.pred  	%p158, %p156, %p157;
	@%p158 bra 	$L__BB10_56;
	min.s64 	%rd432, %rd53, %rd432;
	mov.b16 	%rs450, 1;
	bra.uni 	$L__BB10_57;
$L__BB10_56:
	setp.eq.s16 	%p159, %rs365, 0;
	selp.b16 	%rs450, %rs40, %rs450, %p159;
	selp.b64 	%rd432, %rd53, %rd432, %p159;
$L__BB10_57:
	cvt.u32.u16 	%r343, %rs450;
	and.b32  	%r324, %r343, 255;
	mov.b32 	%r340, 16;
	mov.b32 	%r342, -1;
	// begin inline asm
	shfl.sync.down.b32 %r323, %r324, %r340, %r250, %r342;
	// end inline asm
	// begin inline asm
	shfl.sync.down.b32 %r328, %r329, %r340, %r250, %r342;
	// end inline asm
	mov.b64 	{%r334, %r339}, %rd432;
	// begin inline asm
	shfl.sync.down.b32 %r333, %r334, %r340, %r250, %r342;
	// end inline asm
	// begin inline asm
	shfl.sync.down.b32 %r338, %r339, %r340, %r250, %r342;
	// end inline asm
	mov.b64 	%rd57, {%r333, %r338};
	cvt.u16.u32 	%rs43, %r323;
	add.s32 	%r344, %r231, 16;
	setp.gt.s32 	%p160, %r344, %r250;
	@%p160 bra 	$L__BB10_61;
	and.b16  	%rs369, %rs450, 255;
	setp.eq.s16 	%p161, %rs369, 0;
	and.b16  	%rs370, %rs43, 255;
	setp.eq.s16 	%p162, %rs370, 0;
	or.pred  	%p163, %p161, %p162;
	@%p163 bra 	$L__BB10_60;
	min.s64 	%rd432, %rd57, %rd432;
	mov.b16 	%rs450, 1;
	bra.uni 	$L__BB10_61;
$L__BB10_60:
	setp.eq.s16 	%p164, %rs369, 0;
	selp.b16 	%rs450, %rs43, %rs450, %p164;
	selp.b64 	%rd432, %rd57, %rd432, %p164;
$L__BB10_61:
	setp.ne.s32 	%p165, %r231, 0;
	@%p165 bra 	$L__BB10_63;
	shr.u32 	%r345, %r5, 1;
	and.b32  	%r346, %r345, 496;
	mov.u32 	%r347, _ZZN3cub18CUB_300001_SM_10006detail6reduce18DeviceReduceKernelINS2_10policy_hubIN4cuda3std3__45tupleIJblEEEyN6thrust24THRUST_300001_SM_1000_NS8cuda_cub9__find_if7functorIS9_EEE10Policy1000ENSB_12zip_iteratorINS8_IJNSD_26transform_input_iterator_tIbNSB_6detail15normal_iteratorINSB_10device_ptrIiEEEE7is_evenEENSB_17counting_iteratorIlNSB_11use_defaultESS_SS_EEEEEEEySF_S9_NS7_10__identityEEEvT0_PT3_T1_NS0_13GridEvenShareIS10_EET2_T4_E12temp_storage;
	add.s32 	%r348, %r347, %r346;
	st.shared.u8 	[%r348+8], %rs450;
	st.shared.u64 	[%r348+16], %rd432;
$L__BB10_63:
	bar.sync 	0;
	setp.ne.s32 	%p166, %r5, 0;
	@%p166 bra 	$L__BB10_121;
	setp.lt.s32 	%p167, %r4, 33;
	@%p167 bra 	$L__BB10_66;
	ld.shared.u8 	%rs373, [_ZZN3cub18CUB_300001_SM_10006detail6reduce18DeviceReduceKernelINS2_10policy_hubIN4cuda3std3__45tupleIJblEEEyN6thrust24THRUST_300001_SM_1000_NS8cuda_cub9__find_if7functorIS9_EEE10Policy1000ENSB_12zip_iteratorINS8_IJNSD_26transform_input_iterator_tIbNSB_6detail15normal_iteratorINSB_10device_ptrIiEEEE7is_evenEENSB_17counting_iteratorIlNSB_11use_defaultESS_SS_EEEEEEEySF_S9_NS7_10__identityEEEvT0_PT3_T1_NS0_13GridEvenShareIS10_EET2_T4_E12temp_storage+24];
	ld.shared.u64 	%rd371, [_ZZN3cub18CUB_300001_SM_10006detail6reduce18DeviceReduceKernelINS2_10policy_hubIN4cuda3std3__45tupleIJblEEEyN6thrust24THRUST_300001_SM_1000_NS8cuda_cub9__find_if7functorIS9_EEE10Policy1000ENSB_12zip_iteratorINS8_IJNSD_26transform_input_iterator_tIbNSB_6detail15normal_iteratorINSB_10device_ptrIiEEEE7is_evenEENSB_17counting_iteratorIlNSB_11use_defaultESS_SS_EEEEEEEySF_S9_NS7_10__identityEEEvT0_PT3_T1_NS0_13GridEvenShareIS10_EET2_T4_E12temp_storage+32];
	and.b16  	%rs374, %rs450, 255;
	setp.eq.s16 	%p168, %rs374, 0;
	setp.eq.s16 	%p169, %rs373, 0;
	min.s64 	%rd372, %rd371, %rd432;
	selp.b16 	%rs375, %rs450, 1, %p169;
	selp.b16 	%rs450, %rs373, %rs375, %p168;
	selp.b64 	%rd373, %rd432, %rd372, %p169;
	selp.b64 	%rd432, %rd371, %rd373, %p168;
$L__BB10_66:
	setp.lt.s32 	%p170, %r4, 65;
	@%p170 bra 	$L__BB10_68;
	ld.shared.u8 	%rs376, [_ZZN3cub18CUB_300001_SM_10006detail6reduce18DeviceReduceKernelINS2_10policy_hubIN4cuda3std3__45tupleIJblEEEyN6thrust24THRUST_300001_SM_1000_NS8cuda_cub9__find_if7functorIS9_EEE10Policy1000ENSB_12zip_iteratorINS8_IJNSD_26transform_input_iterator_tIbNSB_6detail15normal_iteratorINSB_10device_ptrIiEEEE7is_evenEENSB_17counting_iteratorIlNSB_11use_defaultESS_SS_EEEEEEEySF_S9_NS7_10__identityEEEvT0_PT3_T1_NS0_13GridEvenShareIS10_EET2_T4_E12temp_storage+40];
	ld.shared.u64 	%rd374, [_ZZN3cub18CUB_300001_SM_10006detail6reduce18DeviceReduceKernelINS2_10policy_hubIN4cuda3std3__45tupleIJblEEEyN6thrust24THRUST_300001_SM_1000_NS8cuda_cub9__find_if7functorIS9_EEE10Policy1000ENSB_12zip_iteratorINS8_IJNSD_26transform_input_iterator_tIbNSB_6detail15normal_iteratorINSB_10device_ptrIiEEEE7is_evenEENSB_17counting_iteratorIlNSB_11use_defaultESS_SS_EEEEEEEySF_S9_NS7_10__identityEEEvT0_PT3_T1_NS0_13GridEvenShareIS10_EET2_T4_E12temp_storage+48];
	and.b16  	%rs377, %rs450, 255;
	setp.eq.s16 	%p171, %rs377, 0;
	setp.eq.s16 	%p172, %rs376, 0;
	min.s64 	%rd375, %rd374, %rd432;
	selp.b16 	%rs378, %rs450, 1, %p172;
	selp.b16 	%rs450, %rs376, %rs378, %p171;
	selp.b64 	%rd376, %rd432, %rd375, %p172;
	selp.b64 	%rd432, %rd374, %rd376, %p171;
$L__BB10_68:
	setp.lt.s32 	%p173, %r4, 97;
	@%p173 bra 	$L__BB10_70;
	ld.shared.u8 	%rs379, [_ZZN3cub18CUB_300001_SM_10006detail6reduce18DeviceReduceKernelINS2_10policy_hubIN4cuda3std3__45tupleIJblEEEyN6thrust24THRUST_300001_SM_1000_NS8cuda_cub9__find_if7functorIS9_EEE10Policy1000ENSB_12zip_iteratorINS8_IJNSD_26transform_input_iterator_tIbNSB_6detail15normal_iteratorINSB_10device_ptrIiEEEE7is_evenEENSB_17counting_iteratorIlNSB_11use_defaultESS_SS_EEEEEEEySF_S9_NS7_10__identityEEEvT0_PT3_T1_NS0_13GridEvenShareIS10_EET2_T4_E12temp_storage+56];
	ld.shared.u64 	%rd377, [_ZZN3cub18CUB_300001_SM_10006detail6reduce18DeviceReduceKernelINS2_10policy_hubIN4cuda3std3__45tupleIJblEEEyN6thrust24THRUST_300001_SM_1000_NS8cuda_cub9__find_if7functorIS9_EEE10Policy1000ENSB_12zip_iteratorINS8_IJNSD_26transform_input_iterator_tIbNSB_6detail15normal_iteratorINSB_10device_ptrIiEEEE7is_evenEENSB_17counting_iteratorIlNSB_11use_defaultESS_SS_EEEEEEEySF_S9_NS7_10__identityEEEvT0_PT3_T1_NS0_13GridEvenShareIS10_EET2_T4_E12temp_storage+64];
	and.b16  	%rs380, %rs450, 255;
	setp.eq.s16 	%p174, %rs380, 0;
	setp.eq.s16 	%p175, %rs379, 0;
	min.s64 	%rd378, %rd377, %rd432;
	selp.b16 	%rs381, %rs450, 1, %p175;
	selp.b16 	%rs450, %rs379, %rs381, %p174;
	selp.b64 	%rd379, %rd432, %rd378, %p175;
	selp.b64 	%rd432, %rd377, %rd379, %p174;
$L__BB10_70:
	setp.lt.s32 	%p176, %r4, 129;
	@%p176 bra 	$L__BB10_72;
	ld.shared.u8 	%rs382, [_ZZN3cub18CUB_300001_SM_10006detail6reduce18DeviceReduceKernelINS2_10policy_hubIN4cuda3std3__45tupleIJblEEEyN6thrust24THRUST_300001_SM_1000_NS8cuda_cub9__find_if7functorIS9_EEE10Policy1000ENSB_12zip_iteratorINS8_IJNSD_26transform_input_iterator_tIbNSB_6detail15normal_iteratorINSB_10device_ptrIiEEEE7is_evenEENSB_17counting_iteratorIlNSB_11use_defaultESS_SS_EEEEEEEySF_S9_NS7_10__identityEEEvT0_PT3_T1_NS0_13GridEvenShareIS10_EET2_T4_E12temp_storage+72];
	ld.shared.u64 	%rd380, [_ZZN3cub18CUB_300001_SM_10006detail6reduce18DeviceReduceKernelINS2_10policy_hubIN4cuda3std3__45tupleIJblEEEyN6thrust24THRUST_300001_SM_1000_NS8cuda_cub9__find_if7functorIS9_EEE10Policy1000ENSB_12zip_iteratorINS8_IJNSD_26transform_input_iterator_tIbNSB_6detail15normal_iteratorINSB_10device_ptrIiEEEE7is_evenEENSB_17counting_iteratorIlNSB_11use_defaultESS_SS_EEEEEEEySF_S9_NS7_10__identityEEEvT0_PT3_T1_NS0_13GridEvenShareIS10_EET2_T4_E12temp_storage+80];
	and.b16  	%rs383, %rs450, 255;
	setp.eq.s16 	%p177, %rs383, 0;
	setp.eq.s16 	%p178, %rs382, 0;
	min.s64 	%rd381, %rd380, %rd432;
	selp.b16 	%rs384, %rs450, 1, %p178;
	selp.b16 	%rs450, %rs382, %rs384, %p177;
	selp.b64 	%rd382, %rd432, %rd381, %p178;
	selp.b64 	%rd432, %rd380, %rd382, %p177;
$L__BB10_72:
	setp.lt.s32 	%p179, %r4, 161;
	@%p179 bra 	$L__BB10_74;
	ld.shared.u8 	%rs385, [_ZZN3cub18CUB_300001_SM_10006detail6reduce18DeviceReduceKernelINS2_10policy_hubIN4cuda3std3__45tupleIJblEEEyN6thrust24THRUST_300001_SM_1000_NS8cuda_cub9__find_if7functorIS9_EEE10Policy1000ENSB_12zip_iteratorINS8_IJNSD_26transform_input_iterator_tIbNSB_6detail15normal_iteratorINSB_10device_ptrIiEEEE7is_evenEENSB_17counting_iteratorIlNSB_11use_defaultESS_SS_EEEEEEEySF_S9_NS7_10__identityEEEvT0_PT3_T1_NS0_13GridEvenShareIS10_EET2_T4_E12temp_storage+88];
	ld.shared.u64 	%rd383, [_ZZN3cub18CUB_300001_SM_10006detail6reduce18DeviceReduceKernelINS2_10policy_hubIN4cuda3std3__45tupleIJblEEEyN6thrust24THRUST_300001_SM_1000_NS8cuda_cub9__find_if7functorIS9_EEE10Policy1000ENSB_12zip_iteratorINS8_IJNSD_26transform_input_iterator_tIbNSB_6detail15normal_iteratorINSB_10device_ptrIiEEEE7is_evenEENSB_17counting_iteratorIlNSB_11use_defaultESS_SS_EEEEEEEySF_S9_NS7_10__identityEEEvT0_PT3_T1_NS0_13GridEvenShareIS10_EET2_T4_E12temp_storage+96];
	and.b16  	%rs386, %rs450, 255;
	setp.eq.s16 	%p180, %rs386, 0;
	setp.eq.s16 	%p181, %rs385, 0;
	min.s64 	%rd384, %rd383, %rd432;
	selp.b16 	%rs387, %rs450, 1, %p181;
	selp.b16 	%rs450, %rs385, %rs387, %p180;
	selp.b64 	%rd385, %rd432, %rd384, %p181;
	selp.b64 	%rd432, %rd383, %rd385, %p180;
$L__BB10_74:
	setp.lt.s32 	%p182, %r4, 193;
	@%p182 bra 	$L__BB10_76;
	ld.shared.u8 	%rs388, [_ZZN3cub18CUB_300001_SM_10006detail6reduce18DeviceReduceKernelINS2_10policy_hubIN4cuda3std3__45tupleIJblEEEyN6thrust24THRUST_300001_SM_1000_NS8cuda_cub9__find_if7functorIS9_EEE10Policy1000ENSB_12zip_iteratorINS8_IJNSD_26transform_input_iterator_tIbNSB_6detail15normal_iteratorINSB_10device_ptrIiEEEE7is_evenEENSB_17counting_iteratorIlNSB_11use_defaultESS_SS_EEEEEEEySF_S9_NS7_10__identityEEEvT0_PT3_T1_NS0_13GridEvenShareIS10_EET2_T4_E12temp_storage+104];
	ld.shared.u64 	%rd386, [_ZZN3cub18CUB_300001_SM_10006detail6reduce18DeviceReduceKernelINS2_10policy_hubIN4cuda3std3__45tupleIJblEEEyN6thrust24THRUST_300001_SM_1000_NS8cuda_cub9__find_if7functorIS9_EEE10Policy1000ENSB_12zip_iteratorINS8_IJNSD_26transform_input_iterator_tIbNSB_6detail15normal_iteratorINSB_10device_ptrIiEEEE7is_evenEENSB_17counting_iteratorIlNSB_11use_defaultESS_SS_EEEEEEEySF_S9_NS7_10__identityEEEvT0_PT3_T1_NS0_13GridEvenShareIS10_EET2_T4_E12temp_storage+112];
	and.b16  	%rs389, %rs450, 255;
	setp.eq.s16 	%p183, %rs389, 0;
	setp.eq.s16 	%p184, %rs388, 0;
	min.s64 	%rd387, %rd386, %rd432;
	selp.b16 	%rs390, %rs450, 1, %p184;
	selp.b16 	%rs450, %rs388, %rs390, %p183;
	selp.b64 	%rd388, %rd432, %rd387, %p184;
	selp.b64 	%rd432, %rd386, %rd388, %p183;
$L__BB10_76:
	setp.lt.s32 	%p185, %r4, 225;
	@%p185 bra 	$L__BB10_121;
	ld.shared.u8 	%rs391, [_ZZN3cub18CUB_300001_SM_10006detail6reduce18DeviceReduceKernelINS2_10policy_hubIN4cuda3std3__45tupleIJblEEEyN6thrust24THRUST_300001_SM_1000_NS8cuda_cub9__find_if7functorIS9_EEE10Policy1000ENSB_12zip_iteratorINS8_IJNSD_26transform_input_iterator_tIbNSB_6detail15normal_iteratorINSB_10device_ptrIiEEEE7is_evenEENSB_17counting_iteratorIlNSB_11use_defaultESS_SS_EEEEEEEySF_S9_NS7_10__identityEEEvT0_PT3_T1_NS0_13GridEvenShareIS10_EET2_T4_E12temp_storage+120];
	ld.shared.u64 	%rd389, [_ZZN3cub18CUB_300001_SM_10006detail6reduce18DeviceReduceKernelINS2_10policy_hubIN4cuda3std3__45tupleIJblEEEyN6thrust24THRUST_300001_SM_1000_NS8cuda_cub9__find_if7functorIS9_EEE10Policy1000ENSB_12zip_iteratorINS8_IJNSD_26transform_input_iterator_tIbNSB_6detail15normal_iteratorINSB_10device_ptrIiEEEE7is_evenEENSB_17counting_iteratorIlNSB_11use_defaultESS_SS_EEEEEEEySF_S9_NS7_10__identityEEEvT0_PT3_T1_NS0_13GridEvenShareIS10_EET2_T4_E12temp_storage+128];
	and.b16  	%rs392, %rs450, 255;
	setp.eq.s16 	%p186, %rs392, 0;
	setp.eq.s16 	%p187, %rs391, 0;
	min.s64 	%rd390, %rd389, %rd432;
	selp.b16 	%rs393, %rs450, 1, %p187;
	selp.b16 	%rs450, %rs391, %rs393, %p186;
	selp.b64 	%rd391, %rd432, %rd390, %p187;
	selp.b64 	%rd432, %rd389, %rd391, %p186;
	bra.uni 	$L__BB10_121;
$L__BB10_78:
	mov.u32 	%r26, %tid.x;
	add.s64 	%rd123, %rd121, %rd4;
	cvt.u64.u32 	%rd74, %r26;
	add.s64 	%rd124, %rd74, %rd4;
	shl.b64 	%rd125, %rd124, 2;
	add.s64 	%rd126, %rd2, %rd125;
	ld.global.u32 	%r58, [%rd126];
	add.s32 	%r59, %r26, 256;
	cvt.u64.u32 	%rd127, %r59;
	ld.global.u32 	%r60, [%rd126+1024];
	add.s32 	%r62, %r26, 512;
	cvt.u64.u32 	%rd128, %r62;
	add.s64 	%rd129, %rd123, %rd128;
	ld.global.u32 	%r63, [%rd126+2048];
	add.s64 	%rd130, %rd129, 256;
	ld.global.u8 	%rs106, [%rd126+3072];
	and.b16  	%rs107, %rs106, 1;
	xor.b16  	%rs108, %rs107, 1;
	and.b32  	%r65, %r58, 1;
	setp.eq.b32 	%p2, %r65, 1;
	selp.b64 	%rd131, %rd127, %rd74, %p2;
	add.s64 	%rd132, %rd123, %rd131;
	and.b32  	%r66, %r58, %r60;
	and.b32  	%r67, %r66, 1;
	setp.eq.b32 	%p3, %r67, 1;
	min.s64 	%rd133, %rd129, %rd132;
	and.b32  	%r68, %r63, 1;
	setp.eq.b32 	%p4, %r68, 1;
	selp.b64 	%rd134, %rd132, %rd133, %p4;
	selp.b64 	%rd135, %rd129, %rd134, %p3;
	and.pred  	%p5, %p3, %p4;
	setp.eq.s16 	%p6, %rs107, 0;
	min.s64 	%rd136, %rd130, %rd135;
	selp.b64 	%rd137, %rd136, %rd135, %p6;
	selp.b16 	%rs450, %rs108, 1, %p5;
	selp.b64 	%rd432, %rd130, %rd137, %p5;
	shl.b32 	%r69, %r1, 10;
	cvt.s64.s32 	%rd76, %r69;
	setp.lt.u64 	%p7, %rd5, %rd76;
	@%p7 bra 	$L__BB10_97;
	cvt.u32.u64 	%r71, %rd76;
	cvt.u32.u64 	%r72, %rd4;
	cvt.u32.u64 	%r27, %rd1;
	not.b32 	%r73, %r26;
	add.s32 	%r74, %r73, %r27;
	sub.s32 	%r75, %r74, %r71;
	sub.s32 	%r466, %r75, %r72;
	mov.b32 	%r467, 0;
	mov.u64 	%rd449, %rd4;
$L__BB10_80:
	shl.b32 	%r76, %r1, 10;
	cvt.s64.s32 	%rd79, %r76;
	add.s64 	%rd449, %rd449, %rd79;
	add.s64 	%rd138, %rd1, -1024;
	setp.gt.u64 	%p8, %rd449, %rd138;
	@%p8 bra 	$L__BB10_85;
	add.s64 	%rd139, %rd449, %rd74;
	shl.b64 	%rd140, %rd139, 2;
	add.s64 	%rd141, %rd2, %rd140;
	add.s64 	%rd450, %rd139, %rd121;
	ld.global.u16 	%rs109, [%rd141];
	and.b16  	%rs61, %rs109, 1;
	ld.global.u8 	%rs62, [%rd141+1024];
	ld.global.u8 	%rs63, [%rd141+2048];
	ld.global.u8 	%rs64, [%rd141+3072];
	and.b16  	%rs110, %rs450, 255;
	setp.eq.s16 	%p9, %rs110, 0;
	@%p9 bra 	$L__BB10_83;
	setp.eq.s16 	%p10, %rs61, 0;
	add.s64 	%rd143, %rd139, %rd121;
	min.s64 	%rd144, %rd143, %rd432;
	selp.b16 	%rs467, 1, %rs450, %p10;
	selp.b64 	%rd450, %rd144, %rd432, %p10;
	bra.uni 	$L__BB10_84;
$L__BB10_83:
	xor.b16  	%rs467, %rs61, 1;
$L__BB10_84:
	add.s64 	%rd145, %rd449, %rd74;
	add.s64 	%rd146, %rd145, %rd121;
	add.s64 	%rd147, %rd146, 256;
	and.b16  	%rs111, %rs62, 1;
	add.s64 	%rd148, %rd146, 512;
	and.b16  	%rs112, %rs63, 1;
	add.s64 	%rd149, %rd146, 768;
	and.b16  	%rs113, %rs64, 1;
	shl.b32 	%r77, %r1, 10;
	cvt.s64.s32 	%rd150, %r77;
	and.b16  	%rs114, %rs467, 255;
	setp.eq.s16 	%p11, %rs114, 0;
	setp.eq.s16 	%p12, %rs111, 0;
	min.s64 	%rd151, %rd147, %rd450;
	selp.b16 	%rs115, 1, %rs467, %p12;
	selp.b64 	%rd152, %rd151, %rd450, %p12;
	xor.b16  	%rs116, %rs111, 1;
	selp.b16 	%rs117, %rs116, %rs115, %p11;
	and.b16  	%rs118, %rs117, 255;
	selp.b64 	%rd153, %rd147, %rd152, %p11;
	setp.eq.s16 	%p13, %rs118, 0;
	setp.eq.s16 	%p14, %rs112, 0;
	min.s64 	%rd154, %rd148, %rd153;
	selp.b16 	%rs119, 1, %rs117, %p14;
	selp.b64 	%rd155, %rd154, %rd153, %p14;
	xor.b16  	%rs120, %rs112, 1;
	selp.b16 	%rs121, %rs120, %rs119, %p13;
	and.b16  	%rs122, %rs121, 255;
	selp.b64 	%rd156, %rd148, %rd155, %p13;
	setp.eq.s16 	%p15, %rs122, 0;
	setp.eq.s16 	%p16, %rs113, 0;
	min.s64 	%rd157, %rd149, %rd156;
	selp.b16 	%rs123, 1, %rs121, %p16;
	selp.b64 	%rd158, %rd157, %rd156, %p16;
	xor.b16  	%rs124, %rs113, 1;
	selp.b16 	%rs450, %rs124, %rs123, %p15;
	selp.b64 	%rd432, %rd149, %rd158, %p15;
	sub.s64 	%rd159, %rd1, %rd449;
	setp.lt.u64 	%p17, %rd159, %rd150;
	add.s32 	%r467, %r467, 1;
	sub.s32 	%r466, %r466, %r77;
	@%p17 bra 	$L__BB10_97;
	bra.uni 	$L__BB10_80;
$L__BB10_85:
	setp.le.u64 	%p18, %rd1, %rd449;
	cvt.u32.u64 	%r78, %rd449;
	cvt.u32.u64 	%r79, %rd1;
	sub.s32 	%r80, %r79, %r78;
	setp.ge.s32 	%p19, %r26, %r80;
	or.pred  	%p20, %p18, %p19;
	@%p20 bra 	$L__BB10_97;
	cvt.u32.u64 	%r82, %rd79;
	cvt.u32.u64 	%r83, %rd4;
	not.b32 	%r84, %r26;
	add.s32 	%r33, %r84, %r27;
	add.s32 	%r85, %r82, %r83;
	sub.s32 	%r86, %r33, %r85;
	mul.lo.s32 	%r87, %r1, %r467;
	shl.b32 	%r88, %r87, 10;
	sub.s32 	%r89, %r86, %r88;
	shr.u32 	%r90, %r89, 8;
	add.s32 	%r34, %r90, 1;
	and.b32  	%r35, %r34, 7;
	setp.lt.u32 	%p21, %r89, 1792;
	mov.u32 	%r470, %r26;
	@%p21 bra 	$L__BB10_89;
	shr.u32 	%r91, %r466, 8;
	add.s32 	%r92, %r91, 1;
	and.b32  	%r93, %r92, 33554424;
	neg.s32 	%r468, %r93;
	mov.u32 	%r470, %r26;
$L__BB10_88:
	.pragma "nounroll";
	cvt.u64.u32 	%rd161, %r470;
	add.s64 	%rd162, %rd449, %rd161;
	shl.b64 	%rd163, %rd162, 2;
	add.s64 	%rd164, %rd2, %rd163;
	add.s64 	%rd165, %rd162, %rd121;
	ld.global.u8 	%rs126, [%rd164];
	and.b16  	%rs127, %rs126, 1;
	xor.b16  	%rs128, %rs127, 1;
	and.b16  	%rs129, %rs450, 255;
	setp.eq.s16 	%p22, %rs129, 0;
	setp.eq.s16 	%p23, %rs127, 0;
	min.s64 	%rd166, %rd165, %rd432;
	selp.b16 	%rs130, 1, %rs450, %p23;
	selp.b16 	%rs131, %rs128, %rs130, %p22;
	and.b16  	%rs132, %rs131, 255;
	selp.b64 	%rd167, %rd166, %rd432, %p23;
	selp.b64 	%rd168, %rd165, %rd167, %p22;
	add.s64 	%rd169, %rd165, 256;
	ld.global.u8 	%rs133, [%rd164+1024];
	and.b16  	%rs134, %rs133, 1;
	xor.b16  	%rs135, %rs134, 1;
	setp.eq.s16 	%p24, %rs132, 0;
	setp.eq.s16 	%p25, %rs134, 0;
	min.s64 	%rd170, %rd169, %rd168;
	selp.b16 	%rs136, 1, %rs131, %p25;
	selp.b16 	%rs137, %rs135, %rs136, %p24;
	and.b16  	%rs138, %rs137, 255;
	selp.b64 	%rd171, %rd170, %rd168, %p25;
	selp.b64 	%rd172, %rd169, %rd171, %p24;
	add.s64 	%rd173, %rd165, 512;
	ld.global.u8 	%rs139, [%rd164+2048];
	and.b16  	%rs140, %rs139, 1;
	xor.b16  	%rs141, %rs140, 1;
	setp.eq.s16 	%p26, %rs138, 0;
	setp.eq.s16 	%p27, %rs140, 0;
	min.s64 	%rd174, %rd173, %rd172;
	selp.b16 	%rs142, 1, %rs137, %p27;
	selp.b16 	%rs143, %rs141, %rs142, %p26;
	and.b16  	%rs144, %rs143, 255;
	selp.b64 	%rd175, %rd174, %rd172, %p27;
	selp.b64 	%rd176, %rd173, %rd175, %p26;
	add.s64 	%rd177, %rd165, 768;
	ld.global.u8 	%rs145, [%rd164+3072];
	and.b16  	%rs146, %rs145, 1;
	xor.b16  	%rs147, %rs146, 1;
	setp.eq.s16 	%p28, %rs144, 0;
	setp.eq.s16 	%p29, %rs146, 0;
	min.s64 	%rd178, %rd177, %rd176;
	selp.b16 	%rs148, 1, %rs143, %p29;
	selp.b16 	%rs149, %rs147, %rs148, %p28;
	and.b16  	%rs150, %rs149, 255;
	selp.b64 	%rd179, %rd178, %rd176, %p29;
	selp.b64 	%rd180, %rd177, %rd179, %p28;
	add.s64 	%rd181, %rd165, 1024;
	ld.global.u8 	%rs151, [%rd164+4096];
	and.b16  	%rs152, %rs151, 1;
	xor.b16  	%rs153, %rs152, 1;
	setp.eq.s16 	%p30, %rs150, 0;
	setp.eq.s16 	%p31, %rs152, 0;
	min.s64 	%rd182, %rd181, %rd180;
	selp.b16 	%rs154, 1, %rs149, %p31;
	selp.b16 	%rs155, %rs153, %rs154, %p30;
	and.b16  	%rs156, %rs155, 255;
	selp.b64 	%rd183, %rd182, %rd180, %p31;
	selp.b64 	%rd184, %rd181, %rd183, %p30;
	add.s64 	%rd185, %rd165, 1280;
	ld.global.u8 	%rs157, [%rd164+5120];
	and.b16  	%rs158, %rs157, 1;
	xor.b16  	%rs159, %rs158, 1;
	setp.eq.s16 	%p32, %rs156, 0;
	setp.eq.s16 	%p33, %rs158, 0;
	min.s64 	%rd186, %rd185, %rd184;
	selp.b16 	%rs160, 1, %rs155, %p33;
	selp.b16 	%rs161, %rs159, %rs160, %p32;
	and.b16  	%rs162, %rs161, 255;
	selp.b64 	%rd187, %rd186, %rd184, %p33;
	selp.b64 	%rd188, %rd185, %rd187, %p32;
	add.s64 	%rd189, %rd165, 1536;
	ld.global.u8 	%rs163, [%rd164+6144];
	and.b16  	%rs164, %rs163, 1;
	xor.b16  	%rs165, %rs164, 1;
	setp.eq.s16 	%p34, %rs162, 0;
	setp.eq.s16 	%p35, %rs164, 0;
	min.s64 	%rd190, %rd189, %rd188;
	selp.b16 	%rs166, 1, %rs161, %p35;
	selp.b16 	%rs167, %rs165, %rs166, %p34;
	and.b16  	%rs168, %rs167, 255;
	selp.b64 	%rd191, %rd190, %rd188, %p35;
	selp.b64 	%rd192, %rd189, %rd191, %p34;
	add.s64 	%rd193, %rd165, 1792;
	ld.global.u8 	%rs169, [%rd164+7168];
	and.b16  	%rs170, %rs169, 1;
	xor.b16  	%rs171, %rs170, 1;
	setp.eq.s16 	%p36, %rs168, 0;
	setp.eq.s16 	%p37, %rs170, 0;
	min.s64 	%rd194, %rd193, %rd192;
	selp.b16 	%rs172, 1, %rs167, %p37;
	selp.b16 	%rs450, %rs171, %rs172, %p36;
	selp.b64 	%rd195, %rd194, %rd192, %p37;
	selp.b64 	%rd432, %rd193, %rd195, %p36;
	add.s32 	%r470, %r470, 2048;
	add.s32 	%r468, %r468, 8;
	setp.ne.s32 	%p38, %r468, 0;
	@%p38 bra 	$L__BB10_88;
$L__BB10_89:
	setp.eq.s32 	%p39, %r35, 0;
	@%p39 bra 	$L__BB10_97;
	setp.lt.u32 	%p40, %r35, 4;
	@%p40 bra 	$L__BB10_92;
	cvt.u64.u32 	%rd197, %r470;
	add.s64 	%rd198, %rd449, %rd197;
	shl.b64 	%rd199, %rd198, 2;
	add.s64 	%rd200, %rd2, %rd199;
	add.s64 	%rd201, %rd198, %rd121;
	ld.global.u8 	%rs174, [%rd200];
	and.b16  	%rs175, %rs174, 1;
	xor.b16  	%rs176, %rs175, 1;
	and.b16  	%rs177, %rs450, 255;
	setp.eq.s16 	%p41, %rs177, 0;
	setp.eq.s16 	%p42, %rs175, 0;
	min.s64 	%rd202, %rd201, %rd432;
	selp.b16 	%rs178, 1, %rs450, %p42;
	selp.b16 	%rs179, %rs176, %rs178, %p41;
	and.b16  	%rs180, %rs179, 255;
	selp.b64 	%rd203, %rd202, %rd432, %p42;
	selp.b64 	%rd204, %rd201, %rd203, %p41;
	add.s32 	%r94, %r470, 256;
	cvt.u64.u32 	%rd205, %r94;
	add.s64 	%rd206, %rd449, %rd205;
	add.s64 	%rd207, %rd206, %rd121;
	ld.global.u8 	%rs181, [%rd200+1024];
	and.b16  	%rs182, %rs181, 1;
	xor.b16  	%rs183, %rs182, 1;
	setp.eq.s16 	%p43, %rs180, 0;
	setp.eq.s16 	%p44, %rs182, 0;
	min.s64 	%rd208, %rd207, %rd204;
	selp.b16 	%rs184, 1, %rs179, %p44;
	selp.b16 	%rs185, %rs183, %rs184, %p43;
	and.b16  	%rs186, %rs185, 255;
	selp.b64 	%rd209, %rd208, %rd204, %p44;
	selp.b64 	%rd210, %rd207, %rd209, %p43;
	add.s32 	%r95, %r470, 512;
	cvt.u64.u32 	%rd211, %r95;
	add.s64 	%rd212, %rd449, %rd211;
	add.s64 	%rd213, %rd212, %rd121;
	ld.global.u8 	%rs187, [%rd200+2048];
	and.b16  	%rs188, %rs187, 1;
	xor.b16  	%rs189, %rs188, 1;
	setp.eq.s16 	%p45, %rs186, 0;
	setp.eq.s16 	%p46, %rs188, 0;
	min.s64 	%rd214, %rd213, %rd210;
	selp.b16 	%rs190, 1, %rs185, %p46;
	selp.b16 	%rs191, %rs189, %rs190, %p45;
	and.b16  	%rs192, %rs191, 255;
	selp.b64 	%rd215, %rd214, %rd210, %p46;
	selp.b64 	%rd216, %rd213, %rd215, %p45;
	add.s32 	%r96, %r470, 768;
	cvt.u64.u32 	%rd217, %r96;
	add.s64 	%rd218, %rd449, %rd217;
	add.s64 	%rd219, %rd218, %rd121;
	ld.global.u8 	%rs193, [%rd200+3072];
	and.b16  	%rs194, %rs193, 1;
	xor.b16  	%rs195, %rs194, 1;
	setp.eq.s16 	%p47, %rs192, 0;
	setp.eq.s16 	%p48, %rs194, 0;
	min.s64 	%rd220, %rd219, %rd216;
	selp.b16 	%rs196, 1, %rs191, %p48;
	selp.b16 	%rs450, %rs195, %rs196, %p47;
	selp.b64 	%rd221, %rd220, %rd216, %p48;
	selp.b64 	%rd432, %rd219, %rd221, %p47;
	add.s32 	%r470, %r470, 1024;
$L__BB10_92:
	and.b32  	%r97, %r34, 3;
	setp.eq.s32 	%p49, %r97, 0;
	@%p49 bra 	$L__BB10_97;
	setp.eq.s32 	%p50, %r97, 1;
	@%p50 bra 	$L__BB10_95;
	cvt.u64.u32 	%rd223, %r470;
	add.s64 	%rd224, %rd449, %rd223;
	shl.b64 	%rd225, %rd224, 2;
	add.s64 	%rd226, %rd2, %rd225;
	add.s64 	%rd227, %rd224, %rd121;
	ld.global.u8 	%rs198, [%rd226];
	and.b16  	%rs199, %rs198, 1;
	xor.b16  	%rs200, %rs199, 1;
	and.b16  	%rs201, %rs450, 255;
	setp.eq.s16 	%p51, %rs201, 0;
	setp.eq.s16 	%p52, %rs199, 0;
	min.s64 	%rd228, %rd227, %rd432;
	selp.b16 	%rs202, 1, %rs450, %p52;
	selp.b16 	%rs203, %rs200, %rs202, %p51;
	and.b16  	%rs204, %rs203, 255;
	selp.b64 	%rd229, %rd228, %rd432, %p52;
	selp.b64 	%rd230, %rd227, %rd229, %p51;
	add.s32 	%r98, %r470, 256;
	cvt.u64.u32 	%rd231, %r98;
	add.s64 	%rd232, %rd449, %rd231;
	add.s64 	%rd233, %rd232, %rd121;
	ld.global.u8 	%rs205, [%rd226+1024];
	and.b16  	%rs206, %rs205, 1;
	xor.b16  	%rs207, %rs206, 1;
	setp.eq.s16 	%p53, %rs204, 0;
	setp.eq.s16 	%p54, %rs206, 0;
	min.s64 	%rd234, %rd233, %rd230;
	selp.b16 	%rs208, 1, %rs203, %p54;
	selp.b16 	%rs450, %rs207, %rs208, %p53;
	selp.b64 	%rd235, %rd234, %rd230, %p54;
	selp.b64 	%rd432, %rd233, %rd235, %p53;
	add.s32 	%r470, %r470, 512;
$L__BB10_95:
	and.b32  	%r99, %r33, 256;
	setp.ne.s32 	%p55, %r99, 0;
	@%p55 bra 	$L__BB10_97;
	cvt.u64.u32 	%rd236, %r470;
	add.s64 	%rd237, %rd449, %rd236;
	shl.b64 	%rd238, %rd237, 2;
	add.s64 	%rd239, %rd2, %rd238;
	add.s64 	%rd240, %rd237, %rd121;
	ld.global.u8 	%rs209, [%rd239];
	and.b16  	%rs210, %rs209, 1;
	xor.b16  	%rs211, %rs210, 1;
	and.b16  	%rs212, %rs450, 255;
	setp.eq.s16 	%p56, %rs212, 0;
	setp.eq.s16 	%p57, %rs210, 0;
	min.s64 	%rd241, %rd240, %rd432;
	selp.b16 	%rs213, 1, %rs450, %p57;
	selp.b16 	%rs450, %rs211, %rs213, %p56;
	selp.b64 	%rd242, %rd241, %rd432, %p57;
	selp.b64 	%rd432, %rd240, %rd242, %p56;
$L__BB10_97:
	// begin inline asm
	mov.u32 %r100, %laneid;
	// end inline asm
	cvt.u32.u16 	%r121, %rs450;
	and.b32  	%r102, %r121, 255;
	mov.b32 	%r118, 1;
	mov.b32 	%r119, 31;
	mov.b32 	%r120, -1;
	// begin inline asm
	shfl.sync.down.b32 %r101, %r102, %r118, %r119, %r120;
	// end inline asm
	// begin inline asm
	shfl.sync.down.b32 %r106, %r107, %r118, %r119, %r120;
	// end inline asm
	mov.b64 	{%r112, %r117}, %rd432;
	// begin inline asm
	shfl.sync.down.b32 %r111, %r112, %r118, %r119, %r120;
	// end inline asm
	// begin inline asm
	shfl.sync.down.b32 %r116, %r117, %r118, %r119, %r120;
	// end inline asm
	mov.b64 	%rd98, {%r111, %r116};
	cvt.u16.u32 	%rs81, %r101;
	setp.gt.s32 	%p58, %r100, 30;
	@%p58 bra 	$L__BB10_101;
	and.b16  	%rs214, %rs450, 255;
	setp.eq.s16 	%p59, %rs214, 0;
	and.b16  	%rs215, %rs81, 255;
	setp.eq.s16 	%p60, %rs215, 0;
	or.pred  	%p61, %p59, %p60;
	@%p61 bra 	$L__BB10_100;
	min.s64 	%rd432, %rd98, %rd432;
	mov.b16 	%rs450, 1;
	bra.uni 	$L__BB10_101;
$L__BB10_100:
	setp.eq.s16 	%p62, %rs214, 0;
	selp.b16 	%rs450, %rs81, %rs450, %p62;
	selp.b64 	%rd432, %rd98, %rd432, %p62;
$L__BB10_101:
	cvt.u32.u16 	%r142, %rs450;
	and.b32  	%r123, %r142, 255;
	mov.b32 	%r139, 2;
	mov.b32 	%r140, 31;
	mov.b32 	%r141, -1;
	// begin inline asm
	shfl.sync.down.b32 %r122, %r123, %r139, %r140, %r141;
	// end inline asm
	// begin inline asm
	shfl.sync.down.b32 %r127, %r128, %r139, %r140, %r141;
	// end inline asm
	mov.b64 	{%r133, %r138}, %rd432;
	// begin inline asm
	shfl.sync.down.b32 %r132, %r133, %r139, %r140, %r141;
	// end inline asm
	// begin inline asm
	shfl.sync.down.b32 %r137, %r138, %r139, %r140, %r141;
	// end inline asm
	mov.b64 	%rd102, {%r132, %r137};
	cvt.u16.u32 	%rs84, %r122;
	setp.gt.s32 	%p63, %r100, 29;
	@%p63 bra 	$L__BB10_105;
	and.b16  	%rs218, %rs450, 255;
	setp.eq.s16 	%p64, %rs218, 0;
	and.b16  	%rs219, %rs84, 255;
	setp.eq.s16 	%p65, %rs219, 0;
	or.pred  	%p66, %p64, %p65;
	@%p66 bra 	$L__BB10_104;
	min.s64 	%rd432, %rd102, %rd432;
	mov.b16 	%rs450, 1;
	bra.uni 	$L__BB10_105;
$L__BB10_104:
	setp.eq.s16 	%p67, %rs218, 0;
	selp.b16 	%rs450, %rs84, %rs450, %p67;
	selp.b64 	%rd432, %rd102, %rd432, %p67;
$L__BB10_105:
	cvt.u32.u16 	%r163, %rs450;
	and.b32  	%r144, %r163, 255;
	mov.b32 	%r160, 4;
	mov.b32 	%r161, 31;
	mov.b32 	%r162, -1;
	// begin inline asm
	shfl.sync.down.b32 %r143, %r144, %r160, %r161, %r162;
	// end inline asm
	// begin inline asm
	shfl.sync.down.b32 %r148, %r149, %r160, %r161, %r162;
	// end inline asm
	mov.b64 	{%r154, %r159}, %rd432;
	// begin inline asm
	shfl.sync.down.b32 %r153, %r154, %r160, %r161, %r162;
	// end inline asm
	// begin inline asm
	shfl.sync.down.b32 %r158, %r159, %r160, %r161, %r162;
	// end inline asm
	mov.b64 	%rd106, {%r153, %r158};
	cvt.u16.u32 	%rs87, %r143;
	setp.gt.s32 	%p68, %r100, 27;
	@%p68 bra 	$L__BB10_109;
	and.b16  	%rs222, %rs450, 255;
	setp.eq.s16 	%p69, %rs222, 0;
	and.b16  	%rs223, %rs87, 255;
	setp.eq.s16 	%p70, %rs223, 0;
	or.pred  	%p71, %p69, %p70;
	@%p71 bra 	$L__BB10_108;
	min.s64 	%rd432, %rd106, %rd432;
	mov.b16 	%rs450, 1;
	bra.uni 	$L__BB10_109;
$L__BB10_108:
	setp.eq.s16 	%p72, %rs222, 0;
	selp.b16 	%rs450, %rs87, %rs450, %p72;
	selp.b64 	%rd432, %rd106, %rd432, %p72;
$L__BB10_109:
	cvt.u32.u16 	%r184, %rs450;
	and.b32  	%r165, %r184, 255;
	mov.b32 	%r181, 8;
	mov.b32 	%r182, 31;
	mov.b32 	%r183, -1;
	// begin inline asm
	shfl.sync.down.b32 %r164, %r165, %r181, %r182, %r183;
	// end inline asm
	// begin inline asm
	shfl.sync.down.b32 %r169, %r170, %r181, %r182, %r183;
	// end inline asm
	mov.b64 	{%r175, %r180}, %rd432;
	// begin inline asm
	shfl.sync.down.b32 %r174, %r175, %r181, %r182, %r183;
	// end inline asm
	// begin inline asm
	shfl.sync.down.b32 %r179, %r180, %r181, %r182, %r183;
	// end inline asm
	mov.b64 	%rd110, {%r174, %r179};
	cvt.u16.u32 	%rs90, %r164;
	setp.gt.s32 	%p73, %r100, 23;
	@%p73 bra 	$L__BB10_113;
	and.b16  	%rs226, %rs450, 255;
	setp.eq.s16 	%p74, %rs226, 0;
	and.b16  	%rs227, %rs90, 255;
	setp.eq.s16 	%p75, %rs227, 0;
	or.pred  	%p76, %p74, %p75;
	@%p76 bra 	$L__BB10_112;
	min.s64 	%rd432, %rd110, %rd432;
	mov.b16 	%rs450, 1;
	bra.uni 	$L__BB10_113;
$L__BB10_112:
	setp.eq.s16 	%p77, %rs226, 0;
	selp.b16 	%rs450, %rs90, %rs450, %p77;
	selp.b64 	%rd432, %rd110, %rd432, %p77;
$L__BB10_113:
	cvt.u32.u16 	%r205, %rs450;
	and.b32  	%r186, %r205, 255;
	mov.b32 	%r202, 16;
	mov.b32 	%r203, 31;
	mov.b32 	%r204, -1;
	// begin inline asm
	shfl.sync.down.b32 %r185, %r186, %r202, %r203, %r204;
	// end inline asm
	// begin inline asm
	shfl.sync.down.b32 %r190, %r191, %r202, %r203, %r204;
	// end inline asm
	mov.b64 	{%r196, %r201}, %rd432;
	// begin inline asm
	shfl.sync.down.b32 %r195, %r196, %r202, %r203, %r204;
	// end inline asm
	// begin inline asm
	shfl.sync.down.b32 %r200, %r201, %r202, %r203, %r204;
	// end inline asm
	mov.b64 	%rd114, {%r195, %r200};
	cvt.u16.u32 	%rs93, %r185;
	setp.gt.s32 	%p78, %r100, 15;
	@%p78 bra 	$L__BB10_117;
	and.b16  	%rs230, %rs450, 255;
	setp.eq.s16 	%p79, %rs230, 0;
	and.b16  	%rs231, %rs93, 255;
	setp.eq.s16 	%p80, %rs231, 0;
	or.pred  	%p81, %p79, %p80;
	@%p81 bra 	$L__BB10_116;
	min.s64 	%rd432, %rd114, %rd432;
	mov.b16 	%rs450, 1;
	bra.uni 	$L__BB10_117;
$L__BB10_116:
	setp.eq.s16 	%p82, %rs230, 0;
	selp.b16 	%rs450, %rs93, %rs450, %p82;
	selp.b64 	%rd432, %rd114, %rd432, %p82;
$L__BB10_117:
	setp.ne.s32 	%p83, %r100, 0;
	@%p83 bra 	$L__BB10_119;
	shr.u32 	%r206, %r26, 1;
	and.b32  	%r207, %r206, 496;
	mov.u32 	%r208, _ZZN3cub18CUB_300001_SM_10006detail6reduce18DeviceReduceKernelINS2_10policy_hubIN4cuda3std3__45tupleIJblEEEyN6thrust24THRUST_300001_SM_1000_NS8cuda_cub9__find_if7functorIS9_EEE10Policy1000ENSB_12zip_iteratorINS8_IJNSD_26transform_input_iterator_tIbNSB_6detail15normal_iteratorINSB_10device_ptrIiEEEE7is_evenEENSB_17counting_iteratorIlNSB_11use_defaultESS_SS_EEEEEEEySF_S9_NS7_10__identityEEEvT0_PT3_T1_NS0_13GridEvenShareIS10_EET2_T4_E12temp_storage;
	add.s32 	%r209, %r208, %r207;
	st.shared.u8 	[%r209+8], %rs450;
	st.shared.u64 	[%r209+16], %rd432;
$L__BB10_119:
	bar.sync 	0;
	setp.ne.s32 	%p84, %r26, 0;
	@%p84 bra 	$L__BB10_121;
	ld.shared.u8 	%rs234, [_ZZN3cub18CUB_300001_SM_10006detail6reduce18DeviceReduceKernelINS2_10policy_hubIN4cuda3std3__45tupleIJblEEEyN6thrust24THRUST_300001_SM_1000_NS8cuda_cub9__find_if7functorIS9_EEE10Policy1000ENSB_12zip_iteratorINS8_IJNSD_26transform_input_iterator_tIbNSB_6detail15normal_iteratorINSB_10device_ptrIiEEEE7is_evenEENSB_17counting_iteratorIlNSB_11use_defaultESS_SS_EEEEEEEySF_S9_NS7_10__identityEEEvT0_PT3_T1_NS0_13GridEvenShareIS10_EET2_T4_E12temp_storage+24];
	ld.shared.u64 	%rd243, [_ZZN3cub18CUB_300001_SM_10006detail6reduce18DeviceReduceKernelINS2_10policy_hubIN4cuda3std3__45tupleIJblEEEyN6thrust24THRUST_300001_SM_1000_NS8cuda_cub9__find_if7functorIS9_EEE10Policy1000ENSB_12zip_iteratorINS8_IJNSD_26transform_input_iterator_tIbNSB_6detail15normal_iteratorINSB_10device_ptrIiEEEE7is_evenEENSB_17counting_iteratorIlNSB_11use_defaultESS_SS_EEEEEEEySF_S9_NS7_10__identityEEEvT0_PT3_T1_NS0_13GridEvenShareIS10_EET2_T4_E12temp_storage+32];
	and.b16  	%rs235, %rs450, 255;
	setp.eq.s16 	%p85, %rs235, 0;
	setp.eq.s16 	%p86, %rs234, 0;
	min.s64 	%rd244, %rd243, %rd432;
	selp.b16 	%rs236, %rs450, 1, %p86;
	selp.b16 	%rs237, %rs234, %rs236, %p85;
	and.b16  	%rs238, %rs237, 255;
	selp.b64 	%rd245, %rd432, %rd244, %p86;
	selp.b64 	%rd246, %rd243, %rd245, %p85;
	ld.shared.u8 	%rs239, [_ZZN3cub18CUB_300001_SM_10006detail6reduce18DeviceReduceKernelINS2_10policy_hubIN4cuda3std3__45tupleIJblEEEyN6thrust24THRUST_300001_SM_1000_NS8cuda_cub9__find_if7functorIS9_EEE10Policy1000ENSB_12zip_iteratorINS8_IJNSD_26transform_input_iterator_tIbNSB_6detail15normal_iteratorINSB_10device_ptrIiEEEE7is_evenEENSB_17counting_iteratorIlNSB_11use_defaultESS_SS_EEEEEEEySF_S9_NS7_10__identityEEEvT0_PT3_T1_NS0_13GridEvenShareIS10_EET2_T4_E12temp_storage+40];
	ld.shared.u64 	%rd247, [_ZZN3cub18CUB_300001_SM_10006detail6reduce18DeviceReduceKernelINS2_10policy_hubIN4cuda3std3__45tupleIJblEEEyN6thrust24THRUST_300001_SM_1000_NS8cuda_cub9__find_if7functorIS9_EEE10Policy1000ENSB_12zip_iteratorINS8_IJNSD_26transform_input_iterator_tIbNSB_6detail15normal_iteratorINSB_10device_ptrIiEEEE7is_evenEENSB_17counting_iteratorIlNSB_11use_defaultESS_SS_EEEEEEEySF_S9_NS7_10__identityEEEvT0_PT3_T1_NS0_13GridEvenShareIS10_EET2_T4_E12temp_storage+48];
	setp.eq.s16 	%p87, %rs238, 0;
	setp.eq.s16 	%p88, %rs239, 0;
	min.s64 	%rd248, %rd247, %rd246;
	selp.b16 	%rs240, %rs237, 1, %p88;
	selp.b16 	%rs241, %rs239, %rs240, %p87;
	and.b16  	%rs242, %rs241, 255;
	selp.b64 	%rd249, %rd246, %rd248, %p88;
	selp.b64 	%rd250, %rd247, %rd249, %p87;
	ld.shared.u8 	%rs243, [_ZZN3cub18CUB_300001_SM_10006detail6reduce18DeviceReduceKernelINS2_10policy_hubIN4cuda3std3__45tupleIJblEEEyN6thrust24THRUST_300001_SM_1000_NS8cuda_cub9__find_if7functorIS9_EEE10Policy1000ENSB_12zip_iteratorINS8_IJNSD_26transform_input_iterator_tIbNSB_6detail15normal_iteratorINSB_10device_ptrIiEEEE7is_evenEENSB_17counting_iteratorIlNSB_11use_defaultESS_SS_EEEEEEEySF_S9_NS7_10__identityEEEvT0_PT3_T1_NS0_13GridEvenShareIS10_EET2_T4_E12temp_storage+56];
	ld.shared.u64 	%rd251, [_ZZN3cub18CUB_300001_SM_10006detail6reduce18DeviceReduceKernelINS2_10policy_hubIN4cuda3std3__45tupleIJblEEEyN6thrust24THRUST_300001_SM_1000_NS8cuda_cub9__find_if7functorIS9_EEE10Policy1000ENSB_12zip_iteratorINS8_IJNSD_26transform_input_iterator_tIbNSB_6detail15normal_iteratorINSB_10device_ptrIiEEEE7is_evenEENSB_17counting_iteratorIlNSB_11use_defaultESS_SS_EEEEEEEySF_S9_NS7_10__identityEEEvT0_PT3_T1_NS0_13GridEvenShareIS10_EET2_T4_E12temp_storage+64];
	setp.eq.s16 	%p89, %rs242, 0;
	setp.eq.s16 	%p90, %rs243, 0;
	min.s64 	%rd252, %rd251, %rd250;
	selp.b16 	%rs244, %rs241, 1, %p90;
	selp.b16 	%rs245, %rs243, %rs244, %p89;
	and.b16  	%rs246, %rs245, 255;
	selp.b64 	%rd253, %rd250, %rd252, %p90;
	selp.b64 	%rd254, %rd251, %rd253, %p89;
	ld.shared.u8 	%rs247, [_ZZN3cub18CUB_300001_SM_10006detail6reduce18DeviceReduceKernelINS2_10policy_hubIN4cuda3std3__45tupleIJblEEEyN6thrust24THRUST_300001_SM_1000_NS8cuda_cub9__find_if7functorIS9_EEE10Policy1000ENSB_12zip_iteratorINS8_IJNSD_26transform_input_iterator_tIbNSB_6detail15normal_iteratorINSB_10device_ptrIiEEEE7is_evenEENSB_17counting_iteratorIlNSB_11use_defaultESS_SS_EEEEEEEySF_S9_NS7_10__identityEEEvT0_PT3_T1_NS0_13GridEvenShareIS10_EET2_T4_E12temp_storage+72];
	ld.shared.u64 	%rd255, [_ZZN3cub18CUB_300001_SM_10006detail6reduce18DeviceReduceKernelINS2_10policy_hubIN4cuda3std3__45tupleIJblEEEyN6thrust24THRUST_300001_SM_1000_NS8cuda_cub9__find_if7functorIS9_EEE10Policy1000ENSB_12zip_iteratorINS8_IJNSD_26transform_input_iterator_tIbNSB_6detail15normal_iteratorINSB_10device_ptrIiEEEE7is_evenEENSB_17counting_iteratorIlNSB_11use_defaultESS_SS_EEEEEEEySF_S9_NS7_10__identityEEEvT0_PT3_T1_NS0_13GridEvenShareIS10_EET2_T4_E12temp_storage+80];
	setp.eq.s16 	%p91, %rs246, 0;
	setp.eq.s16 	%p92, %rs247, 0;
	min.s64 	%rd256, %rd255, %rd254;
	selp.b16 	%rs248, %rs245, 1, %p92;
	selp.b16 	%rs249, %rs247, %rs248, %p91;
	and.b16  	%rs250, %rs249, 255;
	selp.b64 	%rd257, %rd254, %rd256, %p92;
	selp.b64 	%rd258, %rd255, %rd257, %p91;
	ld.shared.u8 	%rs251, [_ZZN3cub18CUB_300001_SM_10006detail6reduce18DeviceReduceKernelINS2_10policy_hubIN4cuda3std3__45tupleIJblEEEyN6thrust24THRUST_300001_SM_1000_NS8cuda_cub9__find_if7functorIS9_EEE10Policy1000ENSB_12zip_iteratorINS8_IJNSD_26transform_input_iterator_tIbNSB_6detail15normal_iteratorINSB_10device_ptrIiEEEE7is_evenEENSB_17counting_iteratorIlNSB_11use_defaultESS_SS_EEEEEEEySF_S9_NS7_10__identityEEEvT0_PT3_T1_NS0_13GridEvenShareIS10_EET2_T4_E12temp_storage+88];
	ld.shared.u64 	%rd259, [_ZZN3cub18CUB_300001_SM_10006detail6reduce18DeviceReduceKernelINS2_10policy_hubIN4cuda3std3__45tupleIJblEEEyN6thrust24THRUST_300001_SM_1000_NS8cuda_cub9__find_if7functorIS9_EEE10Policy1000ENSB_12zip_iteratorINS8_IJNSD_26transform_input_iterator_tIbNSB_6detail15normal_iteratorINSB_10device_ptrIiEEEE7is_evenEENSB_17counting_iteratorIlNSB_11use_defaultESS_SS_EEEEEEEySF_S9_NS7_10__identityEEEvT0_PT3_T1_NS0_13GridEvenShareIS10_EET2_T4_E12temp_storage+96];
	setp.eq.s16 	%p93, %rs250, 0;
	setp.eq.s16 	%p94, %rs251, 0;
	min.s64 	%rd260, %rd259, %rd258;
	selp.b16 	%rs252, %rs249, 1, %p94;
	selp.b16 	%rs253, %rs251, %rs252, %p93;
	and.b16  	%rs254, %rs253, 255;
	selp.b64 	%rd261, %rd258, %rd260, %p94;
	selp.b64 	%rd262, %rd259, %rd261, %p93;
	ld.shared.u8 	%rs255, [_ZZN3cub18CUB_300001_SM_10006detail6reduce18DeviceReduceKernelINS2_10policy_hubIN4cuda3std3__45tupleIJblEEEyN6thrust24THRUST_300001_SM_1000_NS8cuda_cub9__find_if7functorIS9_EEE10Policy1000ENSB_12zip_iteratorINS8_IJNSD_26transform_input_iterator_tIbNSB_6detail15normal_iteratorINSB_10device_ptrIiEEEE7is_evenEENSB_17counting_iteratorIlNSB_11use_defaultESS_SS_EEEEEEEySF_S9_NS7_10__identityEEEvT0_PT3_T1_NS0_13GridEvenShareIS10_EET2_T4_E12temp_storage+104];
	ld.shared.u64 	%rd263, [_ZZN3cub18CUB_300001_SM_10006detail6reduce18DeviceReduceKernelINS2_10policy_hubIN4cuda3std3__45tupleIJblEEEyN6thrust24THRUST_300001_SM_1000_NS8cuda_cub9__find_if7functorIS9_EEE10Policy1000ENSB_12zip_iteratorINS8_IJNSD_26transform_input_iterator_tIbNSB_6detail15normal_iteratorINSB_10device_ptrIiEEEE7is_evenEENSB_17counting_iteratorIlNSB_11use_defaultESS_SS_EEEEEEEySF_S9_NS7_10__identityEEEvT0_PT3_T1_NS0_13GridEvenShareIS10_EET2_T4_E12temp_storage+112];
	setp.eq.s16 	%p95, %rs254, 0;
	setp.eq.s16 	%p96, %rs255, 0;
	min.s64 	%rd264, %rd263, %rd262;
	selp.b16 	%rs256, %rs253, 1, %p96;
	selp.b16 	%rs257, %rs255, %rs256, %p95;
	and.b16  	%rs258, %rs257, 255;
	selp.b64 	%rd265, %rd262, %rd264, %p96;
	selp.b64 	%rd266, %rd263, %rd265, %p95;
	ld.shared.u8 	%rs259, [_ZZN3cub18CUB_300001_SM_10006detail6reduce18DeviceReduceKernelINS2_10policy_hubIN4cuda3std3__45tupleIJblEEEyN6thrust24THRUST_300001_SM_1000_NS8cuda_cub9__find_if7functorIS9_EEE10Policy1000ENSB_12zip_iteratorINS8_IJNSD_26transform_input_iterator_tIbNSB_6detail15normal_iteratorINSB_10device_ptrIiEEEE7is_evenEENSB_17counting_iteratorIlNSB_11use_defaultESS_SS_EEEEEEEySF_S9_NS7_10__identityEEEvT0_PT3_T1_NS0_13GridEvenShareIS10_EET2_T4_E12temp_storage+120];
	ld.shared.u64 	%rd267, [_ZZN3cub18CUB_300001_SM_10006detail6reduce18DeviceReduceKernelINS2_10policy_hubIN4cuda3std3__45tupleIJblEEEyN6thrust24THRUST_300001_SM_1000_NS8cuda_cub9__find_if7functorIS9_EEE10Policy1000ENSB_12zip_iteratorINS8_IJNSD_26transform_input_iterator_tIbNSB_6detail15normal_iteratorINSB_10device_ptrIiEEEE7is_evenEENSB_17counting_iteratorIlNSB_11use_defaultESS_SS_EEEEEEEySF_S9_NS7_10__identityEEEvT0_PT3_T1_NS0_13GridEvenShareIS10_EET2_T4_E12temp_storage+128];
	setp.eq.s16 	%p97, %rs258, 0;
	setp.eq.s16 	%p98, %rs259, 0;
	min.s64 	%rd268, %rd267, %rd266;
	selp.b16 	%rs260, %rs257, 1, %p98;
	selp.b16 	%rs450, %rs259, %rs260, %p97;
	selp.b64 	%rd269, %rd266, %rd268, %p98;
	selp.b64 	%rd432, %rd267, %rd269, %p97;
$L__BB10_121:
	mov.u32 	%r459, %tid.x;
	setp.ne.s32 	%p229, %r459, 0;
	@%p229 bra 	$L__BB10_123;
	ld.param.u64 	%rd422, [_ZN3cub18CUB_300001_SM_10006detail6reduce18DeviceReduceKernelINS2_10policy_hubIN4cuda3std3__45tupleIJblEEEyN6thrust24THRUST_300001_SM_1000_NS8cuda_cub9__find_if7functorIS9_EEE10Policy1000ENSB_12zip_iteratorINS8_IJNSD_26transform_input_iterator_tIbNSB_6detail15normal_iteratorINSB_10device_ptrIiEEEE7is_evenEENSB_17counting_iteratorIlNSB_11use_defaultESS_SS_EEEEEEEySF_S9_NS7_10__identityEEEvT0_PT3_T1_NS0_13GridEvenShareIS10_EET2_T4__param_1];
	cvta.to.global.u64 	%rd419, %rd422;
	mul.wide.u32 	%rd420, %r2, 16;
	add.s64 	%rd421, %rd419, %rd420;
	st.global.u8 	[%rd421], %rs450;
	st.global.u64 	[%rd421+8], %rd432;
$L__BB10_123:
	ret;

}


// ===== COMPILED SASS (sm_100) =====

	.target	sm_100

	.elftype	@"ET_EXEC"


//--------------------- .note.nv.tkinfo           --------------------------
	.section	.note.nv.tkinfo,"",@"SHT_NOTE"
	.sectionflags	@"SHF_NOTE_NV_TKINFO"
	.tkinfo
        /*0018*/ 	.word	0x00000002
        /*0030*/ 	.string	""
        /*0030*/ 	.string	"ptxas"
        /*0030*/ 	.string	"Cuda compilation tools, release 13.0, V13.0.88"
        /*0030*/ 	.string	"Build cuda_13.0.r13.0/compiler.36424714_0"
        /*0030*/ 	.string	"-arch sm_100 -m 64 "



//--------------------- .note.nv.cuinfo           --------------------------
	.section	.note.nv.cuinfo,"",@"SHT_NOTE"
	.sectionflags	@"SHF_NOTE_NV_CUINFO"
        /*0018*/ 	.short	0x0002
        /*001a*/ 	.short	0x0064
        /*001c*/ 	.short	0x0082
	.zero		2


//--------------------- .nv.info                  --------------------------
	.section	.nv.info,"",@"SHT_CUDA_INFO"
	.align	4


	//----- nvinfo : EIATTR_REGCOUNT
	.align		4
        /*0000*/ 	.byte	0x04, 0x2f
        /*0002*/ 	.short	(.L_46 - .L_45)
	.align		4
.L_45:
        /*0004*/ 	.word	index@(_ZN3cub18CUB_300001_SM_10006detail11EmptyKernelIvEEvv)
        /*0008*/ 	.word	0x00000004


	//----- nvinfo : EIATTR_FRAME_SIZE
	.align		4
.L_46:
        /*000c*/ 	.byte	0x04, 0x11
        /*000e*/ 	.short	(.L_48 - .L_47)
	.align		4
.L_47:
        /*0010*/ 	.word	index@(_ZN3cub18CUB_300001_SM_10006detail11EmptyKernelIvEEvv)
        /*0014*/ 	.word	0x00000000


	//----- nvinfo : EIATTR_REGCOUNT
	.align		4
.L_48:
        /*0018*/ 	.byte	0x04, 0x2f
        /*001a*/ 	.short	(.L_50 - .L_49)
	.align		4
.L_49:
        /*001c*/ 	.word	index@(_ZN3cub18CUB_300001_SM_10006detail6reduce28DeviceReduceSingleTileKernelINS2_10policy_hubIN4cuda3std3__45tupleIJblEEEjN6thrust24THRUST_300001_SM_1000_NS8cuda_cub9__find_if7functorIS9_EEE10Policy1000ENSB_12zip_iteratorINS8_IJNSD_26transform_input_iterator_tIbNSB_6detail15normal_iteratorINSB_10device_ptrIiEEEENS7_10__not_fn_tI7is_evenEEEENSB_17counting_iteratorIlNSB_11use_defaultESU_SU_EEEEEEEPS9_jSF_S9_S9_NS7_10__identityEEEvT0_T1_T2_T3_T4_T6_)
        /*0020*/ 	.word	0x00000026


	//----- nvinfo : EIATTR_FRAME_SIZE
	.align		4
.L_50:
        /*0024*/ 	.byte	0x04, 0x11
        /*0026*/ 	.short	(.L_52 - .L_51)
	.align		4
.L_51:
        /*0028*/ 	.word	index@(_ZN3cub18CUB_300001_SM_10006detail6reduce28DeviceReduceSingleTileKernelINS2_10policy_hubIN4cuda3std3__45tupleIJblEEEjN6thrust24THRUST_300001_SM_1000_NS8cuda_cub9__find_if7functorIS9_EEE10Policy1000ENSB_12zip_iteratorINS8_IJNSD_26transform_input_iterator_tIbNSB_6detail15normal_iteratorINSB_10device_ptrIiEEEENS7_10__not_fn_tI7is_evenEEEENSB_17counting_iteratorIlNSB_11use_defaultESU_SU_EEEEEEEPS9_jSF_S9_S9_NS7_10__identityEEEvT0_T1_T2_T3_T4_T6_)
        /*002c*/ 	.word	0x00000000


	//----- nvinfo : EIATTR_REGCOUNT
	.align		4
.L_52:
        /*0030*/ 	.byte	0x04, 0x2f
        /*0032*/ 	.short	(.L_54 - .L_53)
	.align		4
.L_53:
        /*0034*/ 	.word	index@(_ZN3cub18CUB_300001_SM_10006detail6reduce18DeviceReduceKernelINS2_10policy_hubIN4cuda3std3__45tupleIJblEEEjN6thrust24THRUST_300001_SM_1000_NS8cuda_cub9__find_if7functorIS9_EEE10Policy1000ENSB_12zip_iteratorINS8_IJNSD_26transform_input_iterator_tIbNSB_6detail15normal_iteratorINSB_10device_ptrIiEEEENS7_10__not_fn_tI7is_evenEEEENSB_17counting_iteratorIlNSB_11use_defaultESU_SU_EEEEEEEjSF_S9_NS7_10__identityEEEvT0_PT3_T1_NS0_13GridEvenShareIS12_EET2_T4_)
        /*0038*/ 	.word	0x00000020


	//----- nvinfo : EIATTR_FRAME_SIZE
	.align		4
.L_54:
        /*003c*/ 	.byte	0x04, 0x11
        /*003e*/ 	.short	(.L_56 - .L_55)
	.align		4
.L_55:
        /*0040*/ 	.word	index@(_ZN3cub18CUB_300001_SM_10006detail6reduce18DeviceReduceKernelINS2_10policy_hubIN4cuda3std3__45tupleIJblEEEjN6thrust24THRUST_300001_SM_1000_NS8cuda_cub9__find_if7functorIS9_EEE10Policy1000ENSB_12zip_iteratorINS8_IJNSD_26transform_input_iterator_tIbNSB_6detail15normal_iteratorINSB_10device_ptrIiEEEENS7_10__not_fn_tI7is_evenEEEENSB_17counting_iteratorIlNSB_11use_defaultESU_SU_EEEEEEEjSF_S9_NS7_10__identityEEEvT0_PT3_T1_NS0_13GridEvenShareIS12_EET2_T4_)
        /*0044*/ 	.word	0x00000000


	//----- nvinfo : EIATTR_REGCOUNT
	.align		4
.L_56:
        /*0048*/ 	.byte	0x04, 0x2f
        /*004a*/ 	.short	(.L_58 - .L_57)
	.align		4
.L_57:
        /*004c*/ 	.word	index@(_ZN3cub18CUB_300001_SM_10006detail6reduce28DeviceReduceSingleTileKernelINS2_10policy_hubIN4cuda3std3__45tupleIJblEEEjN6thrust24THRUST_300001_SM_1000_NS8cuda_cub9__find_if7functorIS9_EEE10Policy1000EPS9_SI_iSF_S9_S9_NS7_10__identityEEEvT0_T1_T2_T3_T4_T6_)
        /*0050*/ 	.word	0x0000001c


	//----- nvinfo : EIATTR_FRAME_SIZE
	.align		4
.L_58:
        /*0054*/ 	.byte	0x04, 0x11
        /*0056*/ 	.short	(.L_60 - .L_59)
	.align		4
.L_59:
        /*0058*/ 	.word	index@(_ZN3cub18CUB_300001_SM_10006detail6reduce28DeviceReduceSingleTileKernelINS2_10policy_hubIN4cuda3std3__45tupleIJblEEEjN6thrust24THRUST_300001_SM_1000_NS8cuda_cub9__find_if7functorIS9_EEE10Policy1000EPS9_SI_iSF_S9_S9_NS7_10__identityEEEvT0_T1_T2_T3_T4_T6_)
        /*005c*/ 	.word	0x00000000


	//----- nvinfo : EIATTR_REGCOUNT
	.align		4
.L_60:
        /*0060*/ 	.byte	0x04, 0x2f
        /*0062*/ 	.short	(.L_62 - .L_61)
	.align		4
.L_61:
        /*0064*/ 	.word	index@(_ZN3cub18CUB_300001_SM_10006detail6reduce28DeviceReduceSingleTileKernelINS2_10policy_hubIN4cuda3std3__45tupleIJblEEEyN6thrust24THRUST_300001_SM_1000_NS8cuda_cub9__find_if7functorIS9_EEE10Policy1000ENSB_12zip_iteratorINS8_IJNSD_26transform_input_iterator_tIbNSB_6detail15normal_iteratorINSB_10device_ptrIiEEEENS7_10__not_fn_tI7is_evenEEEENSB_17counting_iteratorIlNSB_11use_defaultESU_SU_EEEEEEEPS9_ySF_S9_S9_NS7_10__identityEEEvT0_T1_T2_T3_T4_T6_)
        /*0068*/ 	.word	0x0000001d


	//----- nvinfo : EIATTR_FRAME_SIZE
	.align		4
.L_62:
        /*006c*/ 	.byte	0x04, 0x11
        /*006e*/ 	.short	(.L_64 - .L_63)
	.align		4
.L_63:
        /*0070*/ 	.word	index@(_ZN3cub18CUB_300001_SM_10006detail6reduce28DeviceReduceSingleTileKernelINS2_10policy_hubIN4cuda3std3__45tupleIJblEEEyN6thrust24THRUST_300001_SM_1000_NS8cuda_cub9__find_if7functorIS9_EEE10Policy1000ENSB_12zip_iteratorINS8_IJNSD_26transform_input_iterator_tIbNSB_6detail15normal_iteratorINSB_10device_ptrIiEEEENS7_10__not_fn_tI7is_evenEEEENSB_17counting_iteratorIlNSB_11use_defaultESU_SU_EEEEEEEPS9_ySF_S9_S9_NS7_10__identityEEEvT0_T1_T2_T3_T4_T6_)
        /*0074*/ 	.word	0x00000000


	//----- nvinfo : EIATTR_REGCOUNT
	.align		4
.L_64:
        /*0078*/ 	.byte	0x04, 0x2f
        /*007a*/ 	.short	(.L_66 - .L_65)
	.align		4
.L_65:
        /*007c*/ 	.word	index@(_ZN3cub18CUB_300001_SM_10006detail6reduce18DeviceReduceKernelINS2_10policy_hubIN4cuda3std3__45tupleIJblEEEyN6thrust24THRUST_300001_SM_1000_NS8cuda_cub9__find_if7functorIS9_EEE10Policy1000ENSB_12zip_iteratorINS8_IJNSD_26transform_input_iterator_tIbNSB_6detail15normal_iteratorINSB_10device_ptrIiEEEENS7_10__not_fn_tI7is_evenEEEENSB_17counting_iteratorIlNSB_11use_defaultESU_SU_EEEEEEEySF_S9_NS7_10__identityEEEvT0_PT3_T1_NS0_13GridEvenShareIS12_EET2_T4_)
        /*0080*/ 	.word	0x00000020


	//----- nvinfo : EIATTR_FRAME_SIZE
	.align		4
.L_66:
        /*0084*/ 	.byte	0x04, 0x11
        /*0086*/ 	.short	(.L_68 - .L_67)
	.align		4
.L_67:
        /*0088*/ 	.word	index@(_ZN3cub18CUB_300001_SM_10006detail6reduce18DeviceReduceKernelINS2_10policy_hubIN4cuda3std3__45tupleIJblEEEyN6thrust24THRUST_300001_SM_1000_NS8cuda_cub9__find_if7functorIS9_EEE10Policy1000ENSB_12zip_iteratorINS8_IJNSD_26transform_input_iterator_tIbNSB_6detail15normal_iteratorINSB_10device_ptrIiEEEENS7_10__not_fn_tI7is_evenEEEENSB_17counting_iteratorIlNSB_11use_defaultESU_SU_EEEEEEEySF_S9_NS7_10__identityEEEvT0_PT3_T1_NS0_13GridEvenShareIS12_EET2_T4_)
        /*008c*/ 	.word	0x00000000


	//----- nvinfo : EIATTR_REGCOUNT
	.align		4
.L_68:
        /*0090*/ 	.byte	0x04, 0x2f
        /*0092*/ 	.short	(.L_70 - .L_69)
	.align		4
.L_69:
        /*0094*/ 	.word	index@(_ZN3cub18CUB_300001_SM_10006detail6reduce28DeviceReduceSingleTileKernelINS2_10policy_hubIN4cuda3std3__45tupleIJblEEEyN6thrust24THRUST_300001_SM_1000_NS8cuda_cub9__find_if7functorIS9_EEE10Policy1000EPS9_SI_iSF_S9_S9_NS7_10__identityEEEvT0_T1_T2_T3_T4_T6_)
        /*0098*/ 	.word	0x0000001c


	//----- nvinfo : EIATTR_FRAME_SIZE
	.align		4
.L_70:
        /*009c*/ 	.byte	0x04, 0x11
        /*009e*/ 	.short	(.L_72 - .L_71)
	.align		4
.L_71:
        /*00a0*/ 	.word	index@(_ZN3cub18CUB_300001_SM_10006detail6reduce28DeviceReduceSingleTileKernelINS2_10policy_hubIN4cuda3std3__45tupleIJblEEEyN6thrust24THRUST_300001_SM_1000_NS8cuda_cub9__find_if7functorIS9_EEE10Policy1000EPS9_SI_iSF_S9_S9_NS7_10__identityEEEvT0_T1_T2_T3_T4_T6_)
        /*00a4*/ 	.word	0x00000000


	//----- nvinfo : EIATTR_REGCOUNT
	.align		4
.L_72:
        /*00a8*/ 	.byte	0x04, 0x2f
        /*00aa*/ 	.short	(.L_74 - .L_73)
	.align		4
.L_73:
        /*00ac*/ 	.word	index@(_ZN3cub18CUB_300001_SM_10006detail6reduce28DeviceReduceSingleTileKernelINS2_10policy_hubIN4cuda3std3__45tupleIJblEEEjN6thrust24THRUST_300001_SM_1000_NS8cuda_cub9__find_if7functorIS9_EEE10Policy1000ENSB_12zip_iteratorINS8_IJNSD_26transform_input_iterator_tIbNSB_6detail15normal_iteratorINSB_10device_ptrIiEEEE7is_evenEENSB_17counting_iteratorIlNSB_11use_defaultESS_SS_EEEEEEEPS9_jSF_S9_S9_NS7_10__identityEEEvT0_T1_T2_T3_T4_T6_)
        /*00b0*/ 	.word	0x00000026


	//----- nvinfo : EIATTR_FRAME_SIZE
	.align		4
.L_74:
        /*00b4*/ 	.byte	0x04, 0x11
        /*00b6*/ 	.short	(.L_76 - .L_75)
	.align		4
.L_75:
        /*00b8*/ 	.word	index@(_ZN3cub18CUB_300001_SM_10006detail6reduce28DeviceReduceSingleTileKernelINS2_10policy_hubIN4cuda3std3__45tupleIJblEEEjN6thrust24THRUST_300001_SM_1000_NS8cuda_cub9__find_if7functorIS9_EEE10Policy1000ENSB_12zip_iteratorINS8_IJNSD_26transform_input_iterator_tIbNSB_6detail15normal_iteratorINSB_10device_ptrIiEEEE7is_evenEENSB_17counting_iteratorIlNSB_11use_defaultESS_SS_EEEEEEEPS9_jSF_S9_S9_NS7_10__identityEEEvT0_T1_T2_T3_T4_T6_)
        /*00bc*/ 	.word	0x00000000


	//----- nvinfo : EIATTR_REGCOUNT
	.align		4
.L_76:
        /*00c0*/ 	.byte	0x04, 0x2f
        /*00c2*/ 	.short	(.L_78 - .L_77)
	.align		4
.L_77:
        /*00c4*/ 	.word	index@(_ZN3cub18CUB_300001_SM_10006detail6reduce18DeviceReduceKernelINS2_10policy_hubIN4cuda3std3__45tupleIJblEEEjN6thrust24THRUST_300001_SM_1000_NS8cuda_cub9__find_if7functorIS9_EEE10Policy1000ENSB_12zip_iteratorINS8_IJNSD_26transform_input_iterator_tIbNSB_6detail15normal_iteratorINSB_10device_ptrIiEEEE7is_evenEENSB_17counting_iteratorIlNSB_11use_defaultESS_SS_EEEEEEEjSF_S9_NS7_10__identityEEEvT0_PT3_T1_NS0_13GridEvenShareIS10_EET2_T4_)
        /*00c8*/ 	.word	0x00000020


	//----- nvinfo : EIATTR_FRAME_SIZE
	.align		4
.L_78:
        /*00cc*/ 	.byte	0x04, 0x11
        /*00ce*/ 	.short	(.L_80 - .L_79)
	.align		4
.L_79:
        /*00d0*/ 	.word	index@(_ZN3cub18CUB_300001_SM_10006detail6reduce18DeviceReduceKernelINS2_10policy_hubIN4cuda3std3__45tupleIJblEEEjN6thrust24THRUST_300001_SM_1000_NS8cuda_cub9__find_if7functorIS9_EEE10Policy1000ENSB_12zip_iteratorINS8_IJNSD_26transform_input_iterator_tIbNSB_6detail15normal_iteratorINSB_10device_ptrIiEEEE7is_evenEENSB_17counting_iteratorIlNSB_11use_defaultESS_SS_EEEEEEEjSF_S9_NS7_10__identityEEEvT0_PT3_T1_NS0_13GridEvenShareIS10_EET2_T4_)
        /*00d4*/ 	.word	0x00000000


	//----- nvinfo : EIATTR_REGCOUNT
	.align		4
.L_80:
        /*00d8*/ 	.byte	0x04, 0x2f
        /*00da*/ 	.short	(.L_82 - .L_81)
	.align		4
.L_81:
        /*00dc*/ 	.word	index@(_ZN3cub18CUB_300001_SM_10006detail6reduce28DeviceReduceSingleTileKernelINS2_10policy_hubIN4cuda3std3__45tupleIJblEEEyN6thrust24THRUST_300001_SM_1000_NS8cuda_cub9__find_if7functorIS9_EEE10Policy1000ENSB_12zip_iteratorINS8_IJNSD_26transform_input_iterator_tIbNSB_6detail15normal_iteratorINSB_10device_ptrIiEEEE7is_evenEENSB_17counting_iteratorIlNSB_11use_defaultESS_SS_EEEEEEEPS9_ySF_S9_S9_NS7_10__identityEEEvT0_T1_T2_T3_T4_T6_)
        /*00e0*/ 	.word	0x0000001d


	//----- nvinfo : EIATTR_FRAME_SIZE
	.align		4
.L_82:
        /*00e4*/ 	.byte	0x04, 0x11
        /*00e6*/ 	.short	(.L_84 - .L_83)
	.align		4
.L_83:
        /*00e8*/ 	.word	index@(_ZN3cub18CUB_300001_SM_10006detail6reduce28DeviceReduceSingleTileKernelINS2_10policy_hubIN4cuda3std3__45tupleIJblEEEyN6thrust24THRUST_300001_SM_1000_NS8cuda_cub9__find_if7functorIS9_EEE10Policy1000ENSB_12zip_iteratorINS8_IJNSD_26transform_input_iterator_tIbNSB_6detail15normal_iteratorINSB_10device_ptrIiEEEE7is_evenEENSB_17counting_iteratorIlNSB_11use_defaultESS_SS_EEEEEEEPS9_ySF_S9_S9_NS7_10__identityEEEvT0_T1_T2_T3_T4_T6_)
        /*00ec*/ 	.word	0x00000000


	//----- nvinfo : EIATTR_REGCOUNT
	.align		4
.L_84:
        /*00f0*/ 	.byte	0x04, 0x2f
        /*00f2*/ 	.short	(.L_86 - .L_85)
	.align		4
.L_85:
        /*00f4*/ 	.word	index@(_ZN3cub18CUB_300001_SM_10006detail6reduce18DeviceReduceKernelINS2_10policy_hubIN4cuda3std3__45tupleIJblEEEyN6thrust24THRUST_300001_SM_1000_NS8cuda_cub9__find_if7functorIS9_EEE10Policy1000ENSB_12zip_iteratorINS8_IJNSD_26transform_input_iterator_tIbNSB_6detail15normal_iteratorINSB_10device_ptrIiEEEE7is_evenEENSB_17counting_iteratorIlNSB_11use_defaultESS_SS_EEEEEEEySF_S9_NS7_10__identityEEEvT0_PT3_T1_NS0_13GridEvenShareIS10_EET2_T4_)
        /*00f8*/ 	.word	0x00000020


	//----- nvinfo : EIATTR_FRAME_SIZE
	.align		4
.L_86:
        /*00fc*/ 	.byte	0x04, 0x11
        /*00fe*/ 	.short	(.L_88 - .L_87)
	.align		4
.L_87:
        /*0100*/ 	.word	index@(_ZN3cub18CUB_300001_SM_10006detail6reduce18DeviceReduceKernelINS2_10policy_hubIN4cuda3std3__45tupleIJblEEEyN6thrust24THRUST_300001_SM_1000_NS8cuda_cub9__find_if7functorIS9_EEE10Policy1000ENSB_12zip_iteratorINS8_IJNSD_26transform_input_iterator_tIbNSB_6detail15normal_iteratorINSB_10device_ptrIiEEEE7is_evenEENSB_17counting_iteratorIlNSB_11use_defaultESS_SS_EEEEEEEySF_S9_NS7_10__identityEEEvT0_PT3_T1_NS0_13GridEvenShareIS10_EET2_T4_)
        /*0104*/ 	.word	0x00000000


	//----- nvinfo : EIATTR_MIN_STACK_SIZE
	.align		4
.L_88:
        /*0108*/ 	.byte	0x04, 0x12
        /*010a*/ 	.short	(.L_90 - .L_89)
	.align		4
.L_89:
        /*010c*/ 	.word	index@(_ZN3cub18CUB_300001_SM_10006detail6reduce18DeviceReduceKernelINS2_10policy_hubIN4cuda3std3__45tupleIJblEEEyN6thrust24THRUST_300001_SM_1000_NS8cuda_cub9__find_if7functorIS9_EEE10Policy1000ENSB_12zip_iteratorINS8_IJNSD_26transform_input_iterator_tIbNSB_6detail15normal_iteratorINSB_10device_ptrIiEEEE7is_evenEENSB_17counting_iteratorIlNSB_11use_defaultESS_SS_EEEEEEEySF_S9_NS7_10__identityEEEvT0_PT3_T1_NS0_13GridEvenShareIS10_EET2_T4_)
        /*0110*/ 	.word	0x00000000


	//----- nvinfo : EIATTR_MIN_STACK_SIZE
	.align		4
.L_90:
        /*0114*/ 	.byte	0x04, 0x12
        /*0116*/ 	.short	(.L_92 - .L_91)
	.align		4
.L_91:
        /*0118*/ 	.word	index@(_ZN3cub18CUB_300001_SM_10006detail6reduce28DeviceReduceSingleTileKernelINS2_10policy_hubIN4cuda3std3__45tupleIJblEEEyN6thrust24THRUST_300001_SM_1000_NS8cuda_cub9__find_if7functorIS9_EEE10Policy1000ENSB_12zip_iteratorINS8_IJNSD_26transform_input_iterator_tIbNSB_6detail15normal_iteratorINSB_10device_ptrIiEEEE7is_evenEENSB_17counting_iteratorIlNSB_11use_defaultESS_SS_EEEEEEEPS9_ySF_S9_S9_NS7_10__identityEEEvT0_T1_T2_T3_T4_T6_)
        /*011c*/ 	.word	0x00000000


	//----- nvinfo : EIATTR_MIN_STACK_SIZE
	.align		4
.L_92:
        /*0120*/ 	.byte	0x04, 0x12
        /*0122*/ 	.short	(.L_94 - .L_93)
	.align		4
.L_93:
        /*0124*/ 	.word	index@(_ZN3cub18CUB_300001_SM_10006detail6reduce18DeviceReduceKernelINS2_10policy_hubIN4cuda3std3__45tupleIJblEEEjN6thrust24THRUST_300001_SM_1000_NS8cuda_cub9__find_if7functorIS9_EEE10Policy1000ENSB_12zip_iteratorINS8_IJNSD_26transform_input_iterator_tIbNSB_6detail15normal_iteratorINSB_10device_ptrIiEEEE7is_evenEENSB_17counting_iteratorIlNSB_11use_defaultESS_SS_EEEEEEEjSF_S9_NS7_10__identityEEEvT0_PT3_T1_NS0_13GridEvenShareIS10_EET2_T4_)
        /*0128*/ 	.word	0x00000000


	//----- nvinfo : EIATTR_MIN_STACK_SIZE
	.align		4
.L_94:
        /*012c*/ 	.byte	0x04, 0x12
        /*012e*/ 	.short	(.L_96 - .L_95)
	.align		4
.L_95:
        /*0130*/ 	.word	index@(_ZN3cub18CUB_300001_SM_10006detail6reduce28DeviceReduceSingleTileKernelINS2_10policy_hubIN4cuda3std3__45tupleIJblEEEjN6thrust24THRUST_300001_SM_1000_NS8cuda_cub9__find_if7functorIS9_EEE10Policy1000ENSB_12zip_iteratorINS8_IJNSD_26transform_input_iterator_tIbNSB_6detail15normal_iteratorINSB_10device_ptrIiEEEE7is_evenEENSB_17counting_iteratorIlNSB_11use_defaultESS_SS_EEEEEEEPS9_jSF_S9_S9_NS7_10__identityEEEvT0_T1_T2_T3_T4_T6_)
        /*0134*/ 	.word	0x00000000


	//----- nvinfo : EIATTR_MIN_STACK_SIZE
	.align		4
.L_96:
        /*0138*/ 	.byte	0x04, 0x12
        /*013a*/ 	.short	(.L_98 - .L_97)
	.align		4
.L_97:
        /*013c*/ 	.word	index@(_ZN3cub18CUB_300001_SM_10006detail6reduce28DeviceReduceSingleTileKernelINS2_10policy_hubIN4cuda3std3__45tupleIJblEEEyN6thrust24THRUST_300001_SM_1000_NS8cuda_cub9__find_if7functorIS9_EEE10Policy1000EPS9_SI_iSF_S9_S9_NS7_10__identityEEEvT0_T1_T2_T3_T4_T6_)
        /*0140*/ 	.word	0x00000000


	//----- nvinfo : EIATTR_MIN_STACK_SIZE
	.align		4
.L_98:
        /*0144*/ 	.byte	0x04, 0x12
        /*0146*/ 	.short	(.L_100 - .L_99)
	.align		4
.L_99:
        /*0148*/ 	.word	index@(_ZN3cub18CUB_300001_SM_10006detail6reduce18DeviceReduceKernelINS2_10policy_hubIN4cuda3std3__45tupleIJblEEEyN6thrust24THRUST_300001_SM_1000_NS8cuda_cub9__find_if7functorIS9_EEE10Policy1000ENSB_12zip_iteratorINS8_IJNSD_26transform_input_iterator_tIbNSB_6detail15normal_iteratorINSB_10device_ptrIiEEEENS7_10__not_fn_tI7is_evenEEEENSB_17counting_iteratorIlNSB_11use_defaultESU_SU_EEEEEEEySF_S9_NS7_10__identityEEEvT0_PT3_T1_NS0_13GridEvenShareIS12_EET2_T4_)
        /*014c*/ 	.word	0x00000000


	//----- nvinfo : EIATTR_MIN_STACK_SIZE
	.align		4
.L_100:
        /*0150*/ 	.byte	0x04, 0x12
        /*0152*/ 	.short	(.L_102 - .L_101)
	.align		4
.L_101:
        /*0154*/ 	.word	index@(_ZN3cub18CUB_300001_SM_10006detail6reduce28DeviceReduceSingleTileKernelINS2_10policy_hubIN4cuda3std3__45tupleIJblEEEyN6thrust24THRUST_300001_SM_1000_NS8cuda_cub9__find_if7functorIS9_EEE10Policy1000ENSB_12zip_iteratorINS8_IJNSD_26transform_input_iterator_tIbNSB_6detail15normal_iteratorINSB_10device_ptrIiEEEENS7_10__not_fn_tI7is_evenEEEENSB_17counting_iteratorIlNSB_11use_defaultESU_SU_EEEEEEEPS9_ySF_S9_S9_NS7_10__identityEEEvT0_T1_T2_T3_T4_T6_)
        /*0158*/ 	.word	0x00000000


	//----- nvinfo : EIATTR_MIN_STACK_SIZE
	.align		4
.L_102:
        /*015c*/ 	.byte	0x04, 0x12
        /*015e*/ 	.short	(.L_104 - .L_103)
	.align		4
.L_103:
        /*0160*/ 	.word	index@(_ZN3cub18CUB_300001_SM_10006detail6reduce28DeviceReduceSingleTileKernelINS2_10policy_hubIN4cuda3std3__45tupleIJblEEEjN6thrust24THRUST_300001_SM_1000_NS8cuda_cub9__find_if7functorIS9_EEE10Policy1000EPS9_SI_iSF_S9_S9_NS7_10__identityEEEvT0_T1_T2_T3_T4_T6_)
        /*0164*/ 	.word	0x00000000


	//----- nvinfo : EIATTR_MIN_STACK_SIZE
	.align		4
.L_104:
        /*0168*/ 	.byte	0x04, 0x12
        /*016a*/ 	.short	(.L_106 - .L_105)
	.align		4
.L_105:
        /*016c*/ 	.word	index@(_ZN3cub18CUB_300001_SM_10006detail6reduce18DeviceReduceKernelINS2_10policy_hubIN4cuda3std3__45tupleIJblEEEjN6thrust24THRUST_300001_SM_1000_NS8cuda_cub9__find_if7functorIS9_EEE10Policy1000ENSB_12zip_iteratorINS8_IJNSD_26transform_input_iterator_tIbNSB_6detail15normal_iteratorINSB_10device_ptrIiEEEENS7_10__not_fn_tI7is_evenEEEENSB_17counting_iteratorIlNSB_11use_defaultESU_SU_EEEEEEEjSF_S9_NS7_10__identityEEEvT0_PT3_T1_NS0_13GridEvenShareIS12_EET2_T4_)
        /*0170*/ 	.word	0x00000000


	//----- nvinfo : EIATTR_MIN_STACK_SIZE
	.align		4
.L_106:
        /*0174*/ 	.byte	0x04, 0x12
        /*0176*/ 	.short	(.L_108 - .L_107)
	.align		4
.L_107:
        /*0178*/ 	.word	index@(_ZN3cub18CUB_300001_SM_10006detail6reduce28DeviceReduceSingleTileKernelINS2_10policy_hubIN4cuda3std3__45tupleIJblEEEjN6thrust24THRUST_300001_SM_1000_NS8cuda_cub9__find_if7functorIS9_EEE10Policy1000ENSB_12zip_iteratorINS8_IJNSD_26transform_input_iterator_tIbNSB_6detail15normal_iteratorINSB_10device_ptrIiEEEENS7_10__not_fn_tI7is_evenEEEENSB_17counting_iteratorIlNSB_11use_defaultESU_SU_EEEEEEEPS9_jSF_S9_S9_NS7_10__identityEEEvT0_T1_T2_T3_T4_T6_)
        /*017c*/ 	.word	0x00000000


	//----- nvinfo : EIATTR_MIN_STACK_SIZE
	.align		4
.L_108:
        /*0180*/ 	.byte	0x04, 0x12
        /*0182*/ 	.short	(.L_110 - .L_109)
	.align		4
.L_109:
        /*0184*/ 	.word	index@(_ZN3cub18CUB_300001_SM_10006detail11EmptyKernelIvEEvv)
        /*0188*/ 	.word	0x00000000
.L_110:


//--------------------- .nv.compat                --------------------------
	.section	.nv.compat,"",@"SHT_CUDA_COMPAT_INFO"
	.align	4
        /*0000*/ 	.byte	0x02, 0x09, 0x00, 0x00, 0x02, 0x02, 0x01, 0x00, 0x02, 0x05, 0x05, 0x00, 0x03, 0x07, 0x01, 0x01
        /*0010*/ 	.byte	0x02, 0x03, 0x00, 0x00, 0x02, 0x06, 0x01, 0x00, 0x04, 0x0b, 0x08, 0x00, 0x09, 0x00, 0x00, 0x00
        /*0020*/ 	.byte	0x00, 0x00, 0x00, 0x00


//--------------------- .nv.info._ZN3cub18CUB_300001_SM_10006detail6reduce18DeviceReduceKernelINS2_10policy_hubIN4cuda3std3__45tupleIJblEEEyN6thrust24THRUST_300001_SM_1000_NS8cuda_cub9__find_if7functorIS9_EEE10Policy1000ENSB_12zip_iteratorINS8_IJNSD_26transform_input_iterator_tIbNSB_6detail15normal_iteratorINSB_10device_ptrIiEEEE7is_evenEENSB_17counting_iteratorIlNSB_11use_defaultESS_SS_EEEEEEEySF_S9_NS7_10__identityEEEvT0_PT3_T1_NS0_13GridEvenShareIS10_EET2_T4_ --------------------------
	.section	.nv.info._ZN3cub18CUB_300001_SM_10006detail6reduce18DeviceReduceKernelINS2_10policy_hubIN4cuda3std3__45tupleIJblEEEyN6thrust24THRUST_300001_SM_1000_NS8cuda_cub9__find_if7functorIS9_EEE10Policy1000ENSB_12zip_iteratorINS8_IJNSD_26transform_input_iterator_tIbNSB_6detail15normal_iteratorINSB_10device_ptrIiEEEE7is_evenEENSB_17counting_iteratorIlNSB_11use_defaultESS_SS_EEEEEEEySF_S9_NS7_10__identityEEEvT0_PT3_T1_NS0_13GridEvenShareIS10_EET2_T4_,"",@"SHT_CUDA_INFO"
	.sectionflags	@""
	.align	4


	//----- nvinfo : EIATTR_CUDA_API_VERSION
	.align		4
        /*0000*/ 	.byte	0x04, 0x37
        /*0002*/ 	.short	(.L_112 - .L_111)
.L_111:
        /*0004*/ 	.word	0x00000082


	//----- nvinfo : EIATTR_KPARAM_INFO
	.align		4
.L_112:
        /*0008*/ 	.byte	0x04, 0x17
        /*000a*/ 	.short	(.L_114 - .L_113)
.L_113:
        /*000c*/ 	.word	0x00000000
        /*0010*/ 	.short	0x0005
        /*0012*/ 	.short	0x0071
        /*0014*/ 	.byte	0x00, 0xf0, 0x05, 0x00


	//----- nvinfo : EIATTR_KPARAM_INFO
	.align		4
.L_114:
        /*0018*/ 	.byte	0x04, 0x17
        /*001a*/ 	.short	(.L_116 - .L_115)
.L_115:
        /*001c*/ 	.word	0x00000000
        /*0020*/ 	.short	0x0004
        /*0022*/ 	.short	0x0070
        /*0024*/ 	.byte	0x00, 0xf0, 0x05, 0x00


	//----- nvinfo : EIATTR_KPARAM_INFO
	.align		4
.L_116:
        /*0028*/ 	.byte	0x04, 0x17
        /*002a*/ 	.short	(.L_118 - .L_117)
.L_117:
        /*002c*/ 	.word	0x00000000
        /*0030*/ 	.short	0x0003
        /*0032*/ 	.short	0x0028
        /*0034*/ 	.byte	0x00, 0xf0, 0x21, 0x01


	//----- nvinfo : EIATTR_KPARAM_INFO
	.align		4
.L_118:
        /*0038*/ 	.byte	0x04, 0x17
        /*003a*/ 	.short	(.L_120 - .L_119)
.L_119:
        /*003c*/ 	.word	0x00000000
        /*0040*/ 	.short	0x0002
        /*0042*/ 	.short	0x0020
        /*0044*/ 	.byte	0x00, 0xf0, 0x21, 0x00


	//----- nvinfo : EIATTR_KPARAM_INFO
	.align		4
.L_120:
        /*0048*/ 	.byte	0x04, 0x17
        /*004a*/ 	.short	(.L_122 - .L_121)
.L_121:
        /*004c*/ 	.word	0x00000000
        /*0050*/ 	.short	0x0001
        /*0052*/ 	.short	0x0018
        /*0054*/ 	.byte	0x00, 0xf5, 0x21, 0x00


	//----- nvinfo : EIATTR_KPARAM_INFO
	.align		4
.L_122:
        /*0058*/ 	.byte	0x04, 0x17
        /*005a*/ 	.short	(.L_124 - .L_123)
.L_123:
        /*005c*/ 	.word	0x00000000
        /*0060*/ 	.short	0x0000
        /*0062*/ 	.short	0x0000
        /*0064*/ 	.byte	0x00, 0xf0, 0x61, 0x00


	//----- nvinfo : EIATTR_SPARSE_MMA_MASK
	.align		4
.L_124:
        /*0068*/ 	.byte	0x03, 0x50
        /*006a*/ 	.short	0x0000


	//----- nvinfo : EIATTR_MAXREG_COUNT
	.align		4
        /*006c*/ 	.byte	0x03, 0x1b
        /*006e*/ 	.short	0x00ff


	//----- nvinfo : EIATTR_NUM_BARRIERS
	.align		4
        /*0070*/ 	.byte	0x02, 0x4c
        /*0072*/ 	.byte	0x01
	.zero		1


	//----- nvinfo : EIATTR_MERCURY_ISA_VERSION
	.align		4
        /*0074*/ 	.byte	0x03, 0x5f
        /*0076*/ 	.short	0x0101


	//----- nvinfo : EIATTR_COOP_GROUP_MASK_REGIDS
	.align		4
        /*0078*/ 	.byte	0x04, 0x29
        /*007a*/ 	.short	(.L_126 - .L_125)


	//   ....[0]....
.L_125:
        /*007c*/ 	.word	0xffffffff


	//   ....[1]....
        /*0080*/ 	.word	0xffffffff


	//   ....[2]....
        /*0084*/ 	.word	0xffffffff


	//   ....[3]....
        /*0088*/ 	.word	0xffffffff


	//   ....[4]....
        /*008c*/ 	.word	0xffffffff


	//   ....[5]....
        /*0090*/ 	.word	0xffffffff


	//   ....[6]....
        /*0094*/ 	.word	0xffffffff


	//   ....[7]....
        /*0098*/ 	.word	0xffffffff


	//   ....[8]....
        /*009c*/ 	.word	0xffffffff


	//   ....[9]....
        /*00a0*/ 	.word	0xffffffff


	//   ....[10]....
        /*00a4*/ 	.word	0xffffffff


	//   ....[11]....
        /*00a8*/ 	.word	0xffffffff


	//   ....[12]....
        /*00ac*/ 	.word	0xffffffff


	//   ....[13]....
        /*00b0*/ 	.word	0xffffffff


	//   ....[14]....
        /*00b4*/ 	.word	0xffffffff


	//   ....[15]....
        /*00b8*/ 	.word	0xffffffff


	//   ....[16]....
        /*00bc*/ 	.word	0xffffffff


	//   ....[17]....
        /*00c0*/ 	.word	0xffffffff


	//   ....[18]....
        /*00c4*/ 	.word	0xffffffff


	//   ....[19]....
        /*00c8*/ 	.word	0xffffffff


	//   ....[20]....
        /*00cc*/ 	.word	0xffffffff


	//   ....[21]....
        /*00d0*/ 	.word	0xffffffff


	//   ....[22]....
        /*00d4*/ 	.word	0xffffffff


	//   ....[23]....
        /*00d8*/ 	.word	0xffffffff


	//   ....[24]....
        /*00dc*/ 	.word	0xffffffff


	//   ....[25]....
        /*00e0*/ 	.word	0xffffffff


	//   ....[26]....
        /*00e4*/ 	.word	0xffffffff


	//   ....[27]....
        /*00e8*/ 	.word	0xffffffff


	//   ....[28]....
        /*00ec*/ 	.word	0xffffffff


	//   ....[29]....
        /*00f0*/ 	.word	0xffffffff


	//   ....[30]....
        /*00f4*/ 	.word	0xffffffff


	//   ....[31]....
        /*00f8*/ 	.word	0xffffffff


	//   ....[32]....
        /*00fc*/ 	.word	0xffffffff


	//   ....[33]....
        /*0100*/ 	.word	0xffffffff


	//   ....[34]....
        /*0104*/ 	.word	0xffffffff


	//   ....[35]....
        /*0108*/ 	.word	0xffffffff


	//   ....[36]....
        /*010c*/ 	.word	0xffffffff


	//   ....[37]....
        /*0110*/ 	.word	0xffffffff


	//   ....[38]....
        /*0114*/ 	.word	0xffffffff


	//   ....[39]....
        /*0118*/ 	.word	0xffffffff


	//   ....[40]....
        /*011c*/ 	.word	0xffffffff


	//   ....[41]....
        /*0120*/ 	.word	0xffffffff


	//   ....[42]....
        /*0124*/ 	.word	0xffffffff


	//   ....[43]....
        /*0128*/ 	.word	0xffffffff


	//   ....[44]....
        /*012c*/ 	.word	0xffffffff


	//----- nvinfo : EIATTR_COOP_GROUP_INSTR_OFFSETS
	.align		4
.L_126:
        /*0130*/ 	.byte	0x04, 0x28
        /*0132*/ 	.short	(.L_128 - .L_127)


	//   ....[0]....
.L_127:
        /*0134*/ 	.word	0x000013d0


	//   ....[1]....
        /*0138*/ 	.word	0x000013e0


	//   ....[2]....
        /*013c*/ 	.word	0x000013f0


	//   ....[3]....
        /*0140*/ 	.word	0x00001540


	//   ....[4]....
        /*0144*/ 	.word	0x00001570


	//   ....[5]....
        /*0148*/ 	.word	0x000015a0


	//   ....[6]....
        /*014c*/ 	.word	0x000016c0


	//   ....[7]....
        /*0150*/ 	.word	0x000016e0


	//   ....[8]....
        /*0154*/ 	.word	0x000016f0


	//   ....[9]....
        /*0158*/ 	.word	0x00001810


	//   ....[10]....
        /*015c*/ 	.word	0x00001830


	//   ....[11]....
        /*0160*/ 	.word	0x00001840


	//   ....[12]....
        /*0164*/ 	.word	0x00001960


	//   ....[13]....
        /*0168*/ 	.word	0x00001980


	//   ....[14]....
        /*016c*/ 	.word	0x00001990


	//   ....[15]....
        /*0170*/ 	.word	0x00002130


	//   ....[16]....
        /*0174*/ 	.word	0x000021c0


	//   ....[17]....
        /*0178*/ 	.word	0x000021f0


	//   ....[18]....
        /*017c*/ 	.word	0x00002310


	//   ....[19]....
        /*0180*/ 	.word	0x00002340


	//   ....[20]....
        /*0184*/ 	.word	0x00002350


	//   ....[21]....
        /*0188*/ 	.word	0x00002470


	//   ....[22]....
        /*018c*/ 	.word	0x00002490


	//   ....[23]....
        /*0190*/ 	.word	0x000024a0


	//   ....[24]....
        /*0194*/ 	.word	0x000025c0


	//   ....[25]....
        /*0198*/ 	.word	0x000025e0


	//   ....[26]....
        /*019c*/ 	.word	0x000025f0


	//   ....[27]....
        /*01a0*/ 	.word	0x00002710


	//   ....[28]....
        /*01a4*/ 	.word	0x00002730


	//   ....[29]....
        /*01a8*/ 	.word	0x00002740


	//   ....[30]....
        /*01ac*/ 	.word	0x00004ad0


	//   ....[31]....
        /*01b0*/ 	.word	0x00004ae0


	//   ....[32]....
        /*01b4*/ 	.word	0x00004af0


	//   ....[33]....
        /*01b8*/ 	.word	0x00004c40


	//   ....[34]....
        /*01bc*/ 	.word	0x00004c70


	//   ....[35]....
        /*01c0*/ 	.word	0x00004ca0


	//   ....[36]....
        /*01c4*/ 	.word	0x00004dc0


	//   ....[37]....
        /*01c8*/ 	.word	0x00004de0


	//   ....[38]....
        /*01cc*/ 	.word	0x00004df0


	//   ....[39]....
        /*01d0*/ 	.word	0x00004f10


	//   ....[40]....
        /*01d4*/ 	.word	0x00004f30


	//   ....[41]....
        /*01d8*/ 	.word	0x00004f40


	//   ....[42]....
        /*01dc*/ 	.word	0x00005060


	//   ....[43]....
        /*01e0*/ 	.word	0x00005080


	//   ....[44]....
        /*01e4*/ 	.word	0x00005090


	//----- nvinfo : EIATTR_VRC_CTA_INIT_COUNT
	.align		4
.L_128:
        /*01e8*/ 	.byte	0x02, 0x4a
	.zero		1
	.zero		1


	//----- nvinfo : EIATTR_EXIT_INSTR_OFFSETS
	.align		4
        /*01ec*/ 	.byte	0x04, 0x1c
        /*01ee*/ 	.short	(.L_130 - .L_129)


	//   ....[0]....
.L_129:
        /*01f0*/ 	.word	0x000057c0


	//   ....[1]....
        /*01f4*/ 	.word	0x00005820


	//----- nvinfo : EIATTR_MAX_THREADS
	.align		4
.L_130:
        /*01f8*/ 	.byte	0x04, 0x05
        /*01fa*/ 	.short	(.L_132 - .L_131)
.L_131:
        /*01fc*/ 	.word	0x00000100
        /*0200*/ 	.word	0x00000001
        /*0204*/ 	.word	0x00000001


	//----- nvinfo : EIATTR_CRS_STACK_SIZE
	.align		4
.L_132:
        /*0208*/ 	.byte	0x04, 0x1e
        /*020a*/ 	.short	(.L_134 - .L_133)
.L_133:
        /*020c*/ 	.word	0x00000000


	//----- nvinfo : EIATTR_CBANK_PARAM_SIZE
	.align		4
.L_134:
        /*0210*/ 	.byte	0x03, 0x19
        /*0212*/ 	.short	0x0072


	//----- nvinfo : EIATTR_PARAM_CBANK
	.align		4
        /*0214*/ 	.byte	0x04, 0x0a
        /*0216*/ 	.short	(.L_136 - .L_135)
	.align		4
.L_135:
        /*0218*/ 	.word	index@(.nv.constant0._ZN3cub18CUB_300001_SM_10006detail6reduce18DeviceReduceKernelINS2_10policy_hubIN4cuda3std3__45tupleIJblEEEyN6thrust24THRUST_300001_SM_1000_NS8cuda_cub9__find_if7functorIS9_EEE10Policy1000ENSB_12zip_iteratorINS8_IJNSD_26transform_input_iterator_tIbNSB_6detail15normal_iteratorINSB_10device_ptrIiEEEE7is_evenEENSB_17counting_iteratorIlNSB_11use_defaultESS_SS_EEEEEEEySF_S9_NS7_10__identityEEEvT0_PT3_T1_NS0_13GridEvenShareIS10_EET2_T4_)
        /*021c*/ 	.short	0x0380
        /*021e*/ 	.short	0x0072


	//----- nvinfo : EIATTR_SW_WAR
	.align		4
.L_136:
        /*0220*/ 	.byte	0x04, 0x36
        /*0222*/ 	.short	(.L_138 - .L_137)
.L_137:
        /*0224*/ 	.word	0x00000008
.L_138:


//--------------------- .nv.info._ZN3cub18CUB_300001_SM_10006detail6reduce28DeviceReduceSingleTileKernelINS2_10policy_hubIN4cuda3std3__45tupleIJblEEEyN6thrust24THRUST_300001_SM_1000_NS8cuda_cub9__find_if7functorIS9_EEE10Policy1000ENSB_12zip_iteratorINS8_IJNSD_26transform_input_iterator_tIbNSB_6detail15normal_iteratorINSB_10device_ptrIiEEEE7is_evenEENSB_17counting_iteratorIlNSB_11use_defaultESS_SS_EEEEEEEPS9_ySF_S9_S9_NS7_10__identityEEEvT0_T1_T2_T3_T4_T6_ --------------------------
	.section	.nv.info._ZN3cub18CUB_300001_SM_10006detail6reduce28DeviceReduceSingleTileKernelINS2_10policy_hubIN4cuda3std3__45tupleIJblEEEyN6thrust24THRUST_300001_SM_1000_NS8cuda_cub9__find_if7functorIS9_EEE10Policy1000ENSB_12zip_iteratorINS8_IJNSD_26transform_input_iterator_tIbNSB_6detail15normal_iteratorINSB_10device_ptrIiEEEE7is_evenEENSB_17counting_iteratorIlNSB_11use_defaultESS_SS_EEEEEEEPS9_ySF_S9_S9_NS7_10__identityEEEvT0_T1_T2_T3_T4_T6_,"",@"SHT_CUDA_INFO"
	.sectionflags	@""
	.align	4


	//----- nvinfo : EIATTR_CUDA_API_VERSION
	.align		4
        /*0000*/ 	.byte	0x04, 0x37
        /*0002*/ 	.short	(.L_140 - .L_139)
.L_139:
        /*0004*/ 	.word	0x00000082


	//----- nvinfo : EIATTR_KPARAM_INFO
	.align		4
.L_140:
        /*0008*/ 	.byte	0x04, 0x17
        /*000a*/ 	.short	(.L_142 - .L_141)
.L_141:
        /*000c*/ 	.word	0x00000000
        /*0010*/ 	.short	0x0005
        /*0012*/ 	.short	0x0040
        /*0014*/ 	.byte	0x00, 0xf0, 0x05, 0x00


	//----- nvinfo : EIATTR_KPARAM_INFO
	.align		4
.L_142:
        /*0018*/ 	.byte	0x04, 0x17
        /*001a*/ 	.short	(.L_144 - .L_143)
.L_143:
        /*001c*/ 	.word	0x00000000
        /*0020*/ 	.short	0x0004
        /*0022*/ 	.short	0x0030
        /*0024*/ 	.byte	0x00, 0xf0, 0x41, 0x00


	//----- nvinfo : EIATTR_KPARAM_INFO
	.align		4
.L_144:
        /*0028*/ 	.byte	0x04, 0x17
        /*002a*/ 	.short	(.L_146 - .L_145)
.L_145:
        /*002c*/ 	.word	0x00000000
        /*0030*/ 	.short	0x0003
        /*0032*/ 	.short	0x0028
        /*0034*/ 	.byte	0x00, 0xf0, 0x05, 0x00


	//----- nvinfo : EIATTR_KPARAM_INFO
	.align		4
.L_146:
        /*0038*/ 	.byte	0x04, 0x17
        /*003a*/ 	.short	(.L_148 - .L_147)
.L_147:
        /*003c*/ 	.word	0x00000000
        /*0040*/ 	.short	0x0002
        /*0042*/ 	.short	0x0020
        /*0044*/ 	.byte	0x00, 0xf0, 0x21, 0x00


	//----- nvinfo : EIATTR_KPARAM_INFO
	.align		4
.L_148:
        /*0048*/ 	.byte	0x04, 0x17
        /*004a*/ 	.short	(.L_150 - .L_149)
.L_149:
        /*004c*/ 	.word	0x00000000
        /*0050*/ 	.short	0x0001
        /*0052*/ 	.short	0x0018
        /*0054*/ 	.byte	0x00, 0xf5, 0x21, 0x00


	//----- nvinfo : EIATTR_KPARAM_INFO
	.align		4
.L_150:
        /*0058*/ 	.byte	0x04, 0x17
        /*005a*/ 	.short	(.L_152 - .L_151)
.L_151:
        /*005c*/ 	.word	0x00000000
        /*0060*/ 	.short	0x0000
        /*0062*/ 	.short	0x0000
        /*0064*/ 	.byte	0x00, 0xf0, 0x61, 0x00


	//----- nvinfo : EIATTR_SPARSE_MMA_MASK
	.align		4
.L_152:
        /*0068*/ 	.byte	0x03, 0x50
        /*006a*/ 	.short	0x0000


	//----- nvinfo : EIATTR_MAXREG_COUNT
	.align		4
        /*006c*/ 	.byte	0x03, 0x1b
        /*006e*/ 	.short	0x00ff


	//----- nvinfo : EIATTR_NUM_BARRIERS
	.align		4
        /*0070*/ 	.byte	0x02, 0x4c
        /*0072*/ 	.byte	0x01
	.zero		1


	//----- nvinfo : EIATTR_MERCURY_ISA_VERSION
	.align		4
        /*0074*/ 	.byte	0x03, 0x5f
        /*0076*/ 	.short	0x0101


	//----- nvinfo : EIATTR_COOP_GROUP_MASK_REGIDS
	.align		4
        /*0078*/ 	.byte	0x04, 0x29
        /*007a*/ 	.short	(.L_154 - .L_153)


	//   ....[0]....
.L_153:
        /*007c*/ 	.word	0xffffffff


	//   ....[1]....
        /*0080*/ 	.word	0xffffffff


	//   ....[2]....
        /*0084*/ 	.word	0xffffffff


	//   ....[3]....
        /*0088*/ 	.word	0xffffffff


	//   ....[4]....
        /*008c*/ 	.word	0xffffffff


	//   ....[5]....
        /*0090*/ 	.word	0xffffffff


	//   ....[6]....
        /*0094*/ 	.word	0xffffffff


	//   ....[7]....
        /*0098*/ 	.word	0xffffffff


	//   ....[8]....
        /*009c*/ 	.word	0xffffffff


	//   ....[9]....
        /*00a0*/ 	.word	0xffffffff


	//   ....[10]....
        /*00a4*/ 	.word	0xffffffff


	//   ....[11]....
        /*00a8*/ 	.word	0xffffffff


	//   ....[12]....
        /*00ac*/ 	.word	0xffffffff


	//   ....[13]....
        /*00b0*/ 	.word	0xffffffff


	//   ....[14]....
        /*00b4*/ 	.word	0xffffffff


	//   ....[15]....
        /*00b8*/ 	.word	0xffffffff


	//   ....[16]....
        /*00bc*/ 	.word	0xffffffff


	//   ....[17]....
        /*00c0*/ 	.word	0xffffffff


	//   ....[18]....
        /*00c4*/ 	.word	0xffffffff


	//   ....[19]....
        /*00c8*/ 	.word	0xffffffff


	//   ....[20]....
        /*00cc*/ 	.word	0xffffffff


	//   ....[21]....
        /*00d0*/ 	.word	0xffffffff


	//   ....[22]....
        /*00d4*/ 	.word	0xffffffff


	//   ....[23]....
        /*00d8*/ 	.word	0xffffffff


	//   ....[24]....
        /*00dc*/ 	.word	0xffffffff


	//   ....[25]....
        /*00e0*/ 	.word	0xffffffff


	//   ....[26]....
        /*00e4*/ 	.word	0xffffffff


	//   ....[27]....
        /*00e8*/ 	.word	0xffffffff


	//   ....[28]....
        /*00ec*/ 	.word	0xffffffff


	//   ....[29]....
        /*00f0*/ 	.word	0xffffffff


	//   ....[30]....
        /*00f4*/ 	.word	0xffffffff


	//   ....[31]....
        /*00f8*/ 	.word	0xffffffff


	//   ....[32]....
        /*00fc*/ 	.word	0xffffffff


	//   ....[33]....
        /*0100*/ 	.word	0xffffffff


	//   ....[34]....
        /*0104*/ 	.word	0xffffffff


	//   ....[35]....
        /*0108*/ 	.word	0xffffffff


	//   ....[36]....
        /*010c*/ 	.word	0xffffffff


	//   ....[37]....
        /*0110*/ 	.word	0xffffffff


	//   ....[38]....
        /*0114*/ 	.word	0xffffffff


	//   ....[39]....
        /*0118*/ 	.word	0xffffffff


	//   ....[40]....
        /*011c*/ 	.word	0xffffffff


	//   ....[41]....
        /*0120*/ 	.word	0xffffffff


	//   ....[42]....
        /*0124*/ 	.word	0xffffffff


	//   ....[43]....
        /*0128*/ 	.word	0xffffffff


	//   ....[44]....
        /*012c*/ 	.word	0xffffffff


	//----- nvinfo : EIATTR_COOP_GROUP_INSTR_OFFSETS
	.align		4
.L_154:
        /*0130*/ 	.byte	0x04, 0x28
        /*0132*/ 	.short	(.L_156 - .L_155)


	//   ....[0]....
.L_155:
        /*0134*/ 	.word	0x00001210


	//   ....[1]....
        /*0138*/ 	.word	0x00001220


	//   ....[2]....
        /*013c*/ 	.word	0x00001230


	//   ....[3]....
        /*0140*/ 	.word	0x00001380


	//   ....[4]....
        /*0144*/ 	.word	0x000013b0


	//   ....[5]....
        /*0148*/ 	.word	0x000013e0


	//   ....[6]....
        /*014c*/ 	.word	0x00001500


	//   ....[7]....
        /*0150*/ 	.word	0x00001520


	//   ....[8]....
        /*0154*/ 	.word	0x00001530


	//   ....[9]....
        /*0158*/ 	.word	0x00001650


	//   ....[10]....
        /*015c*/ 	.word	0x00001670


	//   ....[11]....
        /*0160*/ 	.word	0x00001680


	//   ....[12]....
        /*0164*/ 	.word	0x000017a0


	//   ....[13]....
        /*0168*/ 	.word	0x000017c0


	//   ....[14]....
        /*016c*/ 	.word	0x000017d0


	//   ....[15]....
        /*0170*/ 	.word	0x00001f80


	//   ....[16]....
        /*0174*/ 	.word	0x00002010


	//   ....[17]....
        /*0178*/ 	.word	0x00002040


	//   ....[18]....
        /*017c*/ 	.word	0x00002160


	//   ....[19]....
        /*0180*/ 	.word	0x00002190


	//   ....[20]....
        /*0184*/ 	.word	0x000021a0


	//   ....[21]....
        /*0188*/ 	.word	0x000022c0


	//   ....[22]....
        /*018c*/ 	.word	0x000022e0


	//   ....[23]....
        /*0190*/ 	.word	0x000022f0


	//   ....[24]....
        /*0194*/ 	.word	0x00002410


	//   ....[25]....
        /*0198*/ 	.word	0x00002430


	//   ....[26]....
        /*019c*/ 	.word	0x00002440


	//   ....[27]....
        /*01a0*/ 	.word	0x00002560


	//   ....[28]....
        /*01a4*/ 	.word	0x00002580


	//   ....[29]....
        /*01a8*/ 	.word	0x00002590


	//   ....[30]....
        /*01ac*/ 	.word	0x000047c0


	//   ....[31]....
        /*01b0*/ 	.word	0x000047d0


	//   ....[32]....
        /*01b4*/ 	.word	0x000047e0


	//   ....[33]....
        /*01b8*/ 	.word	0x00004930


	//   ....[34]....
        /*01bc*/ 	.word	0x00004960


	//   ....[35]....
        /*01c0*/ 	.word	0x00004990


	//   ....[36]....
        /*01c4*/ 	.word	0x00004ab0


	//   ....[37]....
        /*01c8*/ 	.word	0x00004ad0


	//   ....[38]....
        /*01cc*/ 	.word	0x00004ae0


	//   ....[39]....
        /*01d0*/ 	.word	0x00004c00


	//   ....[40]....
        /*01d4*/ 	.word	0x00004c20


	//   ....[41]....
        /*01d8*/ 	.word	0x00004c30


	//   ....[42]....
        /*01dc*/ 	.word	0x00004d50


	//   ....[43]....
        /*01e0*/ 	.word	0x00004d70


	//   ....[44]....
        /*01e4*/ 	.word	0x00004d80


	//----- nvinfo : EIATTR_VRC_CTA_INIT_COUNT
	.align		4
.L_156:
        /*01e8*/ 	.byte	0x02, 0x4a
	.zero		1
	.zero		1


	//----- nvinfo : EIATTR_EXIT_INSTR_OFFSETS
	.align		4
        /*01ec*/ 	.byte	0x04, 0x1c
        /*01ee*/ 	.short	(.L_158 - .L_157)


	//   ....[0]....
.L_157:
        /*01f0*/ 	.word	0x00000090


	//   ....[1]....
        /*01f4*/ 	.word	0x000000e0


	//   ....[2]....
        /*01f8*/ 	.word	0x000054a0


	//   ....[3]....
        /*01fc*/ 	.word	0x00005590


	//----- nvinfo : EIATTR_MAX_THREADS
	.align		4
.L_158:
        /*0200*/ 	.byte	0x04, 0x05
        /*0202*/ 	.short	(.L_160 - .L_159)
.L_159:
        /*0204*/ 	.word	0x00000100
        /*0208*/ 	.word	0x00000001
        /*020c*/ 	.word	0x00000001


	//----- nvinfo : EIATTR_CRS_STACK_SIZE
	.align		4
.L_160:
        /*0210*/ 	.byte	0x04, 0x1e
        /*0212*/ 	.short	(.L_162 - .L_161)
.L_161:
        /*0214*/ 	.word	0x00000000


	//----- nvinfo : EIATTR_CBANK_PARAM_SIZE
	.align		4
.L_162:
        /*0218*/ 	.byte	0x03, 0x19
        /*021a*/ 	.short	0x0041


	//----- nvinfo : EIATTR_PARAM_CBANK
	.align		4
        /*021c*/ 	.byte	0x04, 0x0a
        /*021e*/ 	.short	(.L_164 - .L_163)
	.align		4
.L_163:
        /*0220*/ 	.word	index@(.nv.constant0._ZN3cub18CUB_300001_SM_10006detail6reduce28DeviceReduceSingleTileKernelINS2_10policy_hubIN4cuda3std3__45tupleIJblEEEyN6thrust24THRUST_300001_SM_1000_NS8cuda_cub9__find_if7functorIS9_EEE10Policy1000ENSB_12zip_iteratorINS8_IJNSD_26transform_input_iterator_tIbNSB_6detail15normal_iteratorINSB_10device_ptrIiEEEE7is_evenEENSB_17counting_iteratorIlNSB_11use_defaultESS_SS_EEEEEEEPS9_ySF_S9_S9_NS7_10__identityEEEvT0_T1_T2_T3_T4_T6_)
        /*0224*/ 	.short	0x0380
        /*0226*/ 	.short	0x0041


	//----- nvinfo : EIATTR_SW_WAR
	.align		4
.L_164:
        /*0228*/ 	.byte	0x04, 0x36
        /*022a*/ 	.short	(.L_166 - .L_165)
.L_165:
        /*022c*/ 	.word	0x00000008
.L_166:


//--------------------- .nv.info._ZN3cub18CUB_300001_SM_10006detail6reduce18DeviceReduceKernelINS2_10policy_hubIN4cuda3std3__45tupleIJblEEEjN6thrust24THRUST_300001_SM_1000_NS8cuda_cub9__find_if7functorIS9_EEE10Policy1000ENSB_12zip_iteratorINS8_IJNSD_26transform_input_iterator_tIbNSB_6detail15normal_iteratorINSB_10device_ptrIiEEEE7is_evenEENSB_17counting_iteratorIlNSB_11use_defaultESS_SS_EEEEEEEjSF_S9_NS7_10__identityEEEvT0_PT3_T1_NS0_13GridEvenShareIS10_EET2_T4_ --------------------------
	.section	.nv.info._ZN3cub18CUB_300001_SM_10006detail6reduce18DeviceReduceKernelINS2_10policy_hubIN4cuda3std3__45tupleIJblEEEjN6thrust24THRUST_300001_SM_1000_NS8cuda_cub9__find_if7functorIS9_EEE10Policy1000ENSB_12zip_iteratorINS8_IJNSD_26transform_input_iterator_tIbNSB_6detail15normal_iteratorINSB_10device_ptrIiEEEE7is_evenEENSB_17counting_iteratorIlNSB_11use_defaultESS_SS_EEEEEEEjSF_S9_NS7_10__identityEEEvT0_PT3_T1_NS0_13GridEvenShareIS10_EET2_T4_,"",@"SHT_CUDA_INFO"
	.sectionflags	@""
	.align	4


	//----- nvinfo : EIATTR_CUDA_API_VERSION
	.align		4
        /*0000*/ 	.byte	0x04, 0x37
        /*0002*/ 	.short	(.L_168 - .L_167)
.L_167:
        /*0004*/ 	.word	0x00000082


	//----- nvinfo : EIATTR_KPARAM_INFO
	.align		4
.L_168:
        /*0008*/ 	.byte	0x04, 0x17
        /*000a*/ 	.short	(.L_170 - .L_169)
.L_169:
        /*000c*/ 	.word	0x00000000
        /*0010*/ 	.short	0x0005
        /*0012*/ 	.short	0x004d
        /*0014*/ 	.byte	0x00, 0xf0, 0x05, 0x00


	//----- nvinfo : EIATTR_KPARAM_INFO
	.align		4
.L_170:
        /*0018*/ 	.byte	0x04, 0x17
        /*001a*/ 	.short	(.L_172 - .L_171)
.L_171:
        /*001c*/ 	.word	0x00000000
        /*0020*/ 	.short	0x0004
        /*0022*/ 	.short	0x004c
        /*0024*/ 	.byte	0x00, 0xf0, 0x05, 0x00


	//----- nvinfo : EIATTR_KPARAM_INFO
	.align		4
.L_172:
        /*0028*/ 	.byte	0x04, 0x17
        /*002a*/ 	.short	(.L_174 - .L_173)
.L_173:
        /*002c*/ 	.word	0x00000000
        /*0030*/ 	.short	0x0003
        /*0032*/ 	.short	0x0024
        /*0034*/ 	.byte	0x00, 0xf0, 0xa1, 0x00


	//----- nvinfo : EIATTR_KPARAM_INFO
	.align		4
.L_174:
        /*0038*/ 	.byte	0x04, 0x17
        /*003a*/ 	.short	(.L_176 - .L_175)
.L_175:
        /*003c*/ 	.word	0x00000000
        /*0040*/ 	.short	0x0002
        /*0042*/ 	.short	0x0020
        /*0044*/ 	.byte	0x00, 0xf0, 0x11, 0x00


	//----- nvinfo : EIATTR_KPARAM_INFO
	.align		4
.L_176:
        /*0048*/ 	.byte	0x04, 0x17
        /*004a*/ 	.short	(.L_178 - .L_177)
.L_177:
        /*004c*/ 	.word	0x00000000
        /*0050*/ 	.short	0x0001
        /*0052*/ 	.short	0x0018
        /*0054*/ 	.byte	0x00, 0xf5, 0x21, 0x00


	//----- nvinfo : EIATTR_KPARAM_INFO
	.align		4
.L_178:
        /*0058*/ 	.byte	0x04, 0x17
        /*005a*/ 	.short	(.L_180 - .L_179)
.L_179:
        /*005c*/ 	.word	0x00000000
        /*0060*/ 	.short	0x0000
        /*0062*/ 	.short	0x0000
        /*0064*/ 	.byte	0x00, 0xf0, 0x61, 0x00


	//----- nvinfo : EIATTR_SPARSE_MMA_MASK
	.align		4
.L_180:
        /*0068*/ 	.byte	0x03, 0x50
        /*006a*/ 	.short	0x0000


	//----- nvinfo : EIATTR_MAXREG_COUNT
	.align		4
        /*006c*/ 	.byte	0x03, 0x1b
        /*006e*/ 	.short	0x00ff


	//----- nvinfo : EIATTR_NUM_BARRIERS
	.align		4
        /*0070*/ 	.byte	0x02, 0x4c
        /*0072*/ 	.byte	0x01
	.zero		1


	//----- nvinfo : EIATTR_MERCURY_ISA_VERSION
	.align		4
        /*0074*/ 	.byte	0x03, 0x5f
        /*0076*/ 	.short	0x0101


	//----- nvinfo : EIATTR_COOP_GROUP_MASK_REGIDS
	.align		4
        /*0078*/ 	.byte	0x04, 0x29
        /*007a*/ 	.short	(.L_182 - .L_181)


	//   ....[0]....
.L_181:
        /*007c*/ 	.word	0xffffffff


	//   ....[1]....
        /*0080*/ 	.word	0xffffffff


	//   ....[2]....
        /*0084*/ 	.word	0xffffffff


	//   ....[3]....
        /*0088*/ 	.word	0xffffffff


	//   ....[4]....
        /*008c*/ 	.word	0xffffffff


	//   ....[5]....
        /*0090*/ 	.word	0xffffffff


	//   ....[6]....
        /*0094*/ 	.word	0xffffffff


	//   ....[7]....
        /*0098*/ 	.word	0xffffffff


	//   ....[8]....
        /*009c*/ 	.word	0xffffffff


	//   ....[9]....
        /*00a0*/ 	.word	0xffffffff


	//   ....[10]....
        /*00a4*/ 	.word	0xffffffff


	//   ....[11]....
        /*00a8*/ 	.word	0xffffffff


	//   ....[12]....
        /*00ac*/ 	.word	0xffffffff


	//   ....[13]....
        /*00b0*/ 	.word	0xffffffff


	//   ....[14]....
        /*00b4*/ 	.word	0xffffffff


	//   ....[15]....
        /*00b8*/ 	.word	0xffffffff


	//   ....[16]....
        /*00bc*/ 	.word	0xffffffff


	//   ....[17]....
        /*00c0*/ 	.word	0xffffffff


	//   ....[18]....
        /*00c4*/ 	.word	0xffffffff


	//   ....[19]....
        /*00c8*/ 	.word	0xffffffff


	//   ....[20]....
        /*00cc*/ 	.word	0xffffffff


	//   ....[21]....
        /*00d0*/ 	.word	0xffffffff


	//   ....[22]....
        /*00d4*/ 	.word	0xffffffff


	//   ....[23]....
        /*00d8*/ 	.word	0xffffffff


	//   ....[24]....
        /*00dc*/ 	.word	0xffffffff


	//   ....[25]....
        /*00e0*/ 	.word	0xffffffff


	//   ....[26]....
        /*00e4*/ 	.word	0xffffffff


	//   ....[27]....
        /*00e8*/ 	.word	0xffffffff


	//   ....[28]....
        /*00ec*/ 	.word	0xffffffff


	//   ....[29]....
        /*00f0*/ 	.word	0xffffffff


	//   ....[30]....
        /*00f4*/ 	.word	0xffffffff


	//   ....[31]....
        /*00f8*/ 	.word	0xffffffff


	//   ....[32]....
        /*00fc*/ 	.word	0xffffffff


	//   ....[33]....
        /*0100*/ 	.word	0xffffffff


	//   ....[34]....
        /*0104*/ 	.word	0xffffffff


	//   ....[35]....
        /*0108*/ 	.word	0xffffffff


	//   ....[36]....
        /*010c*/ 	.word	0xffffffff


	//   ....[37]....
        /*0110*/ 	.word	0xffffffff


	//   ....[38]....
        /*0114*/ 	.word	0xffffffff


	//   ....[39]....
        /*0118*/ 	.word	0xffffffff


	//   ....[40]....
        /*011c*/ 	.word	0xffffffff


	//   ....[41]....
        /*0120*/ 	.word	0xffffffff


	//   ....[42]....
        /*0124*/ 	.word	0xffffffff


	//   ....[43]....
        /*0128*/ 	.word	0xffffffff


	//   ....[44]....
        /*012c*/ 	.word	0xffffffff


	//----- nvinfo : EIATTR_COOP_GROUP_INSTR_OFFSETS
	.align		4
.L_182:
        /*0130*/ 	.byte	0x04, 0x28
        /*0132*/ 	.short	(.L_184 - .L_183)


	//   ....[0]....
.L_183:
        /*0134*/ 	.word	0x00001360


	//   ....[1]....
        /*0138*/ 	.word	0x00001370


	//   ....[2]....
        /*013c*/ 	.word	0x00001380


	//   ....[3]....
        /*0140*/ 	.word	0x000014d0


	//   ....[4]....
        /*0144*/ 	.word	0x00001500


	//   ....[5]....
        /*0148*/ 	.word	0x00001530


	//   ....[6]....
        /*014c*/ 	.word	0x00001650


	//   ....[7]....
        /*0150*/ 	.word	0x00001670


	//   ....[8]....
        /*0154*/ 	.word	0x00001680


	//   ....[9]....
        /*0158*/ 	.word	0x000017a0


	//   ....[10]....
        /*015c*/ 	.word	0x000017c0


	//   ....[11]....
        /*0160*/ 	.word	0x000017d0


	//   ....[12]....
        /*0164*/ 	.word	0x000018f0


	//   ....[13]....
        /*0168*/ 	.word	0x00001910


	//   ....[14]....
        /*016c*/ 	.word	0x00001920


	//   ....[15]....
        /*0170*/ 	.word	0x000020c0


	//   ....[16]....
        /*0174*/ 	.word	0x00002150


	//   ....[17]....
        /*0178*/ 	.word	0x00002180


	//   ....[18]....
        /*017c*/ 	.word	0x000022a0


	//   ....[19]....
        /*0180*/ 	.word	0x000022d0


	//   ....[20]....
        /*0184*/ 	.word	0x000022e0


	//   ....[21]....
        /*0188*/ 	.word	0x00002400


	//   ....[22]....
        /*018c*/ 	.word	0x00002420


	//   ....[23]....
        /*0190*/ 	.word	0x00002430


	//   ....[24]....
        /*0194*/ 	.word	0x00002550


	//   ....[25]....
        /*0198*/ 	.word	0x00002570


	//   ....[26]....
        /*019c*/ 	.word	0x00002580


	//   ....[27]....
        /*01a0*/ 	.word	0x000026a0


	//   ....[28]....
        /*01a4*/ 	.word	0x000026c0


	//   ....[29]....
        /*01a8*/ 	.word	0x000026d0


	//   ....[30]....
        /*01ac*/ 	.word	0x00004a50


	//   ....[31]....
        /*01b0*/ 	.word	0x00004a60


	//   ....[32]....
        /*01b4*/ 	.word	0x00004a70


	//   ....[33]....
        /*01b8*/ 	.word	0x00004bc0


	//   ....[34]....
        /*01bc*/ 	.word	0x00004bf0


	//   ....[35]....
        /*01c0*/ 	.word	0x00004c20


	//   ....[36]....
        /*01c4*/ 	.word	0x00004d40


	//   ....[37]....
        /*01c8*/ 	.word	0x00004d60


	//   ....[38]....
        /*01cc*/ 	.word	0x00004d70


	//   ....[39]....
        /*01d0*/ 	.word	0x00004e90


	//   ....[40]....
        /*01d4*/ 	.word	0x00004eb0


	//   ....[41]....
        /*01d8*/ 	.word	0x00004ec0


	//   ....[42]....
        /*01dc*/ 	.word	0x00004fe0


	//   ....[43]....
        /*01e0*/ 	.word	0x00005000


	//   ....[44]....
        /*01e4*/ 	.word	0x00005010


	//----- nvinfo : EIATTR_VRC_CTA_INIT_COUNT
	.align		4
.L_184:
        /*01e8*/ 	.byte	0x02, 0x4a
	.zero		1
	.zero		1


	//----- nvinfo : EIATTR_EXIT_INSTR_OFFSETS
	.align		4
        /*01ec*/ 	.byte	0x04, 0x1c
        /*01ee*/ 	.short	(.L_186 - .L_185)


	//   ....[0]....
.L_185:
        /*01f0*/ 	.word	0x00005740


	//   ....[1]....
        /*01f4*/ 	.word	0x000057a0


	//----- nvinfo : EIATTR_MAX_THREADS
	.align		4
.L_186:
        /*01f8*/ 	.byte	0x04, 0x05
        /*01fa*/ 	.short	(.L_188 - .L_187)
.L_187:
        /*01fc*/ 	.word	0x00000100
        /*0200*/ 	.word	0x00000001
        /*0204*/ 	.word	0x00000001


	//----- nvinfo : EIATTR_CRS_STACK_SIZE
	.align		4
.L_188:
        /*0208*/ 	.byte	0x04, 0x1e
        /*020a*/ 	.short	(.L_190 - .L_189)
.L_189:
        /*020c*/ 	.word	0x00000000


	//----- nvinfo : EIATTR_CBANK_PARAM_SIZE
	.align		4
.L_190:
        /*0210*/ 	.byte	0x03, 0x19
        /*0212*/ 	.short	0x004e


	//----- nvinfo : EIATTR_PARAM_CBANK
	.align		4
        /*0214*/ 	.byte	0x04, 0x0a
        /*0216*/ 	.short	(.L_192 - .L_191)
	.align		4
.L_191:
        /*0218*/ 	.word	index@(.nv.constant0._ZN3cub18CUB_300001_SM_10006detail6reduce18DeviceReduceKernelINS2_10policy_hubIN4cuda3std3__45tupleIJblEEEjN6thrust24THRUST_300001_SM_1000_NS8cuda_cub9__find_if7functorIS9_EEE10Policy1000ENSB_12zip_iteratorINS8_IJNSD_26transform_input_iterator_tIbNSB_6detail15normal_iteratorINSB_10device_ptrIiEEEE7is_evenEENSB_17counting_iteratorIlNSB_11use_defaultESS_SS_EEEEEEEjSF_S9_NS7_10__identityEEEvT0_PT3_T1_NS0_13GridEvenShareIS10_EET2_T4_)
        /*021c*/ 	.short	0x0380
        /*021e*/ 	.short	0x004e


	//----- nvinfo : EIATTR_SW_WAR
	.align		4
.L_192:
        /*0220*/ 	.byte	0x04, 0x36
        /*0222*/ 	.short	(.L_194 - .L_193)
.L_193:
        /*0224*/ 	.word	0x00000008
.L_194:


//--------------------- .nv.info._ZN3cub18CUB_300001_SM_10006detail6reduce28DeviceReduceSingleTileKernelINS2_10policy_hubIN4cuda3std3__45tupleIJblEEEjN6thrust24THRUST_300001_SM_1000_NS8cuda_cub9__find_if7functorIS9_EEE10Policy1000ENSB_12zip_iteratorINS8_IJNSD_26transform_input_iterator_tIbNSB_6detail15normal_iteratorINSB_10device_ptrIiEEEE7is_evenEENSB_17counting_iteratorIlNSB_11use_defaultESS_SS_EEEEEEEPS9_jSF_S9_S9_NS7_10__identityEEEvT0_T1_T2_T3_T4_T6_ --------------------------
	.section	.nv.info._ZN3cub18CUB_300001_SM_10006detail6reduce28DeviceReduceSingleTileKernelINS2_10policy_hubIN4cuda3std3__45tupleIJblEEEjN6thrust24THRUST_300001_SM_1000_NS8cuda_cub9__find_if7functorIS9_EEE10Policy1000ENSB_12zip_iteratorINS8_IJNSD_26transform_input_iterator_tIbNSB_6detail15normal_iteratorINSB_10device_ptrIiEEEE7is_evenEENSB_17counting_iteratorIlNSB_11use_defaultESS_SS_EEEEEEEPS9_jSF_S9_S9_NS7_10__identityEEEvT0_T1_T2_T3_T4_T6_,"",@"SHT_CUDA_INFO"
	.sectionflags	@""
	.align	4


	//----- nvinfo : EIATTR_CUDA_API_VERSION
	.align		4
        /*0000*/ 	.byte	0x04, 0x37
        /*0002*/ 	.short	(.L_196 - .L_195)
.L_195:
        /*0004*/ 	.word	0x00000082


	//----- nvinfo : EIATTR_KPARAM_INFO
	.align		4
.L_196:
        /*0008*/ 	.byte	0x04, 0x17
        /*000a*/ 	.short	(.L_198 - .L_197)
.L_197:
        /*000c*/ 	.word	0x00000000
        /*0010*/ 	.short	0x0005
        /*0012*/ 	.short	0x0038
        /*0014*/ 	.byte	0x00, 0xf0, 0x05, 0x00


	//----- nvinfo : EIATTR_KPARAM_INFO
	.align		4
.L_198:
        /*0018*/ 	.byte	0x04, 0x17
        /*001a*/ 	.short	(.L_200 - .L_199)
.L_199:
        /*001c*/ 	.word	0x00000000
        /*0020*/ 	.short	0x0004
        /*0022*/ 	.short	0x0028
        /*0024*/ 	.byte	0x00, 0xf0, 0x41, 0x00


	//----- nvinfo : EIATTR_KPARAM_INFO
	.align		4
.L_200:
        /*0028*/ 	.byte	0x04, 0x17
        /*002a*/ 	.short	(.L_202 - .L_201)
.L_201:
        /*002c*/ 	.word	0x00000000
        /*0030*/ 	.short	0x0003
        /*0032*/ 	.short	0x0024
        /*0034*/ 	.byte	0x00, 0xf0, 0x05, 0x00


	//----- nvinfo : EIATTR_KPARAM_INFO
	.align		4
.L_202:
        /*0038*/ 	.byte	0x04, 0x17
        /*003a*/ 	.short	(.L_204 - .L_203)
.L_203:
        /*003c*/ 	.word	0x00000000
        /*0040*/ 	.short	0x0002
        /*0042*/ 	.short	0x0020
        /*0044*/ 	.byte	0x00, 0xf0, 0x11, 0x00


	//----- nvinfo : EIATTR_KPARAM_INFO
	.align		4
.L_204:
        /*0048*/ 	.byte	0x04, 0x17
        /*004a*/ 	.short	(.L_206 - .L_205)
.L_205:
        /*004c*/ 	.word	0x00000000
        /*0050*/ 	.short	0x0001
        /*0052*/ 	.short	0x0018
        /*0054*/ 	.byte	0x00, 0xf5, 0x21, 0x00


	//----- nvinfo : EIATTR_KPARAM_INFO
	.align		4
.L_206:
        /*0058*/ 	.byte	0x04, 0x17
        /*005a*/ 	.short	(.L_208 - .L_207)
.L_207:
        /*005c*/ 	.word	0x00000000
        /*0060*/ 	.short	0x0000
        /*0062*/ 	.short	0x0000
        /*0064*/ 	.byte	0x00, 0xf0, 0x61, 0x00


	//----- nvinfo : EIATTR_SPARSE_MMA_MASK
	.align		4
.L_208:
        /*0068*/ 	.byte	0x03, 0x50
        /*006a*/ 	.short	0x0000


	//----- nvinfo : EIATTR_MAXREG_COUNT
	.align		4
        /*006c*/ 	.byte	0x03, 0x1b
        /*006e*/ 	.short	0x00ff


	//----- nvinfo : EIATTR_NUM_BARRIERS
	.align		4
        /*0070*/ 	.byte	0x02, 0x4c
        /*0072*/ 	.byte	0x01
	.zero		1


	//----- nvinfo : EIATTR_MERCURY_ISA_VERSION
	.align		4
        /*0074*/ 	.byte	0x03, 0x5f
        /*0076*/ 	.short	0x0101


	//----- nvinfo : EIATTR_COOP_GROUP_MASK_REGIDS
	.align		4
        /*0078*/ 	.byte	0x04, 0x29
        /*007a*/ 	.short	(.L_210 - .L_209)


	//   ....[0]....
.L_209:
        /*007c*/ 	.word	0xffffffff


	//   ....[1]....
        /*0080*/ 	.word	0xffffffff


	//   ....[2]....
        /*0084*/ 	.word	0xffffffff


	//   ....[3]....
        /*0088*/ 	.word	0xffffffff


	//   ....[4]....
        /*008c*/ 	.word	0xffffffff


	//   ....[5]....
        /*0090*/ 	.word	0xffffffff


	//   ....[6]....
        /*0094*/ 	.word	0xffffffff


	//   ....[7]....
        /*0098*/ 	.word	0xffffffff


	//   ....[8]....
        /*009c*/ 	.word	0xffffffff


	//   ....[9]....
        /*00a0*/ 	.word	0xffffffff


	//   ....[10]....
        /*00a4*/ 	.word	0xffffffff


	//   ....[11]....
        /*00a8*/ 	.word	0xffffffff


	//   ....[12]....
        /*00ac*/ 	.word	0xffffffff


	//   ....[13]....
        /*00b0*/ 	.word	0xffffffff


	//   ....[14]....
        /*00b4*/ 	.word	0xffffffff


	//   ....[15]....
        /*00b8*/ 	.word	0xffffffff


	//   ....[16]....
        /*00bc*/ 	.word	0xffffffff


	//   ....[17]....
        /*00c0*/ 	.word	0xffffffff


	//   ....[18]....
        /*00c4*/ 	.word	0xffffffff


	//   ....[19]....
        /*00c8*/ 	.word	0xffffffff


	//   ....[20]....
        /*00cc*/ 	.word	0xffffffff


	//   ....[21]....
        /*00d0*/ 	.word	0xffffffff


	//   ....[22]....
        /*00d4*/ 	.word	0xffffffff


	//   ....[23]....
        /*00d8*/ 	.word	0xffffffff


	//   ....[24]....
        /*00dc*/ 	.word	0xffffffff


	//   ....[25]....
        /*00e0*/ 	.word	0xffffffff


	//   ....[26]....
        /*00e4*/ 	.word	0xffffffff


	//   ....[27]....
        /*00e8*/ 	.word	0xffffffff


	//   ....[28]....
        /*00ec*/ 	.word	0xffffffff


	//   ....[29]....
        /*00f0*/ 	.word	0xffffffff


	//   ....[30]....
        /*00f4*/ 	.word	0xffffffff


	//   ....[31]....
        /*00f8*/ 	.word	0xffffffff


	//   ....[32]....
        /*00fc*/ 	.word	0xffffffff


	//   ....[33]....
        /*0100*/ 	.word	0xffffffff


	//   ....[34]....
        /*0104*/ 	.word	0xffffffff


	//   ....[35]....
        /*0108*/ 	.word	0xffffffff


	//   ....[36]....
        /*010c*/ 	.word	0xffffffff


	//   ....[37]....
        /*0110*/ 	.word	0xffffffff


	//   ....[38]....
        /*0114*/ 	.word	0xffffffff


	//   ....[39]....
        /*0118*/ 	.word	0xffffffff


	//   ....[40]....
        /*011c*/ 	.word	0xffffffff


	//   ....[41]....
        /*0120*/ 	.word	0xffffffff


	//   ....[42]....
        /*0124*/ 	.word	0xffffffff


	//   ....[43]....
        /*0128*/ 	.word	0xffffffff


	//   ....[44]....
        /*012c*/ 	.word	0xffffffff


	//----- nvinfo : EIATTR_COOP_GROUP_INSTR_OFFSETS
	.align		4
.L_210:
        /*0130*/ 	.byte	0x04, 0x28
        /*0132*/ 	.short	(.L_212 - .L_211)


	//   ....[0]....
.L_211:
        /*0134*/ 	.word	0x000011f0


	//   ....[1]....
        /*0138*/ 	.word	0x00001200


	//   ....[2]....
        /*013c*/ 	.word	0x00001210


	//   ....[3]....
        /*0140*/ 	.word	0x00001360


	//   ....[4]....
        /*0144*/ 	.word	0x00001390


	//   ....[5]....
        /*0148*/ 	.word	0x000013c0


	//   ....[6]....
        /*014c*/ 	.word	0x000014e0


	//   ....[7]....
        /*0150*/ 	.word	0x00001500


	//   ....[8]....
        /*0154*/ 	.word	0x00001510


	//   ....[9]....
        /*0158*/ 	.word	0x00001630


	//   ....[10]....
        /*015c*/ 	.word	0x00001650


	//   ....[11]....
        /*0160*/ 	.word	0x00001660


	//   ....[12]....
        /*0164*/ 	.word	0x00001780


	//   ....[13]....
        /*0168*/ 	.word	0x000017a0


	//   ....[14]....
        /*016c*/ 	.word	0x000017b0


	//   ....[15]....
        /*0170*/ 	.word	0x00001f50


	//   ....[16]....
        /*0174*/ 	.word	0x00001fe0


	//   ....[17]....
        /*0178*/ 	.word	0x00002010


	//   ....[18]....
        /*017c*/ 	.word	0x00002130


	//   ....[19]....
        /*0180*/ 	.word	0x00002160


	//   ....[20]....
        /*0184*/ 	.word	0x00002170


	//   ....[21]....
        /*0188*/ 	.word	0x00002290


	//   ....[22]....
        /*018c*/ 	.word	0x000022b0


	//   ....[23]....
        /*0190*/ 	.word	0x000022c0


	//   ....[24]....
        /*0194*/ 	.word	0x000023e0


	//   ....[25]....
        /*0198*/ 	.word	0x00002400


	//   ....[26]....
        /*019c*/ 	.word	0x00002410


	//   ....[27]....
        /*01a0*/ 	.word	0x00002530


	//   ....[28]....
        /*01a4*/ 	.word	0x00002550


	//   ....[29]....
        /*01a8*/ 	.word	0x00002560


	//   ....[30]....
        /*01ac*/ 	.word	0x00004760


	//   ....[31]....
        /*01b0*/ 	.word	0x00004770


	//   ....[32]....
        /*01b4*/ 	.word	0x00004780


	//   ....[33]....
        /*01b8*/ 	.word	0x000048d0


	//   ....[34]....
        /*01bc*/ 	.word	0x00004900


	//   ....[35]....
        /*01c0*/ 	.word	0x00004930


	//   ....[36]....
        /*01c4*/ 	.word	0x00004a50


	//   ....[37]....
        /*01c8*/ 	.word	0x00004a70


	//   ....[38]....
        /*01cc*/ 	.word	0x00004a80


	//   ....[39]....
        /*01d0*/ 	.word	0x00004ba0


	//   ....[40]....
        /*01d4*/ 	.word	0x00004bc0


	//   ....[41]....
        /*01d8*/ 	.word	0x00004bd0


	//   ....[42]....
        /*01dc*/ 	.word	0x00004cf0


	//   ....[43]....
        /*01e0*/ 	.word	0x00004d10


	//   ....[44]....
        /*01e4*/ 	.word	0x00004d20


	//----- nvinfo : EIATTR_VRC_CTA_INIT_COUNT
	.align		4
.L_212:
        /*01e8*/ 	.byte	0x02, 0x4a
	.zero		1
	.zero		1


	//----- nvinfo : EIATTR_EXIT_INSTR_OFFSETS
	.align		4
        /*01ec*/ 	.byte	0x04, 0x1c
        /*01ee*/ 	.short	(.L_214 - .L_213)


	//   ....[0]....
.L_213:
        /*01f0*/ 	.word	0x00000080


	//   ....[1]....
        /*01f4*/ 	.word	0x000000d0


	//   ....[2]....
        /*01f8*/ 	.word	0x00005440


	//   ....[3]....
        /*01fc*/ 	.word	0x00005530


	//----- nvinfo : EIATTR_MAX_THREADS
	.align		4
.L_214:
        /*0200*/ 	.byte	0x04, 0x05
        /*0202*/ 	.short	(.L_216 - .L_215)
.L_215:
        /*0204*/ 	.word	0x00000100
        /*0208*/ 	.word	0x00000001
        /*020c*/ 	.word	0x00000001


	//----- nvinfo : EIATTR_CRS_STACK_SIZE
	.align		4
.L_216:
        /*0210*/ 	.byte	0x04, 0x1e
        /*0212*/ 	.short	(.L_218 - .L_217)
.L_217:
        /*0214*/ 	.word	0x00000000


	//----- nvinfo : EIATTR_CBANK_PARAM_SIZE
	.align		4
.L_218:
        /*0218*/ 	.byte	0x03, 0x19
        /*021a*/ 	.short	0x0039


	//----- nvinfo : EIATTR_PARAM_CBANK
	.align		4
        /*021c*/ 	.byte	0x04, 0x0a
        /*021e*/ 	.short	(.L_220 - .L_219)
	.align		4
.L_219:
        /*0220*/ 	.word	index@(.nv.constant0._ZN3cub18CUB_300001_SM_10006detail6reduce28DeviceReduceSingleTileKernelINS2_10policy_hubIN4cuda3std3__45tupleIJblEEEjN6thrust24THRUST_300001_SM_1000_NS8cuda_cub9__find_if7functorIS9_EEE10Policy1000ENSB_12zip_iteratorINS8_IJNSD_26transform_input_iterator_tIbNSB_6detail15normal_iteratorINSB_10device_ptrIiEEEE7is_evenEENSB_17counting_iteratorIlNSB_11use_defaultESS_SS_EEEEEEEPS9_jSF_S9_S9_NS7_10__identityEEEvT0_T1_T2_T3_T4_T6_)
        /*0224*/ 	.short	0x0380
        /*0226*/ 	.short	0x0039


	//----- nvinfo : EIATTR_SW_WAR
	.align		4
.L_220:
        /*0228*/ 	.byte	0x04, 0x36
        /*022a*/ 	.short	(.L_222 - .L_221)
.L_221:
        /*022c*/ 	.word	0x00000008
.L_222:


//--------------------- .nv.info._ZN3cub18CUB_300001_SM_10006detail6reduce28DeviceReduceSingleTileKernelINS2_10policy_hubIN4cuda3std3__45tupleIJblEEEyN6thrust24THRUST_300001_SM_1000_NS8cuda_cub9__find_if7functorIS9_EEE10Policy1000EPS9_SI_iSF_S9_S9_NS7_10__identityEEEvT0_T1_T2_T3_T4_T6_ --------------------------
	.section	.nv.info._ZN3cub18CUB_300001_SM_10006detail6reduce28DeviceReduceSingleTileKernelINS2_10policy_hubIN4cuda3std3__45tupleIJblEEEyN6thrust24THRUST_300001_SM_1000_NS8cuda_cub9__find_if7functorIS9_EEE10Policy1000EPS9_SI_iSF_S9_S9_NS7_10__identityEEEvT0_T1_T2_T3_T4_T6_,"",@"SHT_CUDA_INFO"
	.sectionflags	@""
	.align	4


	//----- nvinfo : EIATTR_CUDA_API_VERSION
	.align		4
        /*0000*/ 	.byte	0x04, 0x37
        /*0002*/ 	.short	(.L_224 - .L_223)
.L_223:
        /*0004*/ 	.word	0x00000082


	//----- nvinfo : EIATTR_KPARAM_INFO
	.align		4
.L_224:
        /*0008*/ 	.byte	0x04, 0x17
        /*000a*/ 	.short	(.L_226 - .L_225)
.L_225:
        /*000c*/ 	.word	0x00000000
        /*0010*/ 	.short	0x0005
        /*0012*/ 	.short	0x0028
        /*0014*/ 	.byte	0x00, 0xf0, 0x05, 0x00


	//----- nvinfo : EIATTR_KPARAM_INFO
	.align		4
.L_226:
        /*0018*/ 	.byte	0x04, 0x17
        /*001a*/ 	.short	(.L_228 - .L_227)
.L_227:
        /*001c*/ 	.word	0x00000000
        /*0020*/ 	.short	0x0004
        /*0022*/ 	.short	0x0018
        /*0024*/ 	.byte	0x00, 0xf0, 0x41, 0x00


	//----- nvinfo : EIATTR_KPARAM_INFO
	.align		4
.L_228:
        /*0028*/ 	.byte	0x04, 0x17
        /*002a*/ 	.short	(.L_230 - .L_229)
.L_229:
        /*002c*/ 	.word	0x00000000
        /*0030*/ 	.short	0x0003
        /*0032*/ 	.short	0x0014
        /*0034*/ 	.byte	0x00, 0xf0, 0x05, 0x00


	//----- nvinfo : EIATTR_KPARAM_INFO
	.align		4
.L_230:
        /*0038*/ 	.byte	0x04, 0x17
        /*003a*/ 	.short	(.L_232 - .L_231)
.L_231:
        /*003c*/ 	.word	0x00000000
        /*0040*/ 	.short	0x0002
        /*0042*/ 	.short	0x0010
        /*0044*/ 	.byte	0x00, 0xf0, 0x11, 0x00


	//----- nvinfo : EIATTR_KPARAM_INFO
	.align		4
.L_232:
        /*0048*/ 	.byte	0x04, 0x17
        /*004a*/ 	.short	(.L_234 - .L_233)
.L_233:
        /*004c*/ 	.word	0x00000000
        /*0050*/ 	.short	0x0001
        /*0052*/ 	.short	0x0008
        /*0054*/ 	.byte	0x00, 0xf5, 0x21, 0x00


	//----- nvinfo : EIATTR_KPARAM_INFO
	.align		4
.L_234:
        /*0058*/ 	.byte	0x04, 0x17
        /*005a*/ 	.short	(.L_236 - .L_235)
.L_235:
        /*005c*/ 	.word	0x00000000
        /*0060*/ 	.short	0x0000
        /*0062*/ 	.short	0x0000
        /*0064*/ 	.byte	0x00, 0xf5, 0x21, 0x00


	//----- nvinfo : EIATTR_SPARSE_MMA_MASK
	.align		4
.L_236:
        /*0068*/ 	.byte	0x03, 0x50
        /*006a*/ 	.short	0x0000


	//----- nvinfo : EIATTR_MAXREG_COUNT
	.align		4
        /*006c*/ 	.byte	0x03, 0x1b
        /*006e*/ 	.short	0x00ff


	//----- nvinfo : EIATTR_NUM_BARRIERS
	.align		4
        /*0070*/ 	.byte	0x02, 0x4c
        /*0072*/ 	.byte	0x01
	.zero		1


	//----- nvinfo : EIATTR_MERCURY_ISA_VERSION
	.align		4
        /*0074*/ 	.byte	0x03, 0x5f
        /*0076*/ 	.short	0x0101


	//----- nvinfo : EIATTR_COOP_GROUP_MASK_REGIDS
	.align		4
        /*0078*/ 	.byte	0x04, 0x29
        /*007a*/ 	.short	(.L_238 - .L_237)


	//   ....[0]....
.L_237:
        /*007c*/ 	.word	0xffffffff


	//   ....[1]....
        /*0080*/ 	.word	0xffffffff


	//   ....[2]....
        /*0084*/ 	.word	0xffffffff


	//   ....[3]....
        /*0088*/ 	.word	0xffffffff


	//   ....[4]....
        /*008c*/ 	.word	0xffffffff


	//   ....[5]....
        /*0090*/ 	.word	0xffffffff


	//   ....[6]....
        /*0094*/ 	.word	0xffffffff


	//   ....[7]....
        /*0098*/ 	.word	0xffffffff


	//   ....[8]....
        /*009c*/ 	.word	0xffffffff


	//   ....[9]....
        /*00a0*/ 	.word	0xffffffff


	//   ....[10]....
        /*00a4*/ 	.word	0xffffffff


	//   ....[11]....
        /*00a8*/ 	.word	0xffffffff


	//   ....[12]....
        /*00ac*/ 	.word	0xffffffff


	//   ....[13]....
        /*00b0*/ 	.word	0xffffffff


	//   ....[14]....
        /*00b4*/ 	.word	0xffffffff


	//   ....[15]....
        /*00b8*/ 	.word	0xffffffff


	//   ....[16]....
        /*00bc*/ 	.word	0xffffffff


	//   ....[17]....
        /*00c0*/ 	.word	0xffffffff


	//   ....[18]....
        /*00c4*/ 	.word	0xffffffff


	//   ....[19]....
        /*00c8*/ 	.word	0xffffffff


	//   ....[20]....
        /*00cc*/ 	.word	0xffffffff


	//   ....[21]....
        /*00d0*/ 	.word	0xffffffff


	//   ....[22]....
        /*00d4*/ 	.word	0xffffffff


	//   ....[23]....
        /*00d8*/ 	.word	0xffffffff


	//   ....[24]....
        /*00dc*/ 	.word	0xffffffff


	//   ....[25]....
        /*00e0*/ 	.word	0xffffffff


	//   ....[26]....
        /*00e4*/ 	.word	0xffffffff


	//   ....[27]....
        /*00e8*/ 	.word	0xffffffff


	//   ....[28]....
        /*00ec*/ 	.word	0xffffffff


	//   ....[29]....
        /*00f0*/ 	.word	0xffffffff


	//   ....[30]....
        /*00f4*/ 	.word	0xffffffff


	//   ....[31]....
        /*00f8*/ 	.word	0xffffffff


	//   ....[32]....
        /*00fc*/ 	.word	0xffffffff


	//   ....[33]....
        /*0100*/ 	.word	0xffffffff


	//   ....[34]....
        /*0104*/ 	.word	0xffffffff


	//   ....[35]....
        /*0108*/ 	.word	0xffffffff


	//   ....[36]....
        /*010c*/ 	.word	0xffffffff


	//   ....[37]....
        /*0110*/ 	.word	0xffffffff


	//   ....[38]....
        /*0114*/ 	.word	0xffffffff


	//   ....[39]....
        /*0118*/ 	.word	0xffffffff


	//   ....[40]....
        /*011c*/ 	.word	0xffffffff


	//   ....[41]....
        /*0120*/ 	.word	0xffffffff


	//   ....[42]....
        /*0124*/ 	.word	0xffffffff


	//   ....[43]....
        /*0128*/ 	.word	0xffffffff


	//   ....[44]....
        /*012c*/ 	.word	0xffffffff


	//----- nvinfo : EIATTR_COOP_GROUP_INSTR_OFFSETS
	.align		4
.L_238:
        /*0130*/ 	.byte	0x04, 0x28
        /*0132*/ 	.short	(.L_240 - .L_239)


	//   ....[0]....
.L_239:
        /*0134*/ 	.word	0x000007d0


	//   ....[1]....
        /*0138*/ 	.word	0x000007e0


	//   ....[2]....
        /*013c*/ 	.word	0x000007f0


	//   ....[3]....
        /*0140*/ 	.word	0x00000940


	//   ....[4]....
        /*0144*/ 	.word	0x00000970


	//   ....[5]....
        /*0148*/ 	.word	0x000009a0


	//   ....[6]....
        /*014c*/ 	.word	0x00000ac0


	//   ....[7]....
        /*0150*/ 	.word	0x00000ae0


	//   ....[8]....
        /*0154*/ 	.word	0x00000af0


	//   ....[9]....
        /*0158*/ 	.word	0x00000c10


	//   ....[10]....
        /*015c*/ 	.word	0x00000c30


	//   ....[11]....
        /*0160*/ 	.word	0x00000c40


	//   ....[12]....
        /*0164*/ 	.word	0x00000d60


	//   ....[13]....
        /*0168*/ 	.word	0x00000d80


	//   ....[14]....
        /*016c*/ 	.word	0x00000d90


	//   ....[15]....
        /*0170*/ 	.word	0x00001520


	//   ....[16]....
        /*0174*/ 	.word	0x000015b0


	//   ....[17]....
        /*0178*/ 	.word	0x000015e0


	//   ....[18]....
        /*017c*/ 	.word	0x00001700


	//   ....[19]....
        /*0180*/ 	.word	0x00001730


	//   ....[20]....
        /*0184*/ 	.word	0x00001740


	//   ....[21]....
        /*0188*/ 	.word	0x00001860


	//   ....[22]....
        /*018c*/ 	.word	0x00001880


	//   ....[23]....
        /*0190*/ 	.word	0x00001890


	//   ....[24]....
        /*0194*/ 	.word	0x000019b0


	//   ....[25]....
        /*0198*/ 	.word	0x000019d0


	//   ....[26]....
        /*019c*/ 	.word	0x000019e0


	//   ....[27]....
        /*01a0*/ 	.word	0x00001b00


	//   ....[28]....
        /*01a4*/ 	.word	0x00001b20


	//   ....[29]....
        /*01a8*/ 	.word	0x00001b30


	//   ....[30]....
        /*01ac*/ 	.word	0x000031b0


	//   ....[31]....
        /*01b0*/ 	.word	0x000031c0


	//   ....[32]....
        /*01b4*/ 	.word	0x000031d0


	//   ....[33]....
        /*01b8*/ 	.word	0x00003320


	//   ....[34]....
        /*01bc*/ 	.word	0x00003350


	//   ....[35]....
        /*01c0*/ 	.word	0x00003380


	//   ....[36]....
        /*01c4*/ 	.word	0x000034a0


	//   ....[37]....
        /*01c8*/ 	.word	0x000034c0


	//   ....[38]....
        /*01cc*/ 	.word	0x000034d0


	//   ....[39]....
        /*01d0*/ 	.word	0x000035f0


	//   ....[40]....
        /*01d4*/ 	.word	0x00003610


	//   ....[41]....
        /*01d8*/ 	.word	0x00003620


	//   ....[42]....
        /*01dc*/ 	.word	0x00003740


	//   ....[43]....
        /*01e0*/ 	.word	0x00003760


	//   ....[44]....
        /*01e4*/ 	.word	0x00003770


	//----- nvinfo : EIATTR_VRC_CTA_INIT_COUNT
	.align		4
.L_240:
        /*01e8*/ 	.byte	0x02, 0x4a
	.zero		1
	.zero		1


	//----- nvinfo : EIATTR_EXIT_INSTR_OFFSETS
	.align		4
        /*01ec*/ 	.byte	0x04, 0x1c
        /*01ee*/ 	.short	(.L_242 - .L_241)


	//   ....[0]....
.L_241:
        /*01f0*/ 	.word	0x00000080


	//   ....[1]....
        /*01f4*/ 	.word	0x000000d0


	//   ....[2]....
        /*01f8*/ 	.word	0x00003e80


	//   ....[3]....
        /*01fc*/ 	.word	0x00003f70


	//----- nvinfo : EIATTR_MAX_THREADS
	.align		4
.L_242:
        /*0200*/ 	.byte	0x04, 0x05
        /*0202*/ 	.short	(.L_244 - .L_243)
.L_243:
        /*0204*/ 	.word	0x00000100
        /*0208*/ 	.word	0x00000001
        /*020c*/ 	.word	0x00000001


	//----- nvinfo : EIATTR_CRS_STACK_SIZE
	.align		4
.L_244:
        /*0210*/ 	.byte	0x04, 0x1e
        /*0212*/ 	.short	(.L_246 - .L_245)
.L_245:
        /*0214*/ 	.word	0x00000000


	//----- nvinfo : EIATTR_CBANK_PARAM_SIZE
	.align		4
.L_246:
        /*0218*/ 	.byte	0x03, 0x19
        /*021a*/ 	.short	0x0029


	//----- nvinfo : EIATTR_PARAM_CBANK
	.align		4
        /*021c*/ 	.byte	0x04, 0x0a
        /*021e*/ 	.short	(.L_248 - .L_247)
	.align		4
.L_247:
        /*0220*/ 	.word	index@(.nv.constant0._ZN3cub18CUB_300001_SM_10006detail6reduce28DeviceReduceSingleTileKernelINS2_10policy_hubIN4cuda3std3__45tupleIJblEEEyN6thrust24THRUST_300001_SM_1000_NS8cuda_cub9__find_if7functorIS9_EEE10Policy1000EPS9_SI_iSF_S9_S9_NS7_10__identityEEEvT0_T1_T2_T3_T4_T6_)
        /*0224*/ 	.short	0x0380
        /*0226*/ 	.short	0x0029


	//----- nvinfo : EIATTR_SW_WAR
	.align		4
.L_248:
        /*0228*/ 	.byte	0x04, 0x36
        /*022a*/ 	.short	(.L_250 - .L_249)
.L_249:
        /*022c*/ 	.word	0x00000008
.L_250:


//--------------------- .nv.info._ZN3cub18CUB_300001_SM_10006detail6reduce18DeviceReduceKernelINS2_10policy_hubIN4cuda3std3__45tupleIJblEEEyN6thrust24THRUST_300001_SM_1000_NS8cuda_cub9__find_if7functorIS9_EEE10Policy1000ENSB_12zip_iteratorINS8_IJNSD_26transform_input_iterator_tIbNSB_6detail15normal_iteratorINSB_10device_ptrIiEEEENS7_10__not_fn_tI7is_evenEEEENSB_17counting_iteratorIlNSB_11use_defaultESU_SU_EEEEEEEySF_S9_NS7_10__identityEEEvT0_PT3_T1_NS0_13GridEvenShareIS12_EET2_T4_ --------------------------
	.section	.nv.info._ZN3cub18CUB_300001_SM_10006detail6reduce18DeviceReduceKernelINS2_10policy_hubIN4cuda3std3__45tupleIJblEEEyN6thrust24THRUST_300001_SM_1000_NS8cuda_cub9__find_if7functorIS9_EEE10Policy1000ENSB_12zip_iteratorINS8_IJNSD_26transform_input_iterator_tIbNSB_6detail15normal_iteratorINSB_10device_ptrIiEEEENS7_10__not_fn_tI7is_evenEEEENSB_17counting_iteratorIlNSB_11use_defaultESU_SU_EEEEEEEySF_S9_NS7_10__identityEEEvT0_PT3_T1_NS0_13GridEvenShareIS12_EET2_T4_,"",@"SHT_CUDA_INFO"
	.sectionflags	@""
	.align	4


	//----- nvinfo : EIATTR_CUDA_API_VERSION
	.align		4
        /*0000*/ 	.byte	0x04, 0x37
        /*0002*/ 	.short	(.L_252 - .L_251)
.L_251:
        /*0004*/ 	.word	0x00000082


	//----- nvinfo : EIATTR_KPARAM_INFO
	.align		4
.L_252:
        /*0008*/ 	.byte	0x04, 0x17
        /*000a*/ 	.short	(.L_254 - .L_253)
.L_253:
        /*000c*/ 	.word	0x00000000
        /*0010*/ 	.short	0x0005
        /*0012*/ 	.short	0x0071
        /*0014*/ 	.byte	0x00, 0xf0, 0x05, 0x00


	//----- nvinfo : EIATTR_KPARAM_INFO
	.align		4
.L_254:
        /*0018*/ 	.byte	0x04, 0x17
        /*001a*/ 	.short	(.L_256 - .L_255)
.L_255:
        /*001c*/ 	.word	0x00000000
        /*0020*/ 	.short	0x0004
        /*0022*/ 	.short	0x0070
        /*0024*/ 	.byte	0x00, 0xf0, 0x05, 0x00


	//----- nvinfo : EIATTR_KPARAM_INFO
	.align		4
.L_256:
        /*0028*/ 	.byte	0x04, 0x17
        /*002a*/ 	.short	(.L_258 - .L_257)
.L_257:
        /*002c*/ 	.word	0x00000000
        /*0030*/ 	.short	0x0003
        /*0032*/ 	.short	0x0028
        /*0034*/ 	.byte	0x00, 0xf0, 0x21, 0x01


	//----- nvinfo : EIATTR_KPARAM_INFO
	.align		4
.L_258:
        /*0038*/ 	.byte	0x04, 0x17
        /*003a*/ 	.short	(.L_260 - .L_259)
.L_259:
        /*003c*/ 	.word	0x00000000
        /*0040*/ 	.short	0x0002
        /*0042*/ 	.short	0x0020
        /*0044*/ 	.byte	0x00, 0xf0, 0x21, 0x00


	//----- nvinfo : EIATTR_KPARAM_INFO
	.align		4
.L_260:
        /*0048*/ 	.byte	0x04, 0x17
        /*004a*/ 	.short	(.L_262 - .L_261)
.L_261:
        /*004c*/ 	.word	0x00000000
        /*0050*/ 	.short	0x0001
        /*0052*/ 	.short	0x0018
        /*0054*/ 	.byte	0x00, 0xf5, 0x21, 0x00


	//----- nvinfo : EIATTR_KPARAM_INFO
	.align		4
.L_262:
        /*0058*/ 	.byte	0x04, 0x17
        /*005a*/ 	.short	(.L_264 - .L_263)
.L_263:
        /*005c*/ 	.word	0x00000000
        /*0060*/ 	.short	0x0000
        /*0062*/ 	.short	0x0000
        /*0064*/ 	.byte	0x00, 0xf0, 0x61, 0x00


	//----- nvinfo : EIATTR_SPARSE_MMA_MASK
	.align		4
.L_264:
        /*0068*/ 	.byte	0x03, 0x50
        /*006a*/ 	.short	0x0000


	//----- nvinfo : EIATTR_MAXREG_COUNT
	.align		4
        /*006c*/ 	.byte	0x03, 0x1b
        /*006e*/ 	.short	0x00ff


	//----- nvinfo : EIATTR_NUM_BARRIERS
	.align		4
        /*0070*/ 	.byte	0x02, 0x4c
        /*0072*/ 	.byte	0x01
	.zero		1


	//----- nvinfo : EIATTR_MERCURY_ISA_VERSION
	.align		4
        /*0074*/ 	.byte	0x03, 0x5f
        /*0076*/ 	.short	0x0101


	//----- nvinfo : EIATTR_COOP_GROUP_MASK_REGIDS
	.align		4
        /*0078*/ 	.byte	0x04, 0x29
        /*007a*/ 	.short	(.L_266 - .L_265)


	//   ....[0]....
.L_265:
        /*007c*/ 	.word	0xffffffff


	//   ....[1]....
        /*0080*/ 	.word	0xffffffff


	//   ....[2]....
        /*0084*/ 	.word	0xffffffff


	//   ....[3]....
        /*0088*/ 	.word	0xffffffff


	//   ....[4]....
        /*008c*/ 	.word	0xffffffff


	//   ....[5]....
        /*0090*/ 	.word	0xffffffff


	//   ....[6]....
        /*0094*/ 	.word	0xffffffff


	//   ....[7]....
        /*0098*/ 	.word	0xffffffff


	//   ....[8]....
        /*009c*/ 	.word	0xffffffff


	//   ....[9]....
        /*00a0*/ 	.word	0xffffffff


	//   ....[10]....
        /*00a4*/ 	.word	0xffffffff


	//   ....[11]....
        /*00a8*/ 	.word	0xffffffff


	//   ....[12]....
        /*00ac*/ 	.word	0xffffffff


	//   ....[13]....
        /*00b0*/ 	.word	0xffffffff


	//   ....[14]....
        /*00b4*/ 	.word	0xffffffff


	//   ....[15]....
        /*00b8*/ 	.word	0xffffffff


	//   ....[16]....
        /*00bc*/ 	.word	0xffffffff


	//   ....[17]....
        /*00c0*/ 	.word	0xffffffff


	//   ....[18]....
        /*00c4*/ 	.word	0xffffffff


	//   ....[19]....
        /*00c8*/ 	.word	0xffffffff


	//   ....[20]....
        /*00cc*/ 	.word	0xffffffff


	//   ....[21]....
        /*00d0*/ 	.word	0xffffffff


	//   ....[22]....
        /*00d4*/ 	.word	0xffffffff


	//   ....[23]....
        /*00d8*/ 	.word	0xffffffff


	//   ....[24]....
        /*00dc*/ 	.word	0xffffffff


	//   ....[25]....
        /*00e0*/ 	.word	0xffffffff


	//   ....[26]....
        /*00e4*/ 	.word	0xffffffff


	//   ....[27]....
        /*00e8*/ 	.word	0xffffffff


	//   ....[28]....
        /*00ec*/ 	.word	0xffffffff


	//   ....[29]....
        /*00f0*/ 	.word	0xffffffff


	//   ....[30]....
        /*00f4*/ 	.word	0xffffffff


	//   ....[31]....
        /*00f8*/ 	.word	0xffffffff


	//   ....[32]....
        /*00fc*/ 	.word	0xffffffff


	//   ....[33]....
        /*0100*/ 	.word	0xffffffff


	//   ....[34]....
        /*0104*/ 	.word	0xffffffff


	//   ....[35]....
        /*0108*/ 	.word	0xffffffff


	//   ....[36]....
        /*010c*/ 	.word	0xffffffff


	//   ....[37]....
        /*0110*/ 	.word	0xffffffff


	//   ....[38]....
        /*0114*/ 	.word	0xffffffff


	//   ....[39]....
        /*0118*/ 	.word	0xffffffff


	//   ....[40]....
        /*011c*/ 	.word	0xffffffff


	//   ....[41]....
        /*0120*/ 	.word	0xffffffff


	//   ....[42]....
        /*0124*/ 	.word	0xffffffff


	//   ....[43]....
        /*0128*/ 	.word	0xffffffff


	//   ....[44]....
        /*012c*/ 	.word	0xffffffff


	//----- nvinfo : EIATTR_COOP_GROUP_INSTR_OFFSETS
	.align		4
.L_266:
        /*0130*/ 	.byte	0x04, 0x28
        /*0132*/ 	.short	(.L_268 - .L_267)


	//   ....[0]....
.L_267:
        /*0134*/ 	.word	0x00001400


	//   ....[1]....
        /*0138*/ 	.word	0x00001410


	//   ....[2]....
        /*013c*/ 	.word	0x00001420


	//   ....[3]....
        /*0140*/ 	.word	0x00001570


	//   ....[4]....
        /*0144*/ 	.word	0x000015a0


	//   ....[5]....
        /*0148*/ 	.word	0x000015d0


	//   ....[6]....
        /*014c*/ 	.word	0x000016f0


	//   ....[7]....
        /*0150*/ 	.word	0x00001710


	//   ....[8]....
        /*0154*/ 	.word	0x00001720


	//   ....[9]....
        /*0158*/ 	.word	0x00001840


	//   ....[10]....
        /*015c*/ 	.word	0x00001860


	//   ....[11]....
        /*0160*/ 	.word	0x00001870


	//   ....[12]....
        /*0164*/ 	.word	0x00001990


	//   ....[13]....
        /*0168*/ 	.word	0x000019b0


	//   ....[14]....
        /*016c*/ 	.word	0x000019c0


	//   ....[15]....
        /*0170*/ 	.word	0x00002160


	//   ....[16]....
        /*0174*/ 	.word	0x000021f0


	//   ....[17]....
        /*0178*/ 	.word	0x00002220


	//   ....[18]....
        /*017c*/ 	.word	0x00002340


	//   ....[19]....
        /*0180*/ 	.word	0x00002370


	//   ....[20]....
        /*0184*/ 	.word	0x00002380


	//   ....[21]....
        /*0188*/ 	.word	0x000024a0


	//   ....[22]....
        /*018c*/ 	.word	0x000024c0


	//   ....[23]....
        /*0190*/ 	.word	0x000024d0


	//   ....[24]....
        /*0194*/ 	.word	0x000025f0


	//   ....[25]....
        /*0198*/ 	.word	0x00002610


	//   ....[26]....
        /*019c*/ 	.word	0x00002620


	//   ....[27]....
        /*01a0*/ 	.word	0x00002740


	//   ....[28]....
        /*01a4*/ 	.word	0x00002760


	//   ....[29]....
        /*01a8*/ 	.word	0x00002770


	//   ....[30]....
        /*01ac*/ 	.word	0x00004a20


	//   ....[31]....
        /*01b0*/ 	.word	0x00004a30


	//   ....[32]....
        /*01b4*/ 	.word	0x00004a40


	//   ....[33]....
        /*01b8*/ 	.word	0x00004b90


	//   ....[34]....
        /*01bc*/ 	.word	0x00004bc0


	//   ....[35]....
        /*01c0*/ 	.word	0x00004bf0


	//   ....[36]....
        /*01c4*/ 	.word	0x00004d10


	//   ....[37]....
        /*01c8*/ 	.word	0x00004d30


	//   ....[38]....
        /*01cc*/ 	.word	0x00004d40


	//   ....[39]....
        /*01d0*/ 	.word	0x00004e60


	//   ....[40]....
        /*01d4*/ 	.word	0x00004e80


	//   ....[41]....
        /*01d8*/ 	.word	0x00004e90


	//   ....[42]....
        /*01dc*/ 	.word	0x00004fb0


	//   ....[43]....
        /*01e0*/ 	.word	0x00004fd0


	//   ....[44]....
        /*01e4*/ 	.word	0x00004fe0


	//----- nvinfo : EIATTR_VRC_CTA_INIT_COUNT
	.align		4
.L_268:
        /*01e8*/ 	.byte	0x02, 0x4a
	.zero		1
	.zero		1


	//----- nvinfo : EIATTR_EXIT_INSTR_OFFSETS
	.align		4
        /*01ec*/ 	.byte	0x04, 0x1c
        /*01ee*/ 	.short	(.L_270 - .L_269)


	//   ....[0]....
.L_269:
        /*01f0*/ 	.word	0x00005700


	//   ....[1]....
        /*01f4*/ 	.word	0x00005760


	//----- nvinfo : EIATTR_MAX_THREADS
	.align		4
.L_270:
        /*01f8*/ 	.byte	0x04, 0x05
        /*01fa*/ 	.short	(.L_272 - .L_271)
.L_271:
        /*01fc*/ 	.word	0x00000100
        /*0200*/ 	.word	0x00000001
        /*0204*/ 	.word	0x00000001


	//----- nvinfo : EIATTR_CRS_STACK_SIZE
	.align		4
.L_272:
        /*0208*/ 	.byte	0x04, 0x1e
        /*020a*/ 	.short	(.L_274 - .L_273)
.L_273:
        /*020c*/ 	.word	0x00000000


	//----- nvinfo : EIATTR_CBANK_PARAM_SIZE
	.align		4
.L_274:
        /*0210*/ 	.byte	0x03, 0x19
        /*0212*/ 	.short	0x0072


	//----- nvinfo : EIATTR_PARAM_CBANK
	.align		4
        /*0214*/ 	.byte	0x04, 0x0a
        /*0216*/ 	.short	(.L_276 - .L_275)
	.align		4
.L_275:
        /*0218*/ 	.word	index@(.nv.constant0._ZN3cub18CUB_300001_SM_10006detail6reduce18DeviceReduceKernelINS2_10policy_hubIN4cuda3std3__45tupleIJblEEEyN6thrust24THRUST_300001_SM_1000_NS8cuda_cub9__find_if7functorIS9_EEE10Policy1000ENSB_12zip_iteratorINS8_IJNSD_26transform_input_iterator_tIbNSB_6detail15normal_iteratorINSB_10device_ptrIiEEEENS7_10__not_fn_tI7is_evenEEEENSB_17counting_iteratorIlNSB_11use_defaultESU_SU_EEEEEEEySF_S9_NS7_10__identityEEEvT0_PT3_T1_NS0_13GridEvenShareIS12_EET2_T4_)
        /*021c*/ 	.short	0x0380
        /*021e*/ 	.short	0x0072


	//----- nvinfo : EIATTR_SW_WAR
	.align		4
.L_276:
        /*0220*/ 	.byte	0x04, 0x36
        /*0222*/ 	.short	(.L_278 - .L_277)
.L_277:
        /*0224*/ 	.word	0x00000008
.L_278:


//--------------------- .nv.info._ZN3cub18CUB_300001_SM_10006detail6reduce28DeviceReduceSingleTileKernelINS2_10policy_hubIN4cuda3std3__45tupleIJblEEEyN6thrust24THRUST_300001_SM_1000_NS8cuda_cub9__find_if7functorIS9_EEE10Policy1000ENSB_12zip_iteratorINS8_IJNSD_26transform_input_iterator_tIbNSB_6detail15normal_iteratorINSB_10device_ptrIiEEEENS7_10__not_fn_tI7is_evenEEEENSB_17counting_iteratorIlNSB_11use_defaultESU_SU_EEEEEEEPS9_ySF_S9_S9_NS7_10__identityEEEvT0_T1_T2_T3_T4_T6_ --------------------------
	.section	.nv.info._ZN3cub18CUB_300001_SM_10006detail6reduce28DeviceReduceSingleTileKernelINS2_10policy_hubIN4cuda3std3__45tupleIJblEEEyN6thrust24THRUST_300001_SM_1000_NS8cuda_cub9__find_if7functorIS9_EEE10Policy1000ENSB_12zip_iteratorINS8_IJNSD_26transform_input_iterator_tIbNSB_6detail15normal_iteratorINSB_10device_ptrIiEEEENS7_10__not_fn_tI7is_evenEEEENSB_17counting_iteratorIlNSB_11use_defaultESU_SU_EEEEEEEPS9_ySF_S9_S9_NS7_10__identityEEEvT0_T1_T2_T3_T4_T6_,"",@"SHT_CUDA_INFO"
	.sectionflags	@""
	.align	4


	//----- nvinfo : EIATTR_CUDA_API_VERSION
	.align		4
        /*0000*/ 	.byte	0x04, 0x37
        /*0002*/ 	.short	(.L_280 - .L_279)
.L_279:
        /*0004*/ 	.word	0x00000082


	//----- nvinfo : EIATTR_KPARAM_INFO
	.align		4
.L_280:
        /*0008*/ 	.byte	0x04, 0x17
        /*000a*/ 	.short	(.L_282 - .L_281)
.L_281:
        /*000c*/ 	.word	0x00000000
        /*0010*/ 	.short	0x0005
        /*0012*/ 	.short	0x0040
        /*0014*/ 	.byte	0x00, 0xf0, 0x05, 0x00


	//----- nvinfo : EIATTR_KPARAM_INFO
	.align		4
.L_282:
        /*0018*/ 	.byte	0x04, 0x17
        /*001a*/ 	.short	(.L_284 - .L_283)
.L_283:
        /*001c*/ 	.word	0x00000000
        /*0020*/ 	.short	0x0004
        /*0022*/ 	.short	0x0030
        /*0024*/ 	.byte	0x00, 0xf0, 0x41, 0x00


	//----- nvinfo : EIATTR_KPARAM_INFO
	.align		4
.L_284:
        /*0028*/ 	.byte	0x04, 0x17
        /*002a*/ 	.short	(.L_286 - .L_285)
.L_285:
        /*002c*/ 	.word	0x00000000
        /*0030*/ 	.short	0x0003
        /*0032*/ 	.short	0x0028
        /*0034*/ 	.byte	0x00, 0xf0, 0x05, 0x00


	//----- nvinfo : EIATTR_KPARAM_INFO
	.align		4
.L_286:
        /*0038*/ 	.byte	0x04, 0x17
        /*003a*/ 	.short	(.L_288 - .L_287)
.L_287:
        /*003c*/ 	.word	0x00000000
        /*0040*/ 	.short	0x0002
        /*0042*/ 	.short	0x0020
        /*0044*/ 	.byte	0x00, 0xf0, 0x21, 0x00


	//----- nvinfo : EIATTR_KPARAM_INFO
	.align		4
.L_288:
        /*0048*/ 	.byte	0x04, 0x17
        /*004a*/ 	.short	(.L_290 - .L_289)
.L_289:
        /*004c*/ 	.word	0x00000000
        /*0050*/ 	.short	0x0001
        /*0052*/ 	.short	0x0018
        /*0054*/ 	.byte	0x00, 0xf5, 0x21, 0x00


	//----- nvinfo : EIATTR_KPARAM_INFO
	.align		4
.L_290:
        /*0058*/ 	.byte	0x04, 0x17
        /*005a*/ 	.short	(.L_292 - .L_291)
.L_291:
        /*005c*/ 	.word	0x00000000
        /*0060*/ 	.short	0x0000
        /*0062*/ 	.short	0x0000
        /*0064*/ 	.byte	0x00, 0xf0, 0x61, 0x00


	//----- nvinfo : EIATTR_SPARSE_MMA_MASK
	.align		4
.L_292:
        /*0068*/ 	.byte	0x03, 0x50
        /*006a*/ 	.short	0x0000


	//----- nvinfo : EIATTR_MAXREG_COUNT
	.align		4
        /*006c*/ 	.byte	0x03, 0x1b
        /*006e*/ 	.short	0x00ff


	//----- nvinfo : EIATTR_NUM_BARRIERS
	.align		4
        /*0070*/ 	.byte	0x02, 0x4c
        /*0072*/ 	.byte	0x01
	.zero		1


	//----- nvinfo : EIATTR_MERCURY_ISA_VERSION
	.align		4
        /*0074*/ 	.byte	0x03, 0x5f
        /*0076*/ 	.short	0x0101


	//----- nvinfo : EIATTR_COOP_GROUP_MASK_REGIDS
	.align		4
        /*0078*/ 	.byte	0x04, 0x29
        /*007a*/ 	.short	(.L_294 - .L_293)


	//   ....[0]....
.L_293:
        /*007c*/ 	.word	0xffffffff


	//   ....[1]....
        /*0080*/ 	.word	0xffffffff


	//   ....[2]....
        /*0084*/ 	.word	0xffffffff


	//   ....[3]....
        /*0088*/ 	.word	0xffffffff


	//   ....[4]....
        /*008c*/ 	.word	0xffffffff


	//   ....[5]....
        /*0090*/ 	.word	0xffffffff


	//   ....[6]....
        /*0094*/ 	.word	0xffffffff


	//   ....[7]....
        /*0098*/ 	.word	0xffffffff


	//   ....[8]....
        /*009c*/ 	.word	0xffffffff


	//   ....[9]....
        /*00a0*/ 	.word	0xffffffff


	//   ....[10]....
        /*00a4*/ 	.word	0xffffffff


	//   ....[11]....
        /*00a8*/ 	.word	0xffffffff


	//   ....[12]....
        /*00ac*/ 	.word	0xffffffff


	//   ....[13]....
        /*00b0*/ 	.word	0xffffffff


	//   ....[14]....
        /*00b4*/ 	.word	0xffffffff


	//   ....[15]....
        /*00b8*/ 	.word	0xffffffff


	//   ....[16]....
        /*00bc*/ 	.word	0xffffffff


	//   ....[17]....
        /*00c0*/ 	.word	0xffffffff


	//   ....[18]....
        /*00c4*/ 	.word	0xffffffff


	//   ....[19]....
        /*00c8*/ 	.word	0xffffffff


	//   ....[20]....
        /*00cc*/ 	.word	0xffffffff


	//   ....[21]....
        /*00d0*/ 	.word	0xffffffff


	//   ....[22]....
        /*00d4*/ 	.word	0xffffffff


	//   ....[23]....
        /*00d8*/ 	.word	0xffffffff


	//   ....[24]....
        /*00dc*/ 	.word	0xffffffff


	//   ....[25]....
        /*00e0*/ 	.word	0xffffffff


	//   ....[26]....
        /*00e4*/ 	.word	0xffffffff


	//   ....[27]....
        /*00e8*/ 	.word	0xffffffff


	//   ....[28]....
        /*00ec*/ 	.word	0xffffffff


	//   ....[29]....
        /*00f0*/ 	.word	0xffffffff


	//   ....[30]....
        /*00f4*/ 	.word	0xffffffff


	//   ....[31]....
        /*00f8*/ 	.word	0xffffffff


	//   ....[32]....
        /*00fc*/ 	.word	0xffffffff


	//   ....[33]....
        /*0100*/ 	.word	0xffffffff


	//   ....[34]....
        /*0104*/ 	.word	0xffffffff


	//   ....[35]....
        /*0108*/ 	.word	0xffffffff


	//   ....[36]....
        /*010c*/ 	.word	0xffffffff


	//   ....[37]....
        /*0110*/ 	.word	0xffffffff


	//   ....[38]....
        /*0114*/ 	.word	0xffffffff


	//   ....[39]....
        /*0118*/ 	.word	0xffffffff


	//   ....[40]....
        /*011c*/ 	.word	0xffffffff


	//   ....[41]....
        /*0120*/ 	.word	0xffffffff


	//   ....[42]....
        /*0124*/ 	.word	0xffffffff


	//   ....[43]....
        /*0128*/ 	.word	0xffffffff


	//   ....[44]....
        /*012c*/ 	.word	0xffffffff


	//----- nvinfo : EIATTR_COOP_GROUP_INSTR_OFFSETS
	.align		4
.L_294:
        /*0130*/ 	.byte	0x04, 0x28
        /*0132*/ 	.short	(.L_296 - .L_295)


	//   ....[0]....
.L_295:
        /*0134*/ 	.word	0x00001210


	//   ....[1]....
        /*0138*/ 	.word	0x00001220


	//   ....[2]....
        /*013c*/ 	.word	0x00001230


	//   ....[3]....
        /*0140*/ 	.word	0x00001380


	//   ....[4]....
        /*0144*/ 	.word	0x000013b0


	//   ....[5]....
        /*0148*/ 	.word	0x000013e0


	//   ....[6]....
        /*014c*/ 	.word	0x00001500


	//   ....[7]....
        /*0150*/ 	.word	0x00001520


	//   ....[8]....
        /*0154*/ 	.word	0x00001530


	//   ....[9]....
        /*0158*/ 	.word	0x00001650


	//   ....[10]....
        /*015c*/ 	.word	0x00001670


	//   ....[11]....
        /*0160*/ 	.word	0x00001680


	//   ....[12]....
        /*0164*/ 	.word	0x000017a0


	//   ....[13]....
        /*0168*/ 	.word	0x000017c0


	//   ....[14]....
        /*016c*/ 	.word	0x000017d0


	//   ....[15]....
        /*0170*/ 	.word	0x00001f80


	//   ....[16]....
        /*0174*/ 	.word	0x00002010


	//   ....[17]....
        /*0178*/ 	.word	0x00002040


	//   ....[18]....
        /*017c*/ 	.word	0x00002160


	//   ....[19]....
        /*0180*/ 	.word	0x00002190


	//   ....[20]....
        /*0184*/ 	.word	0x000021a0


	//   ....[21]....
        /*0188*/ 	.word	0x000022c0


	//   ....[22]....
        /*018c*/ 	.word	0x000022e0


	//   ....[23]....
        /*0190*/ 	.word	0x000022f0


	//   ....[24]....
        /*0194*/ 	.word	0x00002410


	//   ....[25]....
        /*0198*/ 	.word	0x00002430


	//   ....[26]....
        /*019c*/ 	.word	0x00002440


	//   ....[27]....
        /*01a0*/ 	.word	0x00002560


	//   ....[28]....
        /*01a4*/ 	.word	0x00002580


	//   ....[29]....
        /*01a8*/ 	.word	0x00002590


	//   ....[30]....
        /*01ac*/ 	.word	0x00004760


	//   ....[31]....
        /*01b0*/ 	.word	0x00004770


	//   ....[32]....
        /*01b4*/ 	.word	0x00004780


	//   ....[33]....
        /*01b8*/ 	.word	0x000048d0


	//   ....[34]....
        /*01bc*/ 	.word	0x00004900


	//   ....[35]....
        /*01c0*/ 	.word	0x00004930


	//   ....[36]....
        /*01c4*/ 	.word	0x00004a50


	//   ....[37]....
        /*01c8*/ 	.word	0x00004a70


	//   ....[38]....
        /*01cc*/ 	.word	0x00004a80


	//   ....[39]....
        /*01d0*/ 	.word	0x00004ba0


	//   ....[40]....
        /*01d4*/ 	.word	0x00004bc0


	//   ....[41]....
        /*01d8*/ 	.word	0x00004bd0


	//   ....[42]....
        /*01dc*/ 	.word	0x00004cf0


	//   ....[43]....
        /*01e0*/ 	.word	0x00004d10


	//   ....[44]....
        /*01e4*/ 	.word	0x00004d20


	//----- nvinfo : EIATTR_VRC_CTA_INIT_COUNT
	.align		4
.L_296:
        /*01e8*/ 	.byte	0x02, 0x4a
	.zero		1
	.zero		1


	//----- nvinfo : EIATTR_EXIT_INSTR_OFFSETS
	.align		4
        /*01ec*/ 	.byte	0x04, 0x1c
        /*01ee*/ 	.short	(.L_298 - .L_297)


	//   ....[0]....
.L_297:
        /*01f0*/ 	.word	0x00000090


	//   ....[1]....
        /*01f4*/ 	.word	0x000000e0


	//   ....[2]....
        /*01f8*/ 	.word	0x00005450


	//   ....[3]....
        /*01fc*/ 	.word	0x00005540


	//----- nvinfo : EIATTR_MAX_THREADS
	.align		4
.L_298:
        /*0200*/ 	.byte	0x04, 0x05
        /*0202*/ 	.short	(.L_300 - .L_299)
.L_299:
        /*0204*/ 	.word	0x00000100
        /*0208*/ 	.word	0x00000001
        /*020c*/ 	.word	0x00000001


	//----- nvinfo : EIATTR_CRS_STACK_SIZE
	.align		4
.L_300:
        /*0210*/ 	.byte	0x04, 0x1e
        /*0212*/ 	.short	(.L_302 - .L_301)
.L_301:
        /*0214*/ 	.word	0x00000000


	//----- nvinfo : EIATTR_CBANK_PARAM_SIZE
	.align		4
.L_302:
        /*0218*/ 	.byte	0x03, 0x19
        /*021a*/ 	.short	0x0041


	//----- nvinfo : EIATTR_PARAM_CBANK
	.align		4
        /*021c*/ 	.byte	0x04, 0x0a
        /*021e*/ 	.short	(.L_304 - .L_303)
	.align		4
.L_303:
        /*0220*/ 	.word	index@(.nv.constant0._ZN3cub18CUB_300001_SM_10006detail6reduce28DeviceReduceSingleTileKernelINS2_10policy_hubIN4cuda3std3__45tupleIJblEEEyN6thrust24THRUST_300001_SM_1000_NS8cuda_cub9__find_if7functorIS9_EEE10Policy1000ENSB_12zip_iteratorINS8_IJNSD_26transform_input_iterator_tIbNSB_6detail15normal_iteratorINSB_10device_ptrIiEEEENS7_10__not_fn_tI7is_evenEEEENSB_17counting_iteratorIlNSB_11use_defaultESU_SU_EEEEEEEPS9_ySF_S9_S9_NS7_10__identityEEEvT0_T1_T2_T3_T4_T6_)
        /*0224*/ 	.short	0x0380
        /*0226*/ 	.short	0x0041


	//----- nvinfo : EIATTR_SW_WAR
	.align		4
.L_304:
        /*0228*/ 	.byte	0x04, 0x36
        /*022a*/ 	.short	(.L_306 - .L_305)
.L_305:
        /*022c*/ 	.word	0x00000008
.L_306:


//--------------------- .nv.info._ZN3cub18CUB_300001_SM_10006detail6reduce28DeviceReduceSingleTileKernelINS2_10policy_hubIN4cuda3std3__45tupleIJblEEEjN6thrust24THRUST_300001_SM_1000_NS8cuda_cub9__find_if7functorIS9_EEE10Policy1000EPS9_SI_iSF_S9_S9_NS7_10__identityEEEvT0_T1_T2_T3_T4_T6_ --------------------------
	.section	.nv.info._ZN3cub18CUB_300001_SM_10006detail6reduce28DeviceReduceSingleTileKernelINS2_10policy_hubIN4cuda3std3__45tupleIJblEEEjN6thrust24THRUST_300001_SM_1000_NS8cuda_cub9__find_if7functorIS9_EEE10Policy1000EPS9_SI_iSF_S9_S9_NS7_10__identityEEEvT0_T1_T2_T3_T4_T6_,"",@"SHT_CUDA_INFO"
	.sectionflags	@""
	.align	4


	//----- nvinfo : EIATTR_CUDA_API_VERSION
	.align		4
        /*0000*/ 	.byte	0x04, 0x37
        /*0002*/ 	.short	(.L_308 - .L_307)
.L_307:
        /*0004*/ 	.word	0x00000082


	//----- nvinfo : EIATTR_KPARAM_INFO
	.align		4
.L_308:
        /*0008*/ 	.byte	0x04, 0x17
        /*000a*/ 	.short	(.L_310 - .L_309)
.L_309:
        /*000c*/ 	.word	0x00000000
        /*0010*/ 	.short	0x0005
        /*0012*/ 	.short	0x0028
        /*0014*/ 	.byte	0x00, 0xf0, 0x05, 0x00


	//----- nvinfo : EIATTR_KPARAM_INFO
	.align		4
.L_310:
        /*0018*/ 	.byte	0x04, 0x17
        /*001a*/ 	.short	(.L_312 - .L_311)
.L_311:
        /*001c*/ 	.word	0x00000000
        /*0020*/ 	.short	0x0004
        /*0022*/ 	.short	0x0018
        /*0024*/ 	.byte	0x00, 0xf0, 0x41, 0x00


	//----- nvinfo : EIATTR_KPARAM_INFO
	.align		4
.L_312:
        /*0028*/ 	.byte	0x04, 0x17
        /*002a*/ 	.short	(.L_314 - .L_313)
.L_313:
        /*002c*/ 	.word	0x00000000
        /*0030*/ 	.short	0x0003
        /*0032*/ 	.short	0x0014
        /*0034*/ 	.byte	0x00, 0xf0, 0x05, 0x00


	//----- nvinfo : EIATTR_KPARAM_INFO
	.align		4
.L_314:
        /*0038*/ 	.byte	0x04, 0x17
        /*003a*/ 	.short	(.L_316 - .L_315)
.L_315:
        /*003c*/ 	.word	0x00000000
        /*0040*/ 	.short	0x0002
        /*0042*/ 	.short	0x0010
        /*0044*/ 	.byte	0x00, 0xf0, 0x11, 0x00


	//----- nvinfo : EIATTR_KPARAM_INFO
	.align		4
.L_316:
        /*0048*/ 	.byte	0x04, 0x17
        /*004a*/ 	.short	(.L_318 - .L_317)
.L_317:
        /*004c*/ 	.word	0x00000000
        /*0050*/ 	.short	0x0001
        /*0052*/ 	.short	0x0008
        /*0054*/ 	.byte	0x00, 0xf5, 0x21, 0x00


	//----- nvinfo : EIATTR_KPARAM_INFO
	.align		4
.L_318:
        /*0058*/ 	.byte	0x04, 0x17
        /*005a*/ 	.short	(.L_320 - .L_319)
.L_319:
        /*005c*/ 	.word	0x00000000
        /*0060*/ 	.short	0x0000
        /*0062*/ 	.short	0x0000
        /*0064*/ 	.byte	0x00, 0xf5, 0x21, 0x00


	//----- nvinfo : EIATTR_SPARSE_MMA_MASK
	.align		4
.L_320:
        /*0068*/ 	.byte	0x03, 0x50
        /*006a*/ 	.short	0x0000


	//----- nvinfo : EIATTR_MAXREG_COUNT
	.align		4
        /*006c*/ 	.byte	0x03, 0x1b
        /*006e*/ 	.short	0x00ff


	//----- nvinfo : EIATTR_NUM_BARRIERS
	.align		4
        /*0070*/ 	.byte	0x02, 0x4c
        /*0072*/ 	.byte	0x01
	.zero		1


	//----- nvinfo : EIATTR_MERCURY_ISA_VERSION
	.align		4
        /*0074*/ 	.byte	0x03, 0x5f
        /*0076*/ 	.short	0x0101


	//----- nvinfo : EIATTR_COOP_GROUP_MASK_REGIDS
	.align		4
        /*0078*/ 	.byte	0x04, 0x29
        /*007a*/ 	.short	(.L_322 - .L_321)


	//   ....[0]....
.L_321:
        /*007c*/ 	.word	0xffffffff


	//   ....[1]....
        /*0080*/ 	.word	0xffffffff


	//   ....[2]....
        /*0084*/ 	.word	0xffffffff


	//   ....[3]....
        /*0088*/ 	.word	0xffffffff


	//   ....[4]....
        /*008c*/ 	.word	0xffffffff


	//   ....[5]....
        /*0090*/ 	.word	0xffffffff


	//   ....[6]....
        /*0094*/ 	.word	0xffffffff


	//   ....[7]....
        /*0098*/ 	.word	0xffffffff


	//   ....[8]....
        /*009c*/ 	.word	0xffffffff


	//   ....[9]....
        /*00a0*/ 	.word	0xffffffff


	//   ....[10]....
        /*00a4*/ 	.word	0xffffffff


	//   ....[11]....
        /*00a8*/ 	.word	0xffffffff


	//   ....[12]....
        /*00ac*/ 	.word	0xffffffff


	//   ....[13]....
        /*00b0*/ 	.word	0xffffffff


	//   ....[14]....
        /*00b4*/ 	.word	0xffffffff


	//   ....[15]....
        /*00b8*/ 	.word	0xffffffff


	//   ....[16]....
        /*00bc*/ 	.word	0xffffffff


	//   ....[17]....
        /*00c0*/ 	.word	0xffffffff


	//   ....[18]....
        /*00c4*/ 	.word	0xffffffff


	//   ....[19]....
        /*00c8*/ 	.word	0xffffffff


	//   ....[20]....
        /*00cc*/ 	.word	0xffffffff


	//   ....[21]....
        /*00d0*/ 	.word	0xffffffff


	//   ....[22]....
        /*00d4*/ 	.word	0xffffffff


	//   ....[23]....
        /*00d8*/ 	.word	0xffffffff


	//   ....[24]....
        /*00dc*/ 	.word	0xffffffff


	//   ....[25]....
        /*00e0*/ 	.word	0xffffffff


	//   ....[26]....
        /*00e4*/ 	.word	0xffffffff


	//   ....[27]....
        /*00e8*/ 	.word	0xffffffff


	//   ....[28]....
        /*00ec*/ 	.word	0xffffffff


	//   ....[29]....
        /*00f0*/ 	.word	0xffffffff


	//   ....[30]....
        /*00f4*/ 	.word	0xffffffff


	//   ....[31]....
        /*00f8*/ 	.word	0xffffffff


	//   ....[32]....
        /*00fc*/ 	.word	0xffffffff


	//   ....[33]....
        /*0100*/ 	.word	0xffffffff


	//   ....[34]....
        /*0104*/ 	.word	0xffffffff


	//   ....[35]....
        /*0108*/ 	.word	0xffffffff


	//   ....[36]....
        /*010c*/ 	.word	0xffffffff


	//   ....[37]....
        /*0110*/ 	.word	0xffffffff


	//   ....[38]....
        /*0114*/ 	.word	0xffffffff


	//   ....[39]....
        /*0118*/ 	.word	0xffffffff


	//   ....[40]....
        /*011c*/ 	.word	0xffffffff


	//   ....[41]....
        /*0120*/ 	.word	0xffffffff


	//   ....[42]....
        /*0124*/ 	.word	0xffffffff


	//   ....[43]....
        /*0128*/ 	.word	0xffffffff


	//   ....[44]....
        /*012c*/ 	.word	0xffffffff


	//----- nvinfo : EIATTR_COOP_GROUP_INSTR_OFFSETS
	.align		4
.L_322:
        /*0130*/ 	.byte	0x04, 0x28
        /*0132*/ 	.short	(.L_324 - .L_323)


	//   ....[0]....
.L_323:
        /*0134*/ 	.word	0x000007d0


	//   ....[1]....
        /*0138*/ 	.word	0x000007e0


	//   ....[2]....
        /*013c*/ 	.word	0x000007f0


	//   ....[3]....
        /*0140*/ 	.word	0x00000940


	//   ....[4]....
        /*0144*/ 	.word	0x00000970


	//   ....[5]....
        /*0148*/ 	.word	0x000009a0


	//   ....[6]....
        /*014c*/ 	.word	0x00000ac0


	//   ....[7]....
        /*0150*/ 	.word	0x00000ae0


	//   ....[8]....
        /*0154*/ 	.word	0x00000af0


	//   ....[9]....
        /*0158*/ 	.word	0x00000c10


	//   ....[10]....
        /*015c*/ 	.word	0x00000c30


	//   ....[11]....
        /*0160*/ 	.word	0x00000c40


	//   ....[12]....
        /*0164*/ 	.word	0x00000d60


	//   ....[13]....
        /*0168*/ 	.word	0x00000d80


	//   ....[14]....
        /*016c*/ 	.word	0x00000d90


	//   ....[15]....
        /*0170*/ 	.word	0x00001520


	//   ....[16]....
        /*0174*/ 	.word	0x000015b0


	//   ....[17]....
        /*0178*/ 	.word	0x000015e0


	//   ....[18]....
        /*017c*/ 	.word	0x00001700


	//   ....[19]....
        /*0180*/ 	.word	0x00001730


	//   ....[20]....
        /*0184*/ 	.word	0x00001740


	//   ....[21]....
        /*0188*/ 	.word	0x00001860


	//   ....[22]....
        /*018c*/ 	.word	0x00001880


	//   ....[23]....
        /*0190*/ 	.word	0x00001890


	//   ....[24]....
        /*0194*/ 	.word	0x000019b0


	//   ....[25]....
        /*0198*/ 	.word	0x000019d0


	//   ....[26]....
        /*019c*/ 	.word	0x000019e0


	//   ....[27]....
        /*01a0*/ 	.word	0x00001b00


	//   ....[28]....
        /*01a4*/ 	.word	0x00001b20


	//   ....[29]....
        /*01a8*/ 	.word	0x00001b30


	//   ....[30]....
        /*01ac*/ 	.word	0x000031b0


	//   ....[31]....
        /*01b0*/ 	.word	0x000031c0


	//   ....[32]....
        /*01b4*/ 	.word	0x000031d0


	//   ....[33]....
        /*01b8*/ 	.word	0x00003320


	//   ....[34]....
        /*01bc*/ 	.word	0x00003350


	//   ....[35]....
        /*01c0*/ 	.word	0x00003380


	//   ....[36]....
        /*01c4*/ 	.word	0x000034a0


	//   ....[37]....
        /*01c8*/ 	.word	0x000034c0


	//   ....[38]....
        /*01cc*/ 	.word	0x000034d0


	//   ....[39]....
        /*01d0*/ 	.word	0x000035f0


	//   ....[40]....
        /*01d4*/ 	.word	0x00003610


	//   ....[41]....
        /*01d8*/ 	.word	0x00003620


	//   ....[42]....
        /*01dc*/ 	.word	0x00003740


	//   ....[43]....
        /*01e0*/ 	.word	0x00003760


	//   ....[44]....
        /*01e4*/ 	.word	0x00003770


	//----- nvinfo : EIATTR_VRC_CTA_INIT_COUNT
	.align		4
.L_324:
        /*01e8*/ 	.byte	0x02, 0x4a
	.zero		1
	.zero		1


	//----- nvinfo : EIATTR_EXIT_INSTR_OFFSETS
	.align		4
        /*01ec*/ 	.byte	0x04, 0x1c
        /*01ee*/ 	.short	(.L_326 - .L_325)


	//   ....[0]....
.L_325:
        /*01f0*/ 	.word	0x00000080


	//   ....[1]....
        /*01f4*/ 	.word	0x000000d0


	//   ....[2]....
        /*01f8*/ 	.word	0x00003e80


	//   ....[3]....
        /*01fc*/ 	.word	0x00003f70


	//----- nvinfo : EIATTR_MAX_THREADS
	.align		4
.L_326:
        /*0200*/ 	.byte	0x04, 0x05
        /*0202*/ 	.short	(.L_328 - .L_327)
.L_327:
        /*0204*/ 	.word	0x00000100
        /*0208*/ 	.word	0x00000001
        /*020c*/ 	.word	0x00000001


	//----- nvinfo : EIATTR_CRS_STACK_SIZE
	.align		4
.L_328:
        /*0210*/ 	.byte	0x04, 0x1e
        /*0212*/ 	.short	(.L_330 - .L_329)
.L_329:
        /*0214*/ 	.word	0x00000000


	//----- nvinfo : EIATTR_CBANK_PARAM_SIZE
	.align		4
.L_330:
        /*0218*/ 	.byte	0x03, 0x19
        /*021a*/ 	.short	0x0029


	//----- nvinfo : EIATTR_PARAM_CBANK
	.align		4
        /*021c*/ 	.byte	0x04, 0x0a
        /*021e*/ 	.short	(.L_332 - .L_331)
	.align		4
.L_331:
        /*0220*/ 	.word	index@(.nv.constant0._ZN3cub18CUB_300001_SM_10006detail6reduce28DeviceReduceSingleTileKernelINS2_10policy_hubIN4cuda3std3__45tupleIJblEEEjN6thrust24THRUST_300001_SM_1000_NS8cuda_cub9__find_if7functorIS9_EEE10Policy1000EPS9_SI_iSF_S9_S9_NS7_10__identityEEEvT0_T1_T2_T3_T4_T6_)
        /*0224*/ 	.short	0x0380
        /*0226*/ 	.short	0x0029


	//----- nvinfo : EIATTR_SW_WAR
	.align		4
.L_332:
        /*0228*/ 	.byte	0x04, 0x36
        /*022a*/ 	.short	(.L_334 - .L_333)
.L_333:
        /*022c*/ 	.word	0x00000008
.L_334:


//--------------------- .nv.info._ZN3cub18CUB_300001_SM_10006detail6reduce18DeviceReduceKernelINS2_10policy_hubIN4cuda3std3__45tupleIJblEEEjN6thrust24THRUST_300001_SM_1000_NS8cuda_cub9__find_if7functorIS9_EEE10Policy1000ENSB_12zip_iteratorINS8_IJNSD_26transform_input_iterator_tIbNSB_6detail15normal_iteratorINSB_10device_ptrIiEEEENS7_10__not_fn_tI7is_evenEEEENSB_17counting_iteratorIlNSB_11use_defaultESU_SU_EEEEEEEjSF_S9_NS7_10__identityEEEvT0_PT3_T1_NS0_13GridEvenShareIS12_EET2_T4_ --------------------------
	.section	.nv.info._ZN3cub18CUB_300001_SM_10006detail6reduce18DeviceReduceKernelINS2_10policy_hubIN4cuda3std3__45tupleIJblEEEjN6thrust24THRUST_300001_SM_1000_NS8cuda_cub9__find_if7functorIS9_EEE10Policy1000ENSB_12zip_iteratorINS8_IJNSD_26transform_input_iterator_tIbNSB_6detail15normal_iteratorINSB_10device_ptrIiEEEENS7_10__not_fn_tI7is_evenEEEENSB_17counting_iteratorIlNSB_11use_defaultESU_SU_EEEEEEEjSF_S9_NS7_10__identityEEEvT0_PT3_T1_NS0_13GridEvenShareIS12_EET2_T4_,"",@"SHT_CUDA_INFO"
	.sectionflags	@""
	.align	4


	//----- nvinfo : EIATTR_CUDA_API_VERSION
	.align		4
        /*0000*/ 	.byte	0x04, 0x37
        /*0002*/ 	.short	(.L_336 - .L_335)
.L_335:
        /*0004*/ 	.word	0x00000082


	//----- nvinfo : EIATTR_KPARAM_INFO
	.align		4
.L_336:
        /*0008*/ 	.byte	0x04, 0x17
        /*000a*/ 	.short	(.L_338 - .L_337)
.L_337:
        /*000c*/ 	.word	0x00000000
        /*0010*/ 	.short	0x0005
        /*0012*/ 	.short	0x004d
        /*0014*/ 	.byte	0x00, 0xf0, 0x05, 0x00


	//----- nvinfo : EIATTR_KPARAM_INFO
	.align		4
.L_338:
        /*0018*/ 	.byte	0x04, 0x17
        /*001a*/ 	.short	(.L_340 - .L_339)
.L_339:
        /*001c*/ 	.word	0x00000000
        /*0020*/ 	.short	0x0004
        /*0022*/ 	.short	0x004c
        /*0024*/ 	.byte	0x00, 0xf0, 0x05, 0x00


	//----- nvinfo : EIATTR_KPARAM_INFO
	.align		4
.L_340:
        /*0028*/ 	.byte	0x04, 0x17
        /*002a*/ 	.short	(.L_342 - .L_341)
.L_341:
        /*002c*/ 	.word	0x00000000
        /*0030*/ 	.short	0x0003
        /*0032*/ 	.short	0x0024
        /*0034*/ 	.byte	0x00, 0xf0, 0xa1, 0x00


	//----- nvinfo : EIATTR_KPARAM_INFO
	.align		4
.L_342:
        /*0038*/ 	.byte	0x04, 0x17
        /*003a*/ 	.short	(.L_344 - .L_343)
.L_343:
        /*003c*/ 	.word	0x00000000
        /*0040*/ 	.short	0x0002
        /*0042*/ 	.short	0x0020
        /*0044*/ 	.byte	0x00, 0xf0, 0x11, 0x00


	//----- nvinfo : EIATTR_KPARAM_INFO
	.align		4
.L_344:
        /*0048*/ 	.byte	0x04, 0x17
        /*004a*/ 	.short	(.L_346 - .L_345)
.L_345:
        /*004c*/ 	.word	0x00000000
        /*0050*/ 	.short	0x0001
        /*0052*/ 	.short	0x0018
        /*0054*/ 	.byte	0x00, 0xf5, 0x21, 0x00


	//----- nvinfo : EIATTR_KPARAM_INFO
	.align		4
.L_346:
        /*0058*/ 	.byte	0x04, 0x17
        /*005a*/ 	.short	(.L_348 - .L_347)
.L_347:
        /*005c*/ 	.word	0x00000000
        /*0060*/ 	.short	0x0000
        /*0062*/ 	.short	0x0000
        /*0064*/ 	.byte	0x00, 0xf0, 0x61, 0x00


	//----- nvinfo : EIATTR_SPARSE_MMA_MASK
	.align		4
.L_348:
        /*0068*/ 	.byte	0x03, 0x50
        /*006a*/ 	.short	0x0000


	//----- nvinfo : EIATTR_MAXREG_COUNT
	.align		4
        /*006c*/ 	.byte	0x03, 0x1b
        /*006e*/ 	.short	0x00ff


	//----- nvinfo : EIATTR_NUM_BARRIERS
	.align		4
        /*0070*/ 	.byte	0x02, 0x4c
        /*0072*/ 	.byte	0x01
	.zero		1


	//----- nvinfo : EIATTR_MERCURY_ISA_VERSION
	.align		4
        /*0074*/ 	.byte	0x03, 0x5f
        /*0076*/ 	.short	0x0101


	//----- nvinfo : EIATTR_COOP_GROUP_MASK_REGIDS
	.align		4
        /*0078*/ 	.byte	0x04, 0x29
        /*007a*/ 	.short	(.L_350 - .L_349)


	//   ....[0]....
.L_349:
        /*007c*/ 	.word	0xffffffff


	//   ....[1]....
        /*0080*/ 	.word	0xffffffff


	//   ....[2]....
        /*0084*/ 	.word	0xffffffff


	//   ....[3]....
        /*0088*/ 	.word	0xffffffff


	//   ....[4]....
        /*008c*/ 	.word	0xffffffff


	//   ....[5]....
        /*0090*/ 	.word	0xffffffff


	//   ....[6]....
        /*0094*/ 	.word	0xffffffff


	//   ....[7]....
        /*0098*/ 	.word	0xffffffff


	//   ....[8]....
        /*009c*/ 	.word	0xffffffff


	//   ....[9]....
        /*00a0*/ 	.word	0xffffffff


	//   ....[10]....
        /*00a4*/ 	.word	0xffffffff


	//   ....[11]....
        /*00a8*/ 	.word	0xffffffff


	//   ....[12]....
        /*00ac*/ 	.word	0xffffffff


	//   ....[13]....
        /*00b0*/ 	.word	0xffffffff


	//   ....[14]....
        /*00b4*/ 	.word	0xffffffff


	//   ....[15]....
        /*00b8*/ 	.word	0xffffffff


	//   ....[16]....
        /*00bc*/ 	.word	0xffffffff


	//   ....[17]....
        /*00c0*/ 	.word	0xffffffff


	//   ....[18]....
        /*00c4*/ 	.word	0xffffffff


	//   ....[19]....
        /*00c8*/ 	.word	0xffffffff


	//   ....[20]....
        /*00cc*/ 	.word	0xffffffff


	//   ....[21]....
        /*00d0*/ 	.word	0xffffffff


	//   ....[22]....
        /*00d4*/ 	.word	0xffffffff


	//   ....[23]....
        /*00d8*/ 	.word	0xffffffff


	//   ....[24]....
        /*00dc*/ 	.word	0xffffffff


	//   ....[25]....
        /*00e0*/ 	.word	0xffffffff


	//   ....[26]....
        /*00e4*/ 	.word	0xffffffff


	//   ....[27]....
        /*00e8*/ 	.word	0xffffffff


	//   ....[28]....
        /*00ec*/ 	.word	0xffffffff


	//   ....[29]....
        /*00f0*/ 	.word	0xffffffff


	//   ....[30]....
        /*00f4*/ 	.word	0xffffffff


	//   ....[31]....
        /*00f8*/ 	.word	0xffffffff


	//   ....[32]....
        /*00fc*/ 	.word	0xffffffff


	//   ....[33]....
        /*0100*/ 	.word	0xffffffff


	//   ....[34]....
        /*0104*/ 	.word	0xffffffff


	//   ....[35]....
        /*0108*/ 	.word	0xffffffff


	//   ....[36]....
        /*010c*/ 	.word	0xffffffff


	//   ....[37]....
        /*0110*/ 	.word	0xffffffff


	//   ....[38]....
        /*0114*/ 	.word	0xffffffff


	//   ....[39]....
        /*0118*/ 	.word	0xffffffff


	//   ....[40]....
        /*011c*/ 	.word	0xffffffff


	//   ....[41]....
        /*0120*/ 	.word	0xffffffff


	//   ....[42]....
        /*0124*/ 	.word	0xffffffff


	//   ....[43]....
        /*0128*/ 	.word	0xffffffff


	//   ....[44]....
        /*012c*/ 	.word	0xffffffff


	//----- nvinfo : EIATTR_COOP_GROUP_INSTR_OFFSETS
	.align		4
.L_350:
        /*0130*/ 	.byte	0x04, 0x28
        /*0132*/ 	.short	(.L_352 - .L_351)


	//   ....[0]....
.L_351:
        /*0134*/ 	.word	0x00001360


	//   ....[1]....
        /*0138*/ 	.word	0x00001370


	//   ....[2]....
        /*013c*/ 	.word	0x00001380


	//   ....[3]....
        /*0140*/ 	.word	0x000014d0


	//   ....[4]....
        /*0144*/ 	.word	0x00001500


	//   ....[5]....
        /*0148*/ 	.word	0x00001530


	//   ....[6]....
        /*014c*/ 	.word	0x00001650


	//   ....[7]....
        /*0150*/ 	.word	0x00001670


	//   ....[8]....
        /*0154*/ 	.word	0x00001680


	//   ....[9]....
        /*0158*/ 	.word	0x000017a0


	//   ....[10]....
        /*015c*/ 	.word	0x000017c0


	//   ....[11]....
        /*0160*/ 	.word	0x000017d0


	//   ....[12]....
        /*0164*/ 	.word	0x000018f0


	//   ....[13]....
        /*0168*/ 	.word	0x00001910


	//   ....[14]....
        /*016c*/ 	.word	0x00001920


	//   ....[15]....
        /*0170*/ 	.word	0x000020c0


	//   ....[16]....
        /*0174*/ 	.word	0x00002150


	//   ....[17]....
        /*0178*/ 	.word	0x00002180


	//   ....[18]....
        /*017c*/ 	.word	0x000022a0


	//   ....[19]....
        /*0180*/ 	.word	0x000022d0


	//   ....[20]....
        /*0184*/ 	.word	0x000022e0


	//   ....[21]....
        /*0188*/ 	.word	0x00002400


	//   ....[22]....
        /*018c*/ 	.word	0x00002420


	//   ....[23]....
        /*0190*/ 	.word	0x00002430


	//   ....[24]....
        /*0194*/ 	.word	0x00002550


	//   ....[25]....
        /*0198*/ 	.word	0x00002570


	//   ....[26]....
        /*019c*/ 	.word	0x00002580


	//   ....[27]....
        /*01a0*/ 	.word	0x000026a0


	//   ....[28]....
        /*01a4*/ 	.word	0x000026c0


	//   ....[29]....
        /*01a8*/ 	.word	0x000026d0


	//   ....[30]....
        /*01ac*/ 	.word	0x00004a40


	//   ....[31]....
        /*01b0*/ 	.word	0x00004a50


	//   ....[32]....
        /*01b4*/ 	.word	0x00004a60


	//   ....[33]....
        /*01b8*/ 	.word	0x00004bb0


	//   ....[34]....
        /*01bc*/ 	.word	0x00004be0


	//   ....[35]....
        /*01c0*/ 	.word	0x00004c10


	//   ....[36]....
        /*01c4*/ 	.word	0x00004d30


	//   ....[37]....
        /*01c8*/ 	.word	0x00004d50


	//   ....[38]....
        /*01cc*/ 	.word	0x00004d60


	//   ....[39]....
        /*01d0*/ 	.word	0x00004e80


	//   ....[40]....
        /*01d4*/ 	.word	0x00004ea0


	//   ....[41]....
        /*01d8*/ 	.word	0x00004eb0


	//   ....[42]....
        /*01dc*/ 	.word	0x00004fd0


	//   ....[43]....
        /*01e0*/ 	.word	0x00004ff0


	//   ....[44]....
        /*01e4*/ 	.word	0x00005000


	//----- nvinfo : EIATTR_VRC_CTA_INIT_COUNT
	.align		4
.L_352:
        /*01e8*/ 	.byte	0x02, 0x4a
	.zero		1
	.zero		1


	//----- nvinfo : EIATTR_EXIT_INSTR_OFFSETS
	.align		4
        /*01ec*/ 	.byte	0x04, 0x1c
        /*01ee*/ 	.short	(.L_354 - .L_353)


	//   ....[0]....
.L_353:
        /*01f0*/ 	.word	0x00005730


	//   ....[1]....
        /*01f4*/ 	.word	0x00005790


	//----- nvinfo : EIATTR_MAX_THREADS
	.align		4
.L_354:
        /*01f8*/ 	.byte	0x04, 0x05
        /*01fa*/ 	.short	(.L_356 - .L_355)
.L_355:
        /*01fc*/ 	.word	0x00000100
        /*0200*/ 	.word	0x00000001
        /*0204*/ 	.word	0x00000001


	//----- nvinfo : EIATTR_CRS_STACK_SIZE
	.align		4
.L_356:
        /*0208*/ 	.byte	0x04, 0x1e
        /*020a*/ 	.short	(.L_358 - .L_357)
.L_357:
        /*020c*/ 	.word	0x00000000


	//----- nvinfo : EIATTR_CBANK_PARAM_SIZE
	.align		4
.L_358:
        /*0210*/ 	.byte	0x03, 0x19
        /*0212*/ 	.short	0x004e


	//----- nvinfo : EIATTR_PARAM_CBANK
	.align		4
        /*0214*/ 	.byte	0x04, 0x0a
        /*0216*/ 	.short	(.L_360 - .L_359)
	.align		4
.L_359:
        /*0218*/ 	.word	index@(.nv.constant0._ZN3cub18CUB_300001_SM_10006detail6reduce18DeviceReduceKernelINS2_10policy_hubIN4cuda3std3__45tupleIJblEEEjN6thrust24THRUST_300001_SM_1000_NS8cuda_cub9__find_if7functorIS9_EEE10Policy1000ENSB_12zip_iteratorINS8_IJNSD_26transform_input_iterator_tIbNSB_6detail15normal_iteratorINSB_10device_ptrIiEEEENS7_10__not_fn_tI7is_evenEEEENSB_17counting_iteratorIlNSB_11use_defaultESU_SU_EEEEEEEjSF_S9_NS7_10__identityEEEvT0_PT3_T1_NS0_13GridEvenShareIS12_EET2_T4_)
        /*021c*/ 	.short	0x0380
        /*021e*/ 	.short	0x004e


	//----- nvinfo : EIATTR_SW_WAR
	.align		4
.L_360:
        /*0220*/ 	.byte	0x04, 0x36
        /*0222*/ 	.short	(.L_362 - .L_361)
.L_361:
        /*0224*/ 	.word	0x00000008
.L_362:


//--------------------- .nv.info._ZN3cub18CUB_300001_SM_10006detail6reduce28DeviceReduceSingleTileKernelINS2_10policy_hubIN4cuda3std3__45tupleIJblEEEjN6thrust24THRUST_300001_SM_1000_NS8cuda_cub9__find_if7functorIS9_EEE10Policy1000ENSB_12zip_iteratorINS8_IJNSD_26transform_input_iterator_tIbNSB_6detail15normal_iteratorINSB_10device_ptrIiEEEENS7_10__not_fn_tI7is_evenEEEENSB_17counting_iteratorIlNSB_11use_defaultESU_SU_EEEEEEEPS9_jSF_S9_S9_NS7_10__identityEEEvT0_T1_T2_T3_T4_T6_ --------------------------
	.section	.nv.info._ZN3cub18CUB_300001_SM_10006detail6reduce28DeviceReduceSingleTileKernelINS2_10policy_hubIN4cuda3std3__45tupleIJblEEEjN6thrust24THRUST_300001_SM_1000_NS8cuda_cub9__find_if7functorIS9_EEE10Policy1000ENSB_12zip_iteratorINS8_IJNSD_26transform_input_iterator_tIbNSB_6detail15normal_iteratorINSB_10device_ptrIiEEEENS7_10__not_fn_tI7is_evenEEEENSB_17counting_iteratorIlNSB_11use_defaultESU_SU_EEEEEEEPS9_jSF_S9_S9_NS7_10__identityEEEvT0_T1_T2_T3_T4_T6_,"",@"SHT_CUDA_INFO"
	.sectionflags	@""
	.align	4


	//----- nvinfo : EIATTR_CUDA_API_VERSION
	.align		4
        /*0000*/ 	.byte	0x04, 0x37
        /*0002*/ 	.short	(.L_364 - .L_363)
.L_363:
        /*0004*/ 	.word	0x00000082


	//----- nvinfo : EIATTR_KPARAM_INFO
	.align		4
.L_364:
        /*0008*/ 	.byte	0x04, 0x17
        /*000a*/ 	.short	(.L_366 - .L_365)
.L_365:
        /*000c*/ 	.word	0x00000000
        /*0010*/ 	.short	0x0005
        /*0012*/ 	.short	0x0038
        /*0014*/ 	.byte	0x00, 0xf0, 0x05, 0x00


	//----- nvinfo : EIATTR_KPARAM_INFO
	.align		4
.L_366:
        /*0018*/ 	.byte	0x04, 0x17
        /*001a*/ 	.short	(.L_368 - .L_367)
.L_367:
        /*001c*/ 	.word	0x00000000
        /*0020*/ 	.short	0x0004
        /*0022*/ 	.short	0x0028
        /*0024*/ 	.byte	0x00, 0xf0, 0x41, 0x00


	//----- nvinfo : EIATTR_KPARAM_INFO
	.align		4
.L_368:
        /*0028*/ 	.byte	0x04, 0x17
        /*002a*/ 	.short	(.L_370 - .L_369)
.L_369:
        /*002c*/ 	.word	0x00000000
        /*0030*/ 	.short	0x0003
        /*0032*/ 	.short	0x0024
        /*0034*/ 	.byte	0x00, 0xf0, 0x05, 0x00


	//----- nvinfo : EIATTR_KPARAM_INFO
	.align		4
.L_370:
        /*0038*/ 	.byte	0x04, 0x17
        /*003a*/ 	.short	(.L_372 - .L_371)
.L_371:
        /*003c*/ 	.word	0x00000000
        /*0040*/ 	.short	0x0002
        /*0042*/ 	.short	0x0020
        /*0044*/ 	.byte	0x00, 0xf0, 0x11, 0x00


	//----- nvinfo : EIATTR_KPARAM_INFO
	.align		4
.L_372:
        /*0048*/ 	.byte	0x04, 0x17
        /*004a*/ 	.short	(.L_374 - .L_373)
.L_373:
        /*004c*/ 	.word	0x00000000
        /*0050*/ 	.short	0x0001
        /*0052*/ 	.short	0x0018
        /*0054*/ 	.byte	0x00, 0xf5, 0x21, 0x00


	//----- nvinfo : EIATTR_KPARAM_INFO
	.align		4
.L_374:
        /*0058*/ 	.byte	0x04, 0x17
        /*005a*/ 	.short	(.L_376 - .L_375)
.L_375:
        /*005c*/ 	.word	0x00000000
        /*0060*/ 	.short	0x0000
        /*0062*/ 	.short	0x0000
        /*0064*/ 	.byte	0x00, 0xf0, 0x61, 0x00


	//----- nvinfo : EIATTR_SPARSE_MMA_MASK
	.align		4
.L_376:
        /*0068*/ 	.byte	0x03, 0x50
        /*006a*/ 	.short	0x0000


	//----- nvinfo : EIATTR_MAXREG_COUNT
	.align		4
        /*006c*/ 	.byte	0x03, 0x1b
        /*006e*/ 	.short	0x00ff


	//----- nvinfo : EIATTR_NUM_BARRIERS
	.align		4
        /*0070*/ 	.byte	0x02, 0x4c
        /*0072*/ 	.byte	0x01
	.zero		1


	//----- nvinfo : EIATTR_MERCURY_ISA_VERSION
	.align		4
        /*0074*/ 	.byte	0x03, 0x5f
        /*0076*/ 	.short	0x0101


	//----- nvinfo : EIATTR_COOP_GROUP_MASK_REGIDS
	.align		4
        /*0078*/ 	.byte	0x04, 0x29
        /*007a*/ 	.short	(.L_378 - .L_377)


	//   ....[0]....
.L_377:
        /*007c*/ 	.word	0xffffffff


	//   ....[1]....
        /*0080*/ 	.word	0xffffffff


	//   ....[2]....
        /*0084*/ 	.word	0xffffffff


	//   ....[3]....
        /*0088*/ 	.word	0xffffffff


	//   ....[4]....
        /*008c*/ 	.word	0xffffffff


	//   ....[5]....
        /*0090*/ 	.word	0xffffffff


	//   ....[6]....
        /*0094*/ 	.word	0xffffffff


	//   ....[7]....
        /*0098*/ 	.word	0xffffffff


	//   ....[8]....
        /*009c*/ 	.word	0xffffffff


	//   ....[9]....
        /*00a0*/ 	.word	0xffffffff


	//   ....[10]....
        /*00a4*/ 	.word	0xffffffff


	//   ....[11]....
        /*00a8*/ 	.word	0xffffffff


	//   ....[12]....
        /*00ac*/ 	.word	0xffffffff


	//   ....[13]....
        /*00b0*/ 	.word	0xffffffff


	//   ....[14]....
        /*00b4*/ 	.word	0xffffffff


	//   ....[15]....
        /*00b8*/ 	.word	0xffffffff


	//   ....[16]....
        /*00bc*/ 	.word	0xffffffff


	//   ....[17]....
        /*00c0*/ 	.word	0xffffffff


	//   ....[18]....
        /*00c4*/ 	.word	0xffffffff


	//   ....[19]....
        /*00c8*/ 	.word	0xffffffff


	//   ....[20]....
        /*00cc*/ 	.word	0xffffffff


	//   ....[21]....
        /*00d0*/ 	.word	0xffffffff


	//   ....[22]....
        /*00d4*/ 	.word	0xffffffff


	//   ....[23]....
        /*00d8*/ 	.word	0xffffffff


	//   ....[24]....
        /*00dc*/ 	.word	0xffffffff


	//   ....[25]....
        /*00e0*/ 	.word	0xffffffff


	//   ....[26]....
        /*00e4*/ 	.word	0xffffffff


	//   ....[27]....
        /*00e8*/ 	.word	0xffffffff


	//   ....[28]....
        /*00ec*/ 	.word	0xffffffff


	//   ....[29]....
        /*00f0*/ 	.word	0xffffffff


	//   ....[30]....
        /*00f4*/ 	.word	0xffffffff


	//   ....[31]....
        /*00f8*/ 	.word	0xffffffff


	//   ....[32]....
        /*00fc*/ 	.word	0xffffffff


	//   ....[33]....
        /*0100*/ 	.word	0xffffffff


	//   ....[34]....
        /*0104*/ 	.word	0xffffffff


	//   ....[35]....
        /*0108*/ 	.word	0xffffffff


	//   ....[36]....
        /*010c*/ 	.word	0xffffffff


	//   ....[37]....
        /*0110*/ 	.word	0xffffffff


	//   ....[38]....
        /*0114*/ 	.word	0xffffffff


	//   ....[39]....
        /*0118*/ 	.word	0xffffffff


	//   ....[40]....
        /*011c*/ 	.word	0xffffffff


	//   ....[41]....
        /*0120*/ 	.word	0xffffffff


	//   ....[42]....
        /*0124*/ 	.word	0xffffffff


	//   ....[43]....
        /*0128*/ 	.word	0xffffffff


	//   ....[44]....
        /*012c*/ 	.word	0xffffffff


	//----- nvinfo : EIATTR_COOP_GROUP_INSTR_OFFSETS
	.align		4
.L_378:
        /*0130*/ 	.byte	0x04, 0x28
        /*0132*/ 	.short	(.L_380 - .L_379)


	//   ....[0]....
.L_379:
        /*0134*/ 	.word	0x000011f0


	//   ....[1]....
        /*0138*/ 	.word	0x00001200


	//   ....[2]....
        /*013c*/ 	.word	0x00001210


	//   ....[3]....
        /*0140*/ 	.word	0x00001360


	//   ....[4]....
        /*0144*/ 	.word	0x00001390


	//   ....[5]....
        /*0148*/ 	.word	0x000013c0


	//   ....[6]....
        /*014c*/ 	.word	0x000014e0


	//   ....[7]....
        /*0150*/ 	.word	0x00001500


	//   ....[8]....
        /*0154*/ 	.word	0x00001510


	//   ....[9]....
        /*0158*/ 	.word	0x00001630


	//   ....[10]....
        /*015c*/ 	.word	0x00001650


	//   ....[11]....
        /*0160*/ 	.word	0x00001660


	//   ....[12]....
        /*0164*/ 	.word	0x00001780


	//   ....[13]....
        /*0168*/ 	.word	0x000017a0


	//   ....[14]....
        /*016c*/ 	.word	0x000017b0


	//   ....[15]....
        /*0170*/ 	.word	0x00001f50


	//   ....[16]....
        /*0174*/ 	.word	0x00001fe0


	//   ....[17]....
        /*0178*/ 	.word	0x00002010


	//   ....[18]....
        /*017c*/ 	.word	0x00002130


	//   ....[19]....
        /*0180*/ 	.word	0x00002160


	//   ....[20]....
        /*0184*/ 	.word	0x00002170


	//   ....[21]....
        /*0188*/ 	.word	0x00002290


	//   ....[22]....
        /*018c*/ 	.word	0x000022b0


	//   ....[23]....
        /*0190*/ 	.word	0x000022c0


	//   ....[24]....
        /*0194*/ 	.word	0x000023e0


	//   ....[25]....
        /*0198*/ 	.word	0x00002400


	//   ....[26]....
        /*019c*/ 	.word	0x00002410


	//   ....[27]....
        /*01a0*/ 	.word	0x00002530


	//   ....[28]....
        /*01a4*/ 	.word	0x00002550


	//   ....[29]....
        /*01a8*/ 	.word	0x00002560


	//   ....[30]....
        /*01ac*/ 	.word	0x00004720


	//   ....[31]....
        /*01b0*/ 	.word	0x00004730


	//   ....[32]....
        /*01b4*/ 	.word	0x00004740


	//   ....[33]....
        /*01b8*/ 	.word	0x00004890


	//   ....[34]....
        /*01bc*/ 	.word	0x000048c0


	//   ....[35]....
        /*01c0*/ 	.word	0x000048f0


	//   ....[36]....
        /*01c4*/ 	.word	0x00004a10


	//   ....[37]....
        /*01c8*/ 	.word	0x00004a30


	//   ....[38]....
        /*01cc*/ 	.word	0x00004a40


	//   ....[39]....
        /*01d0*/ 	.word	0x00004b60


	//   ....[40]....
        /*01d4*/ 	.word	0x00004b80


	//   ....[41]....
        /*01d8*/ 	.word	0x00004b90


	//   ....[42]....
        /*01dc*/ 	.word	0x00004cb0


	//   ....[43]....
        /*01e0*/ 	.word	0x00004cd0


	//   ....[44]....
        /*01e4*/ 	.word	0x00004ce0


	//----- nvinfo : EIATTR_VRC_CTA_INIT_COUNT
	.align		4
.L_380:
        /*01e8*/ 	.byte	0x02, 0x4a
	.zero		1
	.zero		1


	//----- nvinfo : EIATTR_EXIT_INSTR_OFFSETS
	.align		4
        /*01ec*/ 	.byte	0x04, 0x1c
        /*01ee*/ 	.short	(.L_382 - .L_381)


	//   ....[0]....
.L_381:
        /*01f0*/ 	.word	0x00000080


	//   ....[1]....
        /*01f4*/ 	.word	0x000000d0


	//   ....[2]....
        /*01f8*/ 	.word	0x00005400


	//   ....[3]....
        /*01fc*/ 	.word	0x000054f0


	//----- nvinfo : EIATTR_MAX_THREADS
	.align		4
.L_382:
        /*0200*/ 	.byte	0x04, 0x05
        /*0202*/ 	.short	(.L_384 - .L_383)
.L_383:
        /*0204*/ 	.word	0x00000100
        /*0208*/ 	.word	0x00000001
        /*020c*/ 	.word	0x00000001


	//----- nvinfo : EIATTR_CRS_STACK_SIZE
	.align		4
.L_384:
        /*0210*/ 	.byte	0x04, 0x1e
        /*0212*/ 	.short	(.L_386 - .L_385)
.L_385:
        /*0214*/ 	.word	0x00000000


	//----- nvinfo : EIATTR_CBANK_PARAM_SIZE
	.align		4
.L_386:
        /*0218*/ 	.byte	0x03, 0x19
        /*021a*/ 	.short	0x0039


	//----- nvinfo : EIATTR_PARAM_CBANK
	.align		4
        /*021c*/ 	.byte	0x04, 0x0a
        /*021e*/ 	.short	(.L_388 - .L_387)
	.align		4
.L_387:
        /*0220*/ 	.word	index@(.nv.constant0._ZN3cub18CUB_300001_SM_10006detail6reduce28DeviceReduceSingleTileKernelINS2_10policy_hubIN4cuda3std3__45tupleIJblEEEjN6thrust24THRUST_300001_SM_1000_NS8cuda_cub9__find_if7functorIS9_EEE10Policy1000ENSB_12zip_iteratorINS8_IJNSD_26transform_input_iterator_tIbNSB_6detail15normal_iteratorINSB_10device_ptrIiEEEENS7_10__not_fn_tI7is_evenEEEENSB_17counting_iteratorIlNSB_11use_defaultESU_SU_EEEEEEEPS9_jSF_S9_S9_NS7_10__identityEEEvT0_T1_T2_T3_T4_T6_)
        /*0224*/ 	.short	0x0380
        /*0226*/ 	.short	0x0039


	//----- nvinfo : EIATTR_SW_WAR
	.align		4
.L_388:
        /*0228*/ 	.byte	0x04, 0x36
        /*022a*/ 	.short	(.L_390 - .L_389)
.L_389:
        /*022c*/ 	.word	0x00000008
.L_390:


//--------------------- .nv.info._ZN3cub18CUB_300001_SM_10006detail11EmptyKernelIvEEvv --------------------------
	.section	.nv.info._ZN3cub18CUB_300001_SM_10006detail11EmptyKernelIvEEvv,"",@"SHT_CUDA_INFO"
	.sectionflags	@""
	.align	4


	//----- nvinfo : EIATTR_CUDA_API_VERSION
	.align		4
        /*0000*/ 	.byte	0x04, 0x37
        /*0002*/ 	.short	(.L_392 - .L_391)
.L_391:
        /*0004*/ 	.word	0x00000082


	//----- nvinfo : EIATTR_SPARSE_MMA_MASK
	.align		4
.L_392:
        /*0008*/ 	.byte	0x03, 0x50
        /*000a*/ 	.short	0x0000


	//----- nvinfo : EIATTR_MAXREG_COUNT
	.align		4
        /*000c*/ 	.byte	0x03, 0x1b
        /*000e*/ 	.short	0x00ff


	//----- nvinfo : EIATTR_MERCURY_ISA_VERSION
	.align		4
        /*0010*/ 	.byte	0x03, 0x5f
        /*0012*/ 	.short	0x0101


	//----- nvinfo : EIATTR_VRC_CTA_INIT_COUNT
	.align		4
        /*0014*/ 	.byte	0x02, 0x4a
	.zero		1
	.zero		1


	//----- nvinfo : EIATTR_EXIT_INSTR_OFFSETS
	.align		4
        /*0018*/ 	.byte	0x04, 0x1c
        /*001a*/ 	.short	(.L_394 - .L_393)


	//   ....[0]....
.L_393:
        /*001c*/ 	.word	0x00000010


	//----- nvinfo : EIATTR_SW_WAR
	.align		4
.L_394:
        /*0020*/ 	.byte	0x04, 0x36
        /*0022*/ 	.short	(.L_396 - .L_395)
.L_395:
        /*0024*/ 	.word	0x00000008
.L_396:


//--------------------- .nv.callgraph             --------------------------
	.section	.nv.callgraph,"",@"SHT_CUDA_CALLGRAPH"
	.align	4
	.sectionentsize	8
	.align		4
        /*0000*/ 	.word	0x00000000
	.align		4
        /*0004*/ 	.word	0xffffffff
	.align		4
        /*0008*/ 	.word	0x00000000
	.align		4
        /*000c*/ 	.word	0xfffffffe
	.align		4
        /*0010*/ 	.word	0x00000000
	.align		4
        /*0014*/ 	.word	0xfffffffd
	.align		4
        /*0018*/ 	.word	0x00000000
	.align		4
        /*001c*/ 	.word	0xfffffffc


//--------------------- .nv.constant4             --------------------------
	.section	.nv.constant4,"a",@progbits
	.align	8
	.align		8
.nv.constant4:
        /*0000*/ 	.dword	_ZN34_INTERNAL_db8bc1ba_4_k_cu_0da159924cuda3std3__45__cpo5beginE
	.align		8
        /*0008*/ 	.dword	_ZN34_INTERNAL_db8bc1ba_4_k_cu_0da159924cuda3std3__45__cpo3endE
	.align		8
        /*0010*/ 	.dword	_ZN34_INTERNAL_db8bc1ba_4_k_cu_0da159924cuda3std3__45__cpo6cbeginE
	.align		8
        /*0018*/ 	.dword	_ZN34_INTERNAL_db8bc1ba_4_k_cu_0da159924cuda3std3__45__cpo4cendE
	.align		8
        /*0020*/ 	.dword	_ZN34_INTERNAL_db8bc1ba_4_k_cu_0da159924cuda3std3__45__cpo6rbeginE
	.align		8
        /*0028*/ 	.dword	_ZN34_INTERNAL_db8bc1ba_4_k_cu_0da159924cuda3std3__45__cpo4rendE
	.align		8
        /*0030*/ 	.dword	_ZN34_INTERNAL_db8bc1ba_4_k_cu_0da159924cuda3std3__45__cpo7crbeginE
	.align		8
        /*0038*/ 	.dword	_ZN34_INTERNAL_db8bc1ba_4_k_cu_0da159924cuda3std3__45__cpo5crendE
	.align		8
        /*0040*/ 	.dword	_ZN34_INTERNAL_db8bc1ba_4_k_cu_0da159924cuda3std3__436_GLOBAL__N__db8bc1ba_4_k_cu_0da159926ignoreE
	.align		8
        /*0048*/ 	.dword	_ZN34_INTERNAL_db8bc1ba_4_k_cu_0da159924cuda3std3__419piecewise_constructE
	.align		8
        /*0050*/ 	.dword	_ZN34_INTERNAL_db8bc1ba_4_k_cu_0da159924cuda3std3__48in_placeE
	.align		8
        /*0058*/ 	.dword	_ZN34_INTERNAL_db8bc1ba_4_k_cu_0da159924cuda3std3__420unreachable_sentinelE
	.align		8
        /*0060*/ 	.dword	_ZN34_INTERNAL_db8bc1ba_4_k_cu_0da159924cuda3std3__47nulloptE
	.align		8
        /*0068*/ 	.dword	_ZN34_INTERNAL_db8bc1ba_4_k_cu_0da159924cuda3std3__48unexpectE
	.align		8
        /*0070*/ 	.dword	_ZN34_INTERNAL_db8bc1ba_4_k_cu_0da159924cuda3std6ranges3__45__cpo4swapE
	.align		8
        /*0078*/ 	.dword	_ZN34_INTERNAL_db8bc1ba_4_k_cu_0da159924cuda3std6ranges3__45__cpo9iter_moveE
	.align		8
        /*0080*/ 	.dword	_ZN34_INTERNAL_db8bc1ba_4_k_cu_0da159924cuda3std6ranges3__45__cpo5beginE
	.align		8
        /*0088*/ 	.dword	_ZN34_INTERNAL_db8bc1ba_4_k_cu_0da159924cuda3std6ranges3__45__cpo3endE
	.align		8
        /*0090*/ 	.dword	_ZN34_INTERNAL_db8bc1ba_4_k_cu_0da159924cuda3std6ranges3__45__cpo6cbeginE
	.align		8
        /*0098*/ 	.dword	_ZN34_INTERNAL_db8bc1ba_4_k_cu_0da159924cuda3std6ranges3__45__cpo4cendE
	.align		8
        /*00a0*/ 	.dword	_ZN34_INTERNAL_db8bc1ba_4_k_cu_0da159924cuda3std6ranges3__45__cpo7advanceE
	.align		8
        /*00a8*/ 	.dword	_ZN34_INTERNAL_db8bc1ba_4_k_cu_0da159924cuda3std6ranges3__45__cpo9iter_swapE
	.align		8
        /*00b0*/ 	.dword	_ZN34_INTERNAL_db8bc1ba_4_k_cu_0da159924cuda3std6ranges3__45__cpo4nextE
	.align		8
        /*00b8*/ 	.dword	_ZN34_INTERNAL_db8bc1ba_4_k_cu_0da159924cuda3std6ranges3__45__cpo4prevE
	.align		8
        /*00c0*/ 	.dword	_ZN34_INTERNAL_db8bc1ba_4_k_cu_0da159924cuda3std6ranges3__45__cpo4dataE
	.align		8
        /*00c8*/ 	.dword	_ZN34_INTERNAL_db8bc1ba_4_k_cu_0da159924cuda3std6ranges3__45__cpo5cdataE
	.align		8
        /*00d0*/ 	.dword	_ZN34_INTERNAL_db8bc1ba_4_k_cu_0da159924cuda3std6ranges3__45__cpo4sizeE
	.align		8
        /*00d8*/ 	.dword	_ZN34_INTERNAL_db8bc1ba_4_k_cu_0da159924cuda3std6ranges3__45__cpo5ssizeE
	.align		8
        /*00e0*/ 	.dword	_ZN34_INTERNAL_db8bc1ba_4_k_cu_0da159924cuda3std6ranges3__45__cpo8distanceE
	.align		8
        /*00e8*/ 	.dword	_ZN34_INTERNAL_db8bc1ba_4_k_cu_0da159926thrust24THRUST_300001_SM_1000_NS8cuda_cub3parE
	.align		8
        /*00f0*/ 	.dword	_ZN34_INTERNAL_db8bc1ba_4_k_cu_0da159926thrust24THRUST_300001_SM_1000_NS8cuda_cub10par_nosyncE
	.align		8
        /*00f8*/ 	.dword	_ZN34_INTERNAL_db8bc1ba_4_k_cu_0da159926thrust24THRUST_300001_SM_1000_NS6system6detail10sequential3seqE
	.align		8
        /*0100*/ 	.dword	_ZN34_INTERNAL_db8bc1ba_4_k_cu_0da159926thrust24THRUST_300001_SM_1000_NS6system3cpp3parE
	.align		8
        /*0108*/ 	.dword	_ZN34_INTERNAL_db8bc1ba_4_k_cu_0da159926thrust24THRUST_300001_SM_1000_NS12placeholders2_1E
	.align		8
        /*0110*/ 	.dword	_ZN34_INTERNAL_db8bc1ba_4_k_cu_0da159926thrust24THRUST_300001_SM_1000_NS12placeholders2_2E
	.align		8
        /*0118*/ 	.dword	_ZN34_INTERNAL_db8bc1ba_4_k_cu_0da159926thrust24THRUST_300001_SM_1000_NS12placeholders2_3E
	.align		8
        /*0120*/ 	.dword	_ZN34_INTERNAL_db8bc1ba_4_k_cu_0da159926thrust24THRUST_300001_SM_1000_NS12placeholders2_4E
	.align		8
        /*0128*/ 	.dword	_ZN34_INTERNAL_db8bc1ba_4_k_cu_0da159926thrust24THRUST_300001_SM_1000_NS12placeholders2_5E
	.align		8
        /*0130*/ 	.dword	_ZN34_INTERNAL_db8bc1ba_4_k_cu_0da159926thrust24THRUST_300001_SM_1000_NS12placeholders2_6E
	.align		8
        /*0138*/ 	.dword	_ZN34_INTERNAL_db8bc1ba_4_k_cu_0da159926thrust24THRUST_300001_SM_1000_NS12placeholders2_7E
	.align		8
        /*0140*/ 	.dword	_ZN34_INTERNAL_db8bc1ba_4_k_cu_0da159926thrust24THRUST_300001_SM_1000_NS12placeholders2_8E
	.align		8
        /*0148*/ 	.dword	_ZN34_INTERNAL_db8bc1ba_4_k_cu_0da159926thrust24THRUST_300001_SM_1000_NS12placeholders2_9E
	.align		8
        /*0150*/ 	.dword	_ZN34_INTERNAL_db8bc1ba_4_k_cu_0da159926thrust24THRUST_300001_SM_1000_NS12placeholders3_10E
	.align		8
        /*0158*/ 	.dword	_ZN34_INTERNAL_db8bc1ba_4_k_cu_0da159926thrust24THRUST_300001_SM_1000_NS3seqE
	.align		8
        /*0160*/ 	.dword	_ZN34_INTERNAL_db8bc1ba_4_k_cu_0da159926thrust24THRUST_300001_SM_1000_NS6deviceE


//--------------------- .text._ZN3cub18CUB_300001_SM_10006detail6reduce18DeviceReduceKernelINS2_10policy_hubIN4cuda3std3__45tupleIJblEEEyN6thrust24THRUST_300001_SM_1000_NS8cuda_cub9__find_if7functorIS9_EEE10Policy1000ENSB_12zip_iteratorINS8_IJNSD_26transform_input_iterator_tIbNSB_6detail15normal_iteratorINSB_10device_ptrIiEEEE7is_evenEENSB_17counting_iteratorIlNSB_11use_defaultESS_SS_EEEEEEEySF_S9_NS7_10__identityEEEvT0_PT3_T1_NS0_13GridEvenShareIS10_EET2_T4_ --------------------------
	.section	.text._ZN3cub18CUB_300001_SM_10006detail6reduce18DeviceReduceKernelINS2_10policy_hubIN4cuda3std3__45tupleIJblEEEyN6thrust24THRUST_300001_SM_1000_NS8cuda_cub9__find_if7functorIS9_EEE10Policy1000ENSB_12zip_iteratorINS8_IJNSD_26transform_input_iterator_tIbNSB_6detail15normal_iteratorINSB_10device_ptrIiEEEE7is_evenEENSB_17counting_iteratorIlNSB_11use_defaultESS_SS_EEEEEEEySF_S9_NS7_10__identityEEEvT0_PT3_T1_NS0_13GridEvenShareIS10_EET2_T4_,"ax",@progbits
	.align	128
        .global         _ZN3cub18CUB_300001_SM_10006detail6reduce18DeviceReduceKernelINS2_10policy_hubIN4cuda3std3__45tupleIJblEEEyN6thrust24THRUST_300001_SM_1000_NS8cuda_cub9__find_if7functorIS9_EEE10Policy1000ENSB_12zip_iteratorINS8_IJNSD_26transform_input_iterator_tIbNSB_6detail15normal_iteratorINSB_10device_ptrIiEEEE7is_evenEENSB_17counting_iteratorIlNSB_11use_defaultESS_SS_EEEEEEEySF_S9_NS7_10__identityEEEvT0_PT3_T1_NS0_13GridEvenShareIS10_EET2_T4_
        .type           _ZN3cub18CUB_300001_SM_10006detail6reduce18DeviceReduceKernelINS2_10policy_hubIN4cuda3std3__45tupleIJblEEEyN6thrust24THRUST_300001_SM_1000_NS8cuda_cub9__find_if7functorIS9_EEE10Policy1000ENSB_12zip_iteratorINS8_IJNSD_26transform_input_iterator_tIbNSB_6detail15normal_iteratorINSB_10device_ptrIiEEEE7is_evenEENSB_17counting_iteratorIlNSB_11use_defaultESS_SS_EEEEEEEySF_S9_NS7_10__identityEEEvT0_PT3_T1_NS0_13GridEvenShareIS10_EET2_T4_,@function
        .size           _ZN3cub18CUB_300001_SM_10006detail6reduce18DeviceReduceKernelINS2_10policy_hubIN4cuda3std3__45tupleIJblEEEyN6thrust24THRUST_300001_SM_1000_NS8cuda_cub9__find_if7functorIS9_EEE10Policy1000ENSB_12zip_iteratorINS8_IJNSD_26transform_input_iterator_tIbNSB_6detail15normal_iteratorINSB_10device_ptrIiEEEE7is_evenEENSB_17counting_iteratorIlNSB_11use_defaultESS_SS_EEEEEEEySF_S9_NS7_10__identityEEEvT0_PT3_T1_NS0_13GridEvenShareIS10_EET2_T4_,(.L_x_677 - _ZN3cub18CUB_300001_SM_10006detail6reduce18DeviceReduceKernelINS2_10policy_hubIN4cuda3std3__45tupleIJblEEEyN6thrust24THRUST_300001_SM_1000_NS8cuda_cub9__find_if7functorIS9_EEE10Policy1000ENSB_12zip_iteratorINS8_IJNSD_26transform_input_iterator_tIbNSB_6detail15normal_iteratorINSB_10device_ptrIiEEEE7is_evenEENSB_17counting_iteratorIlNSB_11use_defaultESS_SS_EEEEEEEySF_S9_NS7_10__identityEEEvT0_PT3_T1_NS0_13GridEvenShareIS10_EET2_T4_)
        .other          _ZN3cub18CUB_300001_SM_10006detail6reduce18DeviceReduceKernelINS2_10policy_hubIN4cuda3std3__45tupleIJblEEEyN6thrust24THRUST_300001_SM_1000_NS8cuda_cub9__find_if7functorIS9_EEE10Policy1000ENSB_12zip_iteratorINS8_IJNSD_26transform_input_iterator_tIbNSB_6detail15normal_iteratorINSB_10device_ptrIiEEEE7is_evenEENSB_17counting_iteratorIlNSB_11use_defaultESS_SS_EEEEEEEySF_S9_NS7_10__identityEEEvT0_PT3_T1_NS0_13GridEvenShareIS10_EET2_T4_,@"STO_CUDA_ENTRY STV_DEFAULT"
_ZN3cub18CUB_300001_SM_10006detail6reduce18DeviceReduceKernelINS2_10policy_hubIN4cuda3std3__45tupleIJblEEEyN6thrust24THRUST_300001_SM_1000_NS8cuda_cub9__find_if7functorIS9_EEE10Policy1000ENSB_12zip_iteratorINS8_IJNSD_26transform_input_iterator_tIbNSB_6detail15normal_iteratorINSB_10device_ptrIiEEEE7is_evenEENSB_17counting_iteratorIlNSB_11use_defaultESS_SS_EEEEEEEySF_S9_NS7_10__identityEEEvT0_PT3_T1_NS0_13GridEvenShareIS10_EET2_T4_:
.text._ZN3cub18CUB_300001_SM_10006detail6reduce18DeviceReduceKernelINS2_10policy_hubIN4cuda3std3__45tupleIJblEEEyN6thrust24THRUST_300001_SM_1000_NS8cuda_cub9__find_if7functorIS9_EEE10Policy1000ENSB_12zip_iteratorINS8_IJNSD_26transform_input_iterator_tIbNSB_6detail15normal_iteratorINSB_10device_ptrIiEEEE7is_evenEENSB_17counting_iteratorIlNSB_11use_defaultESS_SS_EEEEEEEySF_S9_NS7_10__identityEEEvT0_PT3_T1_NS0_13GridEvenShareIS10_EET2_T4_:
[----:B------:R-:W-:Y:S01]  /*0000*/  LDC R1, c[0x0][0x37c] ;  /* 0x0000df00ff017b82 */ /* 0x000fe20000000800 */
[----:B------:R-:W0:Y:S01]  /*0010*/  S2R R0, SR_CTAID.X ;  /* 0x0000000000007919 */ /* 0x000e220000002500 */
[----:B------:R-:W1:Y:S01]  /*0020*/  LDCU.64 UR4, c[0x0][0x3c8] ;  /* 0x00007900ff0477ac */ /* 0x000e620008000a00 */
[----:B------:R-:W-:Y:S01]  /*0030*/  BSSY.RECONVERGENT B0, `(.L_x_0) ;  /* 0x0000578000007945 */ /* 0x000fe20003800200 */
[----:B------:R-:W2:Y:S01]  /*0040*/  LDCU.64 UR10, c[0x0][0x358] ;  /* 0x00006b00ff0a77ac */ /* 0x000ea20008000a00 */
[----:B-1----:R-:W-:Y:S02]  /*0050*/  IMAD.U32 R6, RZ, RZ, UR4 ;  /* 0x00000004ff067e24 */ /* 0x002fe4000f8e00ff */
[----:B------:R-:W-:Y:S02]  /*0060*/  IMAD.U32 R7, RZ, RZ, UR5 ;  /* 0x00000005ff077e24 */ /* 0x000fe4000f8e00ff */
[----:B0-----:R-:W-:-:S05]  /*0070*/  IMAD.SHL.U32 R13, R0, 0x400, RZ ;  /* 0x00000400000d7824 */ /* 0x001fca00078e00ff */
[----:B------:R-:W-:-:S04]  /*0080*/  IADD3 R17, P1, PT, -R13, R6, RZ ;  /* 0x000000060d117210 */ /* 0x000fc80007f3e1ff */
[----:B------:R-:W-:Y:S02]  /*0090*/  ISETP.GT.U32.AND P0, PT, R17, 0x3ff, PT ;  /* 0x000003ff1100780c */ /* 0x000fe40003f04070 */
[----:B------:R-:W-:-:S04]  /*00a0*/  IADD3.X R16, PT, PT, R7, -0x1, RZ, P1, !PT ;  /* 0xffffffff07107810 */ /* 0x000fc80000ffe4ff */
[----:B------:R-:W-:-:S13]  /*00b0*/  ISETP.GT.U32.AND.EX P0, PT, R16, RZ, PT, P0 ;  /* 0x000000ff1000720c */ /* 0x000fda0003f04100 */
[----:B--2---:R-:W-:Y:S05]  /*00c0*/  @P0 BRA `(.L_x_1) ;  /* 0x0000003000000947 */ /* 0x004fea0003800000 */
[----:B------:R-:W0:Y:S01]  /*00d0*/  S2R R8, SR_TID.X ;  /* 0x0000000000087919 */ /* 0x000e220000002100 */
[----:B------:R-:W-:Y:S01]  /*00e0*/  IMAD.IADD R4, R6, 0x1, -R13 ;  /* 0x0000000106047824 */ /* 0x000fe200078e0a0d */
[----:B------:R-:W1:Y:S01]  /*00f0*/  LDCU.64 UR4, c[0x0][0x380] ;  /* 0x00007000ff0477ac */ /* 0x000e620008000a00 */
[----:B------:R-:W-:Y:S01]  /*0100*/  IMAD.MOV.U32 R2, RZ, RZ, RZ ;  /* 0x000000ffff027224 */ /* 0x000fe200078e00ff */
[----:B------:R-:W2:Y:S02]  /*0110*/  LDCU.64 UR6, c[0x0][0x390] ;  /* 0x00007200ff0677ac */ /* 0x000ea40008000a00 */
[----:B0-----:R-:W-:-:S13]  /*0120*/  ISETP.GE.AND P0, PT, R8, R4, PT ;  /* 0x000000040800720c */ /* 0x001fda0003f06270 */
[----:B------:R-:W0:Y:S01]  /*0130*/  @!P0 LDC.64 R10, c[0x0][0x380] ;  /* 0x0000e000ff0a8b82 */ /* 0x000e220000000a00 */
[----:B------:R-:W-:-:S07]  /*0140*/  @!P0 IMAD.IADD R3, R13, 0x1, R8 ;  /* 0x000000010d038824 */ /* 0x000fce00078e0208 */
[----:B------:R-:W3:Y:S01]  /*0150*/  @!P0 LDC.64 R14, c[0x0][0x390] ;  /* 0x0000e400ff0e8b82 */ /* 0x000ee20000000a00 */
[----:B0-----:R-:W-:-:S06]  /*0160*/  @!P0 IMAD.WIDE.U32 R10, R3, 0x4, R10 ;  /* 0x00000004030a8825 */ /* 0x001fcc00078e000a */
[----:B------:R-:W4:Y:S01]  /*0170*/  @!P0 LDG.E.U8 R10, desc[UR10][R10.64] ;  /* 0x0000000a0a0a8981 */ /* 0x000f22000c1e1100 */
[----:B------:R-:W-:Y:S01]  /*0180*/  IMAD.MOV.U32 R12, RZ, RZ, R8 ;  /* 0x000000ffff0c7224 */ /* 0x000fe200078e0008 */
[----:B---3--:R-:W-:Y:S01]  /*0190*/  @!P0 IADD3 R2, P2, PT, R3, R14, RZ ;  /* 0x0000000e03028210 */ /* 0x008fe20007f5e0ff */
[----:B------:R-:W-:Y:S01]  /*01a0*/  @!P0 VIADD R12, R8, 0x100 ;  /* 0x00000100080c8836 */ /* 0x000fe20000000000 */
[----:B------:R-:W-:Y:S01]  /*01b0*/  PRMT R3, RZ, 0x7610, R3 ;  /* 0x00007610ff037816 */ /* 0x000fe20000000003 */
[----:B------:R-:W-:Y:S01]  /*01c0*/  BSSY.RECONVERGENT B1, `(.L_x_2) ;  /* 0x000011b000017945 */ /* 0x000fe20003800200 */
[----:B------:R-:W-:Y:S02]  /*01d0*/  IMAD.MOV.U32 R5, RZ, RZ, RZ ;  /* 0x000000ffff057224 */ /* 0x000fe400078e00ff */
[----:B------:R-:W-:Y:S01]  /*01e0*/  ISETP.GE.AND P1, PT, R12, R4, PT ;  /* 0x000000040c00720c */ /* 0x000fe20003f26270 */
[----:B------:R-:W-:Y:S01]  /*01f0*/  @!P0 IMAD.X R5, RZ, RZ, R15, P2 ;  /* 0x000000ffff058224 */ /* 0x000fe200010e060f */
[----:B----4-:R-:W-:-:S04]  /*0200*/  @!P0 LOP3.LUT R7, R10, 0x1, RZ, 0xc, !PT ;  /* 0x000000010a078812 */ /* 0x010fc800078e0cff */
[----:B------:R-:W-:-:S07]  /*0210*/  @!P0 PRMT R3, R7, 0x7610, R3 ;  /* 0x0000761007038816 */ /* 0x000fce0000000003 */
[----:B-12---:R-:W-:Y:S05]  /*0220*/  @P1 BRA `(.L_x_3) ;  /* 0x0000001000501947 */ /* 0x006fea0003800000 */
[----:B------:R-:W-:Y:S01]  /*0230*/  LOP3.LUT R7, RZ, R12, RZ, 0x33, !PT ;  /* 0x0000000cff077212 */ /* 0x000fe200078e33ff */
[----:B------:R-:W-:Y:S04]  /*0240*/  BSSY.RECONVERGENT B2, `(.L_x_4) ;  /* 0x000008c000027945 */ /* 0x000fe80003800200 */
[----:B------:R-:W-:-:S04]  /*0250*/  IMAD.IADD R10, R7, 0x1, R6 ;  /* 0x00000001070a7824 */ /* 0x000fc800078e0206 */
[----:B------:R-:W-:-:S05]  /*0260*/  IMAD.IADD R9, R10, 0x1, -R13 ;  /* 0x000000010a097824 */ /* 0x000fca00078e0a0d */
[C---:B------:R-:W-:Y:S02]  /*0270*/  ISETP.GE.U32.AND P0, PT, R9.reuse, 0x700, PT ;  /* 0x000007000900780c */ /* 0x040fe40003f06070 */
[----:B------:R-:W-:-:S04]  /*0280*/  LEA.HI R9, R9, 0x1, RZ, 0x18 ;  /* 0x0000000109097811 */ /* 0x000fc800078fc0ff */
[----:B------:R-:W-:-:S07]  /*0290*/  LOP3.LUT R22, R9, 0x7, RZ, 0xc0, !PT ;  /* 0x0000000709167812 */ /* 0x000fce00078ec0ff */
[----:B------:R-:W-:Y:S05]  /*02a0*/  @!P0 BRA `(.L_x_5) ;  /* 0x0000000800148947 */ /* 0x000fea0003800000 */
[----:B------:R-:W-:Y:S01]  /*02b0*/  LOP3.LUT R11, R9, 0x1fffff8, RZ, 0xc0, !PT ;  /* 0x01fffff8090b7812 */ /* 0x000fe200078ec0ff */
[----:B------:R-:W-:Y:S01]  /*02c0*/  BSSY.RECONVERGENT B3, `(.L_x_6) ;  /* 0x0000082000037945 */ /* 0x000fe20003800200 */
[----:B------:R-:W-:-:S03]  /*02d0*/  VIADD R12, R12, 0x400 ;  /* 0x000004000c0c7836 */ /* 0x000fc60000000000 */
[----:B------:R-:W-:-:S07]  /*02e0*/  IMAD.MOV R11, RZ, RZ, -R11 ;  /* 0x000000ffff0b7224 */ /* 0x000fce00078e0a0b */
.L_x_7:
[----:B------:R-:W-:-:S05]  /*02f0*/  VIADD R6, R12, 0xfffffc00 ;  /* 0xfffffc000c067836 */ /* 0x000fca0000000000 */
[----:B------:R-:W-:-:S04]  /*0300*/  IADD3 R24, P0, PT, R13, R6, RZ ;  /* 0x000000060d187210 */ /* 0x000fc80007f1e0ff */
[----:B------:R-:W-:Y:S02]  /*0310*/  LEA.HI.X.SX32 R25, R6, RZ, 0x1, P0 ;  /* 0x000000ff06197211 */ /* 0x000fe400000f0eff */
[----:B------:R-:W-:-:S04]  /*0320*/  LEA R6, P0, R24, UR4, 0x2 ;  /* 0x0000000418067c11 */ /* 0x000fc8000f8010ff */
[----:B------:R-:W-:-:S05]  /*0330*/  LEA.HI.X R7, R24, UR5, R25, 0x2, P0 ;  /* 0x0000000518077c11 */ /* 0x000fca00080f1419 */
[----:B------:R-:W2:Y:S04]  /*0340*/  LDG.E.U8 R21, desc[UR10][R6.64] ;  /* 0x0000000a06157981 */ /* 0x000ea8000c1e1100 */
[----:B------:R-:W3:Y:S04]  /*0350*/  LDG.E.U8 R20, desc[UR10][R6.64+0x400] ;  /* 0x0004000a06147981 */ /* 0x000ee8000c1e1100 */
[----:B------:R-:W4:Y:S04]  /*0360*/  LDG.E.U8 R19, desc[UR10][R6.64+0x800] ;  /* 0x0008000a06137981 */ /* 0x000f28000c1e1100 */
[----:B------:R-:W5:Y:S04]  /*0370*/  LDG.E.U8 R18, desc[UR10][R6.64+0xc00] ;  /* 0x000c000a06127981 */ /* 0x000f68000c1e1100 */
[----:B------:R-:W5:Y:S04]  /*0380*/  LDG.E.U8 R17, desc[UR10][R6.64+0x1000] ;  /* 0x0010000a06117981 */ /* 0x000f68000c1e1100 */
[----:B------:R-:W5:Y:S04]  /*0390*/  LDG.E.U8 R15, desc[UR10][R6.64+0x1400] ;  /* 0x0014000a060f7981 */ /* 0x000f68000c1e1100 */
[----:B------:R-:W5:Y:S04]  /*03a0*/  LDG.E.U8 R14, desc[UR10][R6.64+0x1800] ;  /* 0x0018000a060e7981 */ /* 0x000f68000c1e1100 */
[----:B------:R0:W5:Y:S01]  /*03b0*/  LDG.E.U8 R16, desc[UR10][R6.64+0x1c00] ;  /* 0x001c000a06107981 */ /* 0x000162000c1e1100 */
[----:B------:R-:W-:Y:S01]  /*03c0*/  LOP3.LUT P1, RZ, R3, 0xff, RZ, 0xc0, !PT ;  /* 0x000000ff03ff7812 */ /* 0x000fe2000782c0ff */
[----:B------:R-:W-:Y:S01]  /*03d0*/  IMAD.MOV.U32 R23, RZ, RZ, R2 ;  /* 0x000000ffff177224 */ /* 0x000fe200078e0002 */
[----:B------:R-:W-:Y:S01]  /*03e0*/  IADD3 R24, P0, PT, R24, UR6, RZ ;  /* 0x0000000618187c10 */ /* 0x000fe2000ff1e0ff */
[----:B------:R-:W-:-:S02]  /*03f0*/  VIADD R2, R12, 0xfffffd00 ;  /* 0xfffffd000c027836 */ /* 0x000fc40000000000 */
[----:B------:R-:W-:Y:S01]  /*0400*/  VIADD R11, R11, 0x8 ;  /* 0x000000080b0b7836 */ /* 0x000fe20000000000 */
[----:B------:R-:W-:Y:S02]  /*0410*/  IADD3.X R26, PT, PT, R25, UR7, RZ, P0, !PT ;  /* 0x00000007191a7c10 */ /* 0x000fe400087fe4ff */
[----:B------:R-:W-:Y:S01]  /*0420*/  ISETP.LT.U32.AND P0, PT, R24, R23, PT ;  /* 0x000000171800720c */ /* 0x000fe20003f01070 */
[----:B0-----:R-:W-:-:S03]  /*0430*/  VIADD R6, R12, 0xfffffe00 ;  /* 0xfffffe000c067836 */ /* 0x001fc60000000000 */
[----:B------:R-:W-:Y:S02]  /*0440*/  ISETP.LT.AND.EX P0, PT, R26, R5, PT, P0 ;  /* 0x000000051a00720c */ /* 0x000fe40003f01300 */
[C---:B--2---:R-:W-:Y:S02]  /*0450*/  LOP3.LUT P3, RZ, R21.reuse, 0x1, RZ, 0xc0, !PT ;  /* 0x0000000115ff7812 */ /* 0x044fe4000786c0ff */
[----:B------:R-:W-:Y:S02]  /*0460*/  LOP3.LUT R21, R21, 0x1, RZ, 0xc, !PT ;  /* 0x0000000115157812 */ /* 0x000fe400078e0cff */
[----:B------:R-:W-:Y:S02]  /*0470*/  @P1 SEL R21, R3, 0x1, P3 ;  /* 0x0000000103151807 */ /* 0x000fe40001800000 */
[----:B------:R-:W-:Y:S02]  /*0480*/  SHF.R.S32.HI R3, RZ, 0x1f, R2 ;  /* 0x0000001fff037819 */ /* 0x000fe40000011402 */
[----:B------:R-:W-:-:S05]  /*0490*/  LOP3.LUT P2, RZ, R21, 0xff, RZ, 0xc0, !PT ;  /* 0x000000ff15ff7812 */ /* 0x000fca000784c0ff */
[----:B------:R-:W-:Y:S02]  /*04a0*/  @!P3 SEL R23, R24, R23, P0 ;  /* 0x000000171817b207 */ /* 0x000fe40000000000 */
[----:B------:R-:W-:Y:S02]  /*04b0*/  @!P3 SEL R5, R26, R5, P0 ;  /* 0x000000051a05b207 */ /* 0x000fe40000000000 */
[----:B------:R-:W-:Y:S02]  /*04c0*/  SEL R23, R24, R23, !P1 ;  /* 0x0000001718177207 */ /* 0x000fe40004800000 */
[----:B------:R-:W-:Y:S02]  /*04d0*/  IADD3 R24, P0, P4, R2, UR6, R13 ;  /* 0x0000000602187c10 */ /* 0x000fe4000fc1e00d */
[C---:B---3--:R-:W-:Y:S02]  /*04e0*/  LOP3.LUT P3, RZ, R20.reuse, 0x1, RZ, 0xc0, !PT ;  /* 0x0000000114ff7812 */ /* 0x048fe4000786c0ff */
[----:B------:R-:W-:-:S02]  /*04f0*/  LOP3.LUT R2, R20, 0x1, RZ, 0xc, !PT ;  /* 0x0000000114027812 */ /* 0x000fc400078e0cff */
[----:B------:R-:W-:Y:S02]  /*0500*/  IADD3.X R7, PT, PT, R3, UR7, RZ, P0, P4 ;  /* 0x0000000703077c10 */ /* 0x000fe400087e84ff */
[----:B------:R-:W-:Y:S02]  /*0510*/  SEL R20, R26, R5, !P1 ;  /* 0x000000051a147207 */ /* 0x000fe40004800000 */
[----:B------:R-:W-:Y:S02]  /*0520*/  ISETP.LT.U32.AND P0, PT, R24, R23, PT ;  /* 0x000000171800720c */ /* 0x000fe40003f01070 */
[----:B------:R-:W-:Y:S02]  /*0530*/  @P2 SEL R2, R21, 0x1, P3 ;  /* 0x0000000115022807 */ /* 0x000fe40001800000 */
[----:B------:R-:W-:Y:S02]  /*0540*/  ISETP.LT.AND.EX P0, PT, R7, R20, PT, P0 ;  /* 0x000000140700720c */ /* 0x000fe40003f01300 */
[----:B------:R-:W-:-:S02]  /*0550*/  LOP3.LUT P1, RZ, R2, 0xff, RZ, 0xc0, !PT ;  /* 0x000000ff02ff7812 */ /* 0x000fc4000782c0ff */
[----:B------:R-:W-:Y:S02]  /*0560*/  @!P3 SEL R23, R24, R23, P0 ;  /* 0x000000171817b207 */ /* 0x000fe40000000000 */
[----:B------:R-:W-:Y:S02]  /*0570*/  @!P3 SEL R20, R7, R20, P0 ;  /* 0x000000140714b207 */ /* 0x000fe40000000000 */
[----:B----4-:R-:W-:Y:S02]  /*0580*/  LOP3.LUT P3, RZ, R19, 0x1, RZ, 0xc0, !PT ;  /* 0x0000000113ff7812 */ /* 0x010fe4000786c0ff */
[----:B------:R-:W-:Y:S02]  /*0590*/  SHF.R.S32.HI R3, RZ, 0x1f, R6 ;  /* 0x0000001fff037819 */ /* 0x000fe40000011406 */
[----:B------:R-:W-:Y:S02]  /*05a0*/  IADD3 R5, P4, P5, R6, UR6, R13 ;  /* 0x0000000606057c10 */ /* 0x000fe4000fd9e00d */
[----:B------:R-:W-:-:S02]  /*05b0*/  SEL R24, R24, R23, !P2 ;  /* 0x0000001718187207 */ /* 0x000fc40005000000 */
[----:B------:R-:W-:Y:S02]  /*05c0*/  SEL R7, R7, R20, !P2 ;  /* 0x0000001407077207 */ /* 0x000fe40005000000 */
[----:B------:R-:W-:Y:S02]  /*05d0*/  IADD3.X R6, PT, PT, R3, UR7, RZ, P4, P5 ;  /* 0x0000000703067c10 */ /* 0x000fe4000a7ea4ff */
[----:B------:R-:W-:Y:S02]  /*05e0*/  ISETP.LT.U32.AND P0, PT, R5, R24, PT ;  /* 0x000000180500720c */ /* 0x000fe40003f01070 */
[----:B------:R-:W-:Y:S02]  /*05f0*/  LOP3.LUT R19, R19, 0x1, RZ, 0xc, !PT ;  /* 0x0000000113137812 */ /* 0x000fe400078e0cff */
[----:B------:R-:W-:Y:S01]  /*0600*/  @P1 SEL R19, R2, 0x1, P3 ;  /* 0x0000000102131807 */ /* 0x000fe20001800000 */
[----:B------:R-:W-:Y:S01]  /*0610*/  VIADD R2, R12, 0xffffff00 ;  /* 0xffffff000c027836 */ /* 0x000fe20000000000 */
[----:B------:R-:W-:-:S02]  /*0620*/  ISETP.LT.AND.EX P0, PT, R6, R7, PT, P0 ;  /* 0x000000070600720c */ /* 0x000fc40003f01300 */
[----:B------:R-:W-:Y:S02]  /*0630*/  LOP3.LUT P2, RZ, R19, 0xff, RZ, 0xc0, !PT ;  /* 0x000000ff13ff7812 */ /* 0x000fe4000784c0ff */
[----:B------:R-:W-:Y:S02]  /*0640*/  @!P3 SEL R24, R5, R24, P0 ;  /* 0x000000180518b207 */ /* 0x000fe40000000000 */
[----:B------:R-:W-:Y:S02]  /*0650*/  @!P3 SEL R7, R6, R7, P0 ;  /* 0x000000070607b207 */ /* 0x000fe40000000000 */
[----:B------:R-:W-:Y:S02]  /*0660*/  SHF.R.S32.HI R3, RZ, 0x1f, R2 ;  /* 0x0000001fff037819 */ /* 0x000fe40000011402 */
[----:B------:R-:W-:Y:S02]  /*0670*/  IADD3 R20, P0, P4, R2, UR6, R13 ;  /* 0x0000000602147c10 */ /* 0x000fe4000fc1e00d */
[----:B-----5:R-:W-:-:S02]  /*0680*/  LOP3.LUT P3, RZ, R18, 0x1, RZ, 0xc0, !PT ;  /* 0x0000000112ff7812 */ /* 0x020fc4000786c0ff */
[----:B------:R-:W-:Y:S02]  /*0690*/  SEL R5, R5, R24, !P1 ;  /* 0x0000001805057207 */ /* 0x000fe40004800000 */
[----:B------:R-:W-:Y:S02]  /*06a0*/  IADD3.X R3, PT, PT, R3, UR7, RZ, P0, P4 ;  /* 0x0000000703037c10 */ /* 0x000fe400087e84ff */
[----:B------:R-:W-:Y:S02]  /*06b0*/  SEL R6, R6, R7, !P1 ;  /* 0x0000000706067207 */ /* 0x000fe40004800000 */
[----:B------:R-:W-:Y:S02]  /*06c0*/  ISETP.LT.U32.AND P0, PT, R20, R5, PT ;  /* 0x000000051400720c */ /* 0x000fe40003f01070 */
[----:B------:R-:W-:Y:S02]  /*06d0*/  LOP3.LUT R18, R18, 0x1, RZ, 0xc, !PT ;  /* 0x0000000112127812 */ /* 0x000fe400078e0cff */
[----:B------:R-:W-:-:S02]  /*06e0*/  ISETP.LT.AND.EX P0, PT, R3, R6, PT, P0 ;  /* 0x000000060300720c */ /* 0x000fc40003f01300 */
[----:B------:R-:W-:Y:S02]  /*06f0*/  @P2 SEL R18, R19, 0x1, P3 ;  /* 0x0000000113122807 */ /* 0x000fe40001800000 */
[----:B------:R-:W-:Y:S02]  /*0700*/  @!P3 SEL R5, R20, R5, P0 ;  /* 0x000000051405b207 */ /* 0x000fe40000000000 */
[----:B------:R-:W-:Y:S02]  /*0710*/  LOP3.LUT P1, RZ, R18, 0xff, RZ, 0xc0, !PT ;  /* 0x000000ff12ff7812 */ /* 0x000fe4000782c0ff */
[----:B------:R-:W-:Y:S02]  /*0720*/  @!P3 SEL R6, R3, R6, P0 ;  /* 0x000000060306b207 */ /* 0x000fe40000000000 */
[----:B------:R-:W-:Y:S02]  /*0730*/  SHF.R.S32.HI R2, RZ, 0x1f, R12 ;  /* 0x0000001fff027819 */ /* 0x000fe4000001140c */
[----:B------:R-:W-:-:S02]  /*0740*/  IADD3 R19, P0, P4, R12, UR6, R13 ;  /* 0x000000060c137c10 */ /* 0x000fc4000fc1e00d */
[----:B------:R-:W-:Y:S02]  /*0750*/  LOP3.LUT P3, RZ, R17, 0x1, RZ, 0xc0, !PT ;  /* 0x0000000111ff7812 */ /* 0x000fe4000786c0ff */
[----:B------:R-:W-:Y:S02]  /*0760*/  SEL R20, R20, R5, !P2 ;  /* 0x0000000514147207 */ /* 0x000fe40005000000 */
[----:B------:R-:W-:Y:S02]  /*0770*/  SEL R5, R3, R6, !P2 ;  /* 0x0000000603057207 */ /* 0x000fe40005000000 */
[----:B------:R-:W-:Y:S01]  /*0780*/  IADD3.X R6, PT, PT, R2, UR7, RZ, P0, P4 ;  /* 0x0000000702067c10 */ /* 0x000fe200087e84ff */
[----:B------:R-:W-:Y:S01]  /*0790*/  VIADD R2, R12, 0x100 ;  /* 0x000001000c027836 */ /* 0x000fe20000000000 */
[----:B------:R-:W-:Y:S02]  /*07a0*/  ISETP.LT.U32.AND P0, PT, R19, R20, PT ;  /* 0x000000141300720c */ /* 0x000fe40003f01070 */
[----:B------:R-:W-:-:S02]  /*07b0*/  LOP3.LUT R17, R17, 0x1, RZ, 0xc, !PT ;  /* 0x0000000111117812 */ /* 0x000fc400078e0cff */
[-C--:B------:R-:W-:Y:S02]  /*07c0*/  ISETP.LT.AND.EX P0, PT, R6, R5.reuse, PT, P0 ;  /* 0x000000050600720c */ /* 0x080fe40003f01300 */
[----:B------:R-:W-:Y:S02]  /*07d0*/  @P1 SEL R17, R18, 0x1, P3 ;  /* 0x0000000112111807 */ /* 0x000fe40001800000 */
[----:B------:R-:W-:Y:S02]  /*07e0*/  @!P3 SEL R20, R19, R20, P0 ;  /* 0x000000141314b207 */ /* 0x000fe40000000000 */
[----:B------:R-:W-:Y:S02]  /*07f0*/  LOP3.LUT P2, RZ, R17, 0xff, RZ, 0xc0, !PT ;  /* 0x000000ff11ff7812 */ /* 0x000fe4000784c0ff */
[----:B------:R-:W-:Y:S02]  /*0800*/  @!P3 SEL R5, R6, R5, P0 ;  /* 0x000000050605b207 */ /* 0x000fe40000000000 */
[----:B------:R-:W-:-:S02]  /*0810*/  LOP3.LUT P3, RZ, R15, 0x1, RZ, 0xc0, !PT ;  /* 0x000000010fff7812 */ /* 0x000fc4000786c0ff */
[----:B------:R-:W-:Y:S02]  /*0820*/  SHF.R.S32.HI R3, RZ, 0x1f, R2 ;  /* 0x0000001fff037819 */ /* 0x000fe40000011402 */
[----:B------:R-:W-:Y:S01]  /*0830*/  IADD3 R18, P4, P5, R2, UR6, R13 ;  /* 0x0000000602127c10 */ /* 0x000fe2000fd9e00d */
[----:B------:R-:W-:Y:S01]  /*0840*/  VIADD R2, R12, 0x200 ;  /* 0x000002000c027836 */ /* 0x000fe20000000000 */
[----:B------:R-:W-:Y:S02]  /*0850*/  SEL R19, R19, R20, !P1 ;  /* 0x0000001413137207 */ /* 0x000fe40004800000 */
[----:B------:R-:W-:Y:S02]  /*0860*/  SEL R6, R6, R5, !P1 ;  /* 0x0000000506067207 */ /* 0x000fe40004800000 */
[----:B------:R-:W-:Y:S02]  /*0870*/  IADD3.X R5, PT, PT, R3, UR7, RZ, P4, P5 ;  /* 0x0000000703057c10 */ /* 0x000fe4000a7ea4ff */
[----:B------:R-:W-:-:S02]  /*0880*/  ISETP.LT.U32.AND P0, PT, R18, R19, PT ;  /* 0x000000131200720c */ /* 0x000fc40003f01070 */
[----:B------:R-:W-:Y:S02]  /*0890*/  LOP3.LUT R15, R15, 0x1, RZ, 0xc, !PT ;  /* 0x000000010f0f7812 */ /* 0x000fe400078e0cff */
[-C--:B------:R-:W-:Y:S02]  /*08a0*/  ISETP.LT.AND.EX P0, PT, R5, R6.reuse, PT, P0 ;  /* 0x000000060500720c */ /* 0x080fe40003f01300 */
[----:B------:R-:W-:Y:S02]  /*08b0*/  @P2 SEL R15, R17, 0x1, P3 ;  /* 0x00000001110f2807 */ /* 0x000fe40001800000 */
[----:B------:R-:W-:Y:S02]  /*08c0*/  @!P3 SEL R19, R18, R19, P0 ;  /* 0x000000131213b207 */ /* 0x000fe40000000000 */
[----:B------:R-:W-:Y:S02]  /*08d0*/  @!P3 SEL R6, R5, R6, P0 ;  /* 0x000000060506b207 */ /* 0x000fe40000000000 */
[----:B------:R-:W-:-:S02]  /*08e0*/  LOP3.LUT P1, RZ, R15, 0xff, RZ, 0xc0, !PT ;  /* 0x000000ff0fff7812 */ /* 0x000fc4000782c0ff */
[----:B------:R-:W-:Y:S02]  /*08f0*/  LOP3.LUT P3, RZ, R14, 0x1, RZ, 0xc0, !PT ;  /* 0x000000010eff7812 */ /* 0x000fe4000786c0ff */
[----:B------:R-:W-:Y:S02]  /*0900*/  SHF.R.S32.HI R3, RZ, 0x1f, R2 ;  /* 0x0000001fff037819 */ /* 0x000fe40000011402 */
[----:B------:R-:W-:Y:S01]  /*0910*/  IADD3 R7, P4, P5, R2, UR6, R13 ;  /* 0x0000000602077c10 */ /* 0x000fe2000fd9e00d */
[----:B------:R-:W-:Y:S01]  /*0920*/  VIADD R2, R12, 0x300 ;  /* 0x000003000c027836 */ /* 0x000fe20000000000 */
[----:B------:R-:W-:Y:S01]  /*0930*/  SEL R18, R18, R19, !P2 ;  /* 0x0000001312127207 */ /* 0x000fe20005000000 */
[----:B------:R-:W-:Y:S01]  /*0940*/  VIADD R12, R12, 0x800 ;  /* 0x000008000c0c7836 */ /* 0x000fe20000000000 */
[----:B------:R-:W-:Y:S02]  /*0950*/  SEL R5, R5, R6, !P2 ;  /* 0x0000000605057207 */ /* 0x000fe40005000000 */
[----:B------:R-:W-:-:S02]  /*0960*/  IADD3.X R6, PT, PT, R3, UR7, RZ, P4, P5 ;  /* 0x0000000703067c10 */ /* 0x000fc4000a7ea4ff */
[-C--:B------:R-:W-:Y:S02]  /*0970*/  ISETP.LT.U32.AND P0, PT, R7, R18.reuse, PT ;  /* 0x000000120700720c */ /* 0x080fe40003f01070 */
[----:B------:R-:W-:Y:S02]  /*0980*/  LOP3.LUT R14, R14, 0x1, RZ, 0xc, !PT ;  /* 0x000000010e0e7812 */ /* 0x000fe400078e0cff */
[----:B------:R-:W-:Y:S02]  /*0990*/  ISETP.LT.AND.EX P0, PT, R6, R5, PT, P0 ;  /* 0x000000050600720c */ /* 0x000fe40003f01300 */
[----:B------:R-:W-:Y:S02]  /*09a0*/  @P1 SEL R14, R15, 0x1, P3 ;  /* 0x000000010f0e1807 */ /* 0x000fe40001800000 */
[----:B------:R-:W-:Y:S02]  /*09b0*/  SHF.R.S32.HI R3, RZ, 0x1f, R2 ;  /* 0x0000001fff037819 */ /* 0x000fe40000011402 */
[----:B------:R-:W-:-:S02]  /*09c0*/  @!P3 SEL R18, R7, R18, P0 ;  /* 0x000000120712b207 */ /* 0x000fc40000000000 */
[----:B------:R-:W-:Y:S02]  /*09d0*/  @!P3 SEL R5, R6, R5, P0 ;  /* 0x000000050605b207 */ /* 0x000fe40000000000 */
[----:B------:R-:W-:Y:S02]  /*09e0*/  IADD3 R2, P0, P3, R2, UR6, R13 ;  /* 0x0000000602027c10 */ /* 0x000fe4000fb1e00d */
[----:B------:R-:W-:Y:S02]  /*09f0*/  LOP3.LUT P2, RZ, R16, 0x1, RZ, 0xc0, !PT ;  /* 0x0000000110ff7812 */ /* 0x000fe4000784c0ff */
[----:B------:R-:W-:Y:S02]  /*0a00*/  SEL R6, R6, R5, !P1 ;  /* 0x0000000506067207 */ /* 0x000fe40004800000 */
[----:B------:R-:W-:Y:S02]  /*0a10*/  SEL R7, R7, R18, !P1 ;  /* 0x0000001207077207 */ /* 0x000fe40004800000 */
[----:B------:R-:W-:-:S02]  /*0a20*/  IADD3.X R5, PT, PT, R3, UR7, RZ, P0, P3 ;  /* 0x0000000703057c10 */ /* 0x000fc400087e64ff */
[----:B------:R-:W-:Y:S02]  /*0a30*/  ISETP.NE.AND P3, PT, R11, RZ, PT ;  /* 0x000000ff0b00720c */ /* 0x000fe40003f65270 */
[----:B------:R-:W-:Y:S02]  /*0a40*/  LOP3.LUT P1, RZ, R14, 0xff, RZ, 0xc0, !PT ;  /* 0x000000ff0eff7812 */ /* 0x000fe4000782c0ff */
[----:B------:R-:W-:Y:S02]  /*0a50*/  ISETP.LT.U32.AND P0, PT, R2, R7, PT ;  /* 0x000000070200720c */ /* 0x000fe40003f01070 */
[----:B------:R-:W-:Y:S02]  /*0a60*/  LOP3.LUT R3, R16, 0x1, RZ, 0xc, !PT ;  /* 0x0000000110037812 */ /* 0x000fe400078e0cff */
[----:B------:R-:W-:-:S04]  /*0a70*/  ISETP.LT.AND.EX P0, PT, R5, R6, PT, P0 ;  /* 0x000000060500720c */ /* 0x000fc80003f01300 */
[----:B------:R-:W-:Y:S02]  /*0a80*/  @!P2 SEL R7, R2, R7, P0 ;  /* 0x000000070207a207 */ /* 0x000fe40000000000 */
[C---:B------:R-:W-:Y:S02]  /*0a90*/  @!P2 SEL R6, R5.reuse, R6, P0 ;  /* 0x000000060506a207 */ /* 0x040fe40000000000 */
[----:B------:R-:W-:Y:S02]  /*0aa0*/  @P1 SEL R3, R14, 0x1, P2 ;  /* 0x000000010e031807 */ /* 0x000fe40001000000 */
[----:B------:R-:W-:Y:S02]  /*0ab0*/  SEL R2, R2, R7, !P1 ;  /* 0x0000000702027207 */ /* 0x000fe40004800000 */
[----:B------:R-:W-:Y:S01]  /*0ac0*/  SEL R5, R5, R6, !P1 ;  /* 0x0000000605057207 */ /* 0x000fe20004800000 */
[----:B------:R-:W-:Y:S06]  /*0ad0*/  @P3 BRA `(.L_x_7) ;  /* 0xfffffff800043947 */ /* 0x000fec000383ffff */
[----:B------:R-:W-:Y:S05]  /*0ae0*/  BSYNC.RECONVERGENT B3 ;  /* 0x0000000000037941 */ /* 0x000fea0003800200 */
.L_x_6:
[----:B------:R-:W-:-:S07]  /*0af0*/  VIADD R12, R12, 0xfffffc00 ;  /* 0xfffffc000c0c7836 */ /* 0x000fce0000000000 */
.L_x_5:
[----:B------:R-:W-:Y:S05]  /*0b00*/  BSYNC.RECONVERGENT B2 ;  /* 0x0000000000027941 */ /* 0x000fea0003800200 */
.L_x_4:
[----:B------:R-:W-:-:S13]  /*0b10*/  ISETP.NE.AND P0, PT, R22, RZ, PT ;  /* 0x000000ff1600720c */ /* 0x000fda0003f05270 */
[----:B------:R-:W-:Y:S05]  /*0b20*/  @!P0 BRA `(.L_x_3) ;  /* 0x0000000800108947 */ /* 0x000fea0003800000 */
[----:B------:R-:W-:Y:S01]  /*0b30*/  ISETP.GE.U32.AND P0, PT, R22, 0x4, PT ;  /* 0x000000041600780c */ /* 0x000fe20003f06070 */
[----:B------:R-:W-:Y:S01]  /*0b40*/  BSSY.RECONVERGENT B2, `(.L_x_8) ;  /* 0x0000044000027945 */ /* 0x000fe20003800200 */
[----:B------:R-:W-:-:S11]  /*0b50*/  LOP3.LUT P1, R9, R9, 0x3, RZ, 0xc0, !PT ;  /* 0x0000000309097812 */ /* 0x000fd6000782c0ff */
[----:B------:R-:W-:Y:S05]  /*0b60*/  @!P0 BRA `(.L_x_9) ;  /* 0x0000000400048947 */ /* 0x000fea0003800000 */
[----:B------:R-:W0:Y:S01]  /*0b70*/  LDCU.64 UR8, c[0x0][0x380] ;  /* 0x00007000ff0877ac */ /* 0x000e220008000a00 */
[----:B------:R-:W-:-:S04]  /*0b80*/  IADD3 R19, P0, PT, R13, R12, RZ ;  /* 0x0000000c0d137210 */ /* 0x000fc80007f1e0ff */
[----:B------:R-:W-:Y:S02]  /*0b90*/  LEA.HI.X.SX32 R18, R12, RZ, 0x1, P0 ;  /* 0x000000ff0c127211 */ /* 0x000fe400000f0eff */
[----:B0-----:R-:W-:-:S04]  /*0ba0*/  LEA R14, P0, R19, UR8, 0x2 ;  /* 0x00000008130e7c11 */ /* 0x001fc8000f8010ff */
[----:B------:R-:W-:Y:S01]  /*0bb0*/  LEA.HI.X R15, R19, UR9, R18, 0x2, P0 ;  /* 0x00000009130f7c11 */ /* 0x000fe200080f1412 */
[----:B------:R-:W0:Y:S04]  /*0bc0*/  LDCU.64 UR8, c[0x0][0x390] ;  /* 0x00007200ff0877ac */ /* 0x000e280008000a00 */
[----:B------:R-:W2:Y:S04]  /*0bd0*/  LDG.E.U8 R11, desc[UR10][R14.64] ;  /* 0x0000000a0e0b7981 */ /* 0x000ea8000c1e1100 */
[----:B------:R-:W3:Y:S04]  /*0be0*/  LDG.E.U8 R17, desc[UR10][R14.64+0x400] ;  /* 0x0004000a0e117981 */ /* 0x000ee8000c1e1100 */
[----:B------:R-:W4:Y:S04]  /*0bf0*/  LDG.E.U8 R7, desc[UR10][R14.64+0x800] ;  /* 0x0008000a0e077981 */ /* 0x000f28000c1e1100 */
[----:B------:R1:W5:Y:S01]  /*0c00*/  LDG.E.U8 R6, desc[UR10][R14.64+0xc00] ;  /* 0x000c000a0e067981 */ /* 0x000362000c1e1100 */
[----:B------:R-:W-:Y:S01]  /*0c10*/  LOP3.LUT P2, RZ, R3, 0xff, RZ, 0xc0, !PT ;  /* 0x000000ff03ff7812 */ /* 0x000fe2000784c0ff */
[----:B------:R-:W-:Y:S01]  /*0c20*/  VIADD R16, R12, 0x100 ;  /* 0x000001000c107836 */ /* 0x000fe20000000000 */
[----:B0-----:R-:W-:-:S04]  /*0c30*/  IADD3 R19, P0, PT, R19, UR8, RZ ;  /* 0x0000000813137c10 */ /* 0x001fc8000ff1e0ff */
[----:B------:R-:W-:Y:S02]  /*0c40*/  IADD3.X R18, PT, PT, R18, UR9, RZ, P0, !PT ;  /* 0x0000000912127c10 */ /* 0x000fe400087fe4ff */
[----:B------:R-:W-:-:S04]  /*0c50*/  ISETP.LT.U32.AND P0, PT, R19, R2, PT ;  /* 0x000000021300720c */ /* 0x000fc80003f01070 */
[----:B------:R-:W-:Y:S02]  /*0c60*/  ISETP.LT.AND.EX P0, PT, R18, R5, PT, P0 ;  /* 0x000000051200720c */ /* 0x000fe40003f01300 */
[C---:B--2---:R-:W-:Y:S02]  /*0c70*/  LOP3.LUT P4, RZ, R11.reuse, 0x1, RZ, 0xc0, !PT ;  /* 0x000000010bff7812 */ /* 0x044fe4000788c0ff */
[----:B------:R-:W-:Y:S02]  /*0c80*/  LOP3.LUT R11, R11, 0x1, RZ, 0xc, !PT ;  /* 0x000000010b0b7812 */ /* 0x000fe400078e0cff */
[----:B------:R-:W-:Y:S02]  /*0c90*/  @P2 SEL R11, R3, 0x1, P4 ;  /* 0x00000001030b2807 */ /* 0x000fe40002000000 */
[----:B------:R-:W-:Y:S02]  /*0ca0*/  SHF.R.S32.HI R3, RZ, 0x1f, R16 ;  /* 0x0000001fff037819 */ /* 0x000fe40000011410 */
[----:B------:R-:W-:-:S02]  /*0cb0*/  LOP3.LUT P3, RZ, R11, 0xff, RZ, 0xc0, !PT ;  /* 0x000000ff0bff7812 */ /* 0x000fc4000786c0ff */
[----:B------:R-:W-:-:S03]  /*0cc0*/  IADD3 R16, P5, P6, R16, UR8, R13 ;  /* 0x0000000810107c10 */ /* 0x000fc6000febe00d */
[----:B------:R-:W-:Y:S02]  /*0cd0*/  @!P4 SEL R2, R19, R2, P0 ;  /* 0x000000021302c207 */ /* 0x000fe40000000000 */
[----:B------:R-:W-:Y:S02]  /*0ce0*/  @!P4 SEL R5, R18, R5, P0 ;  /* 0x000000051205c207 */ /* 0x000fe40000000000 */
[----:B---3--:R-:W-:Y:S02]  /*0cf0*/  LOP3.LUT P4, RZ, R17, 0x1, RZ, 0xc0, !PT ;  /* 0x0000000111ff7812 */ /* 0x008fe4000788c0ff */
[----:B-1----:R-:W-:Y:S01]  /*0d00*/  SEL R15, R19, R2, !P2 ;  /* 0x00000002130f7207 */ /* 0x002fe20005000000 */
[----:B------:R-:W-:Y:S01]  /*0d10*/  VIADD R2, R12, 0x200 ;  /* 0x000002000c027836 */ /* 0x000fe20000000000 */
[----:B------:R-:W-:Y:S02]  /*0d20*/  SEL R14, R18, R5, !P2 ;  /* 0x00000005120e7207 */ /* 0x000fe40005000000 */
[----:B------:R-:W-:-:S02]  /*0d30*/  IADD3.X R5, PT, PT, R3, UR9, RZ, P5, P6 ;  /* 0x0000000903057c10 */ /* 0x000fc4000afec4ff */
[CC--:B------:R-:W-:Y:S02]  /*0d40*/  ISETP.LT.U32.AND P0, PT, R16.reuse, R15.reuse, PT ;  /* 0x0000000f1000720c */ /* 0x0c0fe40003f01070 */
[----:B------:R-:W-:Y:S02]  /*0d50*/  LOP3.LUT R17, R17, 0x1, RZ, 0xc, !PT ;  /* 0x0000000111117812 */ /* 0x000fe400078e0cff */
[-C--:B------:R-:W-:Y:S02]  /*0d60*/  ISETP.LT.AND.EX P0, PT, R5, R14.reuse, PT, P0 ;  /* 0x0000000e0500720c */ /* 0x080fe40003f01300 */
[----:B------:R-:W-:Y:S02]  /*0d70*/  @P3 SEL R17, R11, 0x1, P4 ;  /* 0x000000010b113807 */ /* 0x000fe40002000000 */
[----:B------:R-:W-:Y:S02]  /*0d80*/  @!P4 SEL R15, R16, R15, P0 ;  /* 0x0000000f100fc207 */ /* 0x000fe40000000000 */
[----:B------:R-:W-:-:S02]  /*0d90*/  @!P4 SEL R14, R5, R14, P0 ;  /* 0x0000000e050ec207 */ /* 0x000fc40000000000 */
[----:B----4-:R-:W-:Y:S02]  /*0da0*/  LOP3.LUT P4, RZ, R7, 0x1, RZ, 0xc0, !PT ;  /* 0x0000000107ff7812 */ /* 0x010fe4000788c0ff */
[----:B------:R-:W-:Y:S02]  /*0db0*/  SHF.R.S32.HI R3, RZ, 0x1f, R2 ;  /* 0x0000001fff037819 */ /* 0x000fe40000011402 */
[----:B------:R-:W-:Y:S01]  /*0dc0*/  IADD3 R11, P5, P6, R2, UR8, R13 ;  /* 0x00000008020b7c10 */ /* 0x000fe2000febe00d */
[----:B------:R-:W-:Y:S01]  /*0dd0*/  VIADD R2, R12, 0x300 ;  /* 0x000003000c027836 */ /* 0x000fe20000000000 */
[----:B------:R-:W-:Y:S01]  /*0de0*/  SEL R16, R16, R15, !P3 ;  /* 0x0000000f10107207 */ /* 0x000fe20005800000 */
[----:B------:R-:W-:Y:S01]  /*0df0*/  VIADD R12, R12, 0x400 ;  /* 0x000004000c0c7836 */ /* 0x000fe20000000000 */
[----:B------:R-:W-:Y:S02]  /*0e00*/  LOP3.LUT P2, RZ, R17, 0xff, RZ, 0xc0, !PT ;  /* 0x000000ff11ff7812 */ /* 0x000fe4000784c0ff */
[----:B------:R-:W-:-:S02]  /*0e10*/  SEL R5, R5, R14, !P3 ;  /* 0x0000000e05057207 */ /* 0x000fc40005800000 */
[----:B------:R-:W-:Y:S02]  /*0e20*/  IADD3.X R14, PT, PT, R3, UR9, RZ, P5, P6 ;  /* 0x00000009030e7c10 */ /* 0x000fe4000afec4ff */
[-C--:B------:R-:W-:Y:S02]  /*0e30*/  ISETP.LT.U32.AND P0, PT, R11, R16.reuse, PT ;  /* 0x000000100b00720c */ /* 0x080fe40003f01070 */
[----:B------:R-:W-:Y:S02]  /*0e40*/  LOP3.LUT R7, R7, 0x1, RZ, 0xc, !PT ;  /* 0x0000000107077812 */ /* 0x000fe400078e0cff */
[----:B------:R-:W-:Y:S02]  /*0e50*/  ISETP.LT.AND.EX P0, PT, R14, R5, PT, P0 ;  /* 0x000000050e00720c */ /* 0x000fe40003f01300 */
[----:B------:R-:W-:Y:S02]  /*0e60*/  SHF.R.S32.HI R3, RZ, 0x1f, R2 ;  /* 0x0000001fff037819 */ /* 0x000fe40000011402 */
[----:B------:R-:W-:-:S02]  /*0e70*/  @!P4 SEL R16, R11, R16, P0 ;  /* 0x000000100b10c207 */ /* 0x000fc40000000000 */
[----:B------:R-:W-:Y:S02]  /*0e80*/  @P2 SEL R7, R17, 0x1, P4 ;  /* 0x0000000111072807 */ /* 0x000fe40002000000 */
[----:B------:R-:W-:Y:S02]  /*0e90*/  @!P4 SEL R5, R14, R5, P0 ;  /* 0x000000050e05c207 */ /* 0x000fe40000000000 */
[----:B------:R-:W-:Y:S02]  /*0ea0*/  IADD3 R2, P0, P4, R2, UR8, R13 ;  /* 0x0000000802027c10 */ /* 0x000fe4000fc1e00d */
[----:B-----5:R-:W-:Y:S02]  /*0eb0*/  LOP3.LUT P3, RZ, R6, 0x1, RZ, 0xc0, !PT ;  /* 0x0000000106ff7812 */ /* 0x020fe4000786c0ff */
[----:B------:R-:W-:Y:S02]  /*0ec0*/  SEL R11, R11, R16, !P2 ;  /* 0x000000100b0b7207 */ /* 0x000fe40005000000 */
[----:B------:R-:W-:-:S02]  /*0ed0*/  SEL R14, R14, R5, !P2 ;  /* 0x000000050e0e7207 */ /* 0x000fc40005000000 */
[----:B------:R-:W-:Y:S02]  /*0ee0*/  LOP3.LUT P2, RZ, R7, 0xff, RZ, 0xc0, !PT ;  /* 0x000000ff07ff7812 */ /* 0x000fe4000784c0ff */
[----:B------:R-:W-:Y:S02]  /*0ef0*/  IADD3.X R5, PT, PT, R3, UR9, RZ, P0, P4 ;  /* 0x0000000903057c10 */ /* 0x000fe400087e84ff */
[----:B------:R-:W-:Y:S02]  /*0f00*/  ISETP.LT.U32.AND P0, PT, R2, R11, PT ;  /* 0x0000000b0200720c */ /* 0x000fe40003f01070 */
[----:B------:R-:W-:Y:S02]  /*0f10*/  LOP3.LUT R3, R6, 0x1, RZ, 0xc, !PT ;  /* 0x0000000106037812 */ /* 0x000fe400078e0cff */
[----:B------:R-:W-:-:S04]  /*0f20*/  ISETP.LT.AND.EX P0, PT, R5, R14, PT, P0 ;  /* 0x0000000e0500720c */ /* 0x000fc80003f01300 */
[C---:B------:R-:W-:Y:S02]  /*0f30*/  @!P3 SEL R11, R2.reuse, R11, P0 ;  /* 0x0000000b020bb207 */ /* 0x040fe40000000000 */
[----:B------:R-:W-:Y:S02]  /*0f40*/  @!P3 SEL R14, R5, R14, P0 ;  /* 0x0000000e050eb207 */ /* 0x000fe40000000000 */
[----:B------:R-:W-:Y:S02]  /*0f50*/  @P2 SEL R3, R7, 0x1, P3 ;  /* 0x0000000107032807 */ /* 0x000fe40001800000 */
[----:B------:R-:W-:Y:S02]  /*0f60*/  SEL R2, R2, R11, !P2 ;  /* 0x0000000b02027207 */ /* 0x000fe40005000000 */
[----:B------:R-:W-:-:S07]  /*0f70*/  SEL R5, R5, R14, !P2 ;  /* 0x0000000e05057207 */ /* 0x000fce0005000000 */
.L_x_9:
[----:B------:R-:W-:Y:S05]  /*0f80*/  BSYNC.RECONVERGENT B2 ;  /* 0x0000000000027941 */ /* 0x000fea0003800200 */
.L_x_8:
[----:B------:R-:W-:Y:S05]  /*0f90*/  @!P1 BRA `(.L_x_3) ;  /* 0x0000000000f49947 */ /* 0x000fea0003800000 */
[----:B------:R-:W-:Y:S01]  /*0fa0*/  ISETP.NE.AND P0, PT, R9, 0x1, PT ;  /* 0x000000010900780c */ /* 0x000fe20003f05270 */
[----:B------:R-:W-:Y:S01]  /*0fb0*/  BSSY.RECONVERGENT B2, `(.L_x_10) ;  /* 0x0000026000027945 */ /* 0x000fe20003800200 */
[----:B------:R-:W-:-:S11]  /*0fc0*/  LOP3.LUT P1, RZ, R10, 0x100, RZ, 0xc0, !PT ;  /* 0x000001000aff7812 */ /* 0x000fd6000782c0ff */
        /* <DEDUP_REMOVED lines=8> */
[----:B------:R1:W3:Y:S01]  /*1050*/  LDG.E.U8 R15, desc[UR10][R6.64+0x400] ;  /* 0x0004000a060f7981 */ /* 0x0002e2000c1e1100 */
[----:B------:R-:W-:Y:S01]  /*1060*/  LOP3.LUT P2, RZ, R3, 0xff, RZ, 0xc0, !PT ;  /* 0x000000ff03ff7812 */ /* 0x000fe2000784c0ff */
[----:B------:R-:W-:-:S02]  /*1070*/  VIADD R14, R12, 0x100 ;  /* 0x000001000c0e7836 */ /* 0x000fc40000000000 */
        /* <DEDUP_REMOVED lines=8> */
[----:B------:R-:W-:-:S07]  /*1100*/  SHF.R.S32.HI R3, RZ, 0x1f, R14 ;  /* 0x0000001fff037819 */ /* 0x000fce000001140e */
[----:B------:R-:W-:Y:S02]  /*1110*/  @!P3 SEL R2, R9, R2, P0 ;  /* 0x000000020902b207 */ /* 0x000fe40000000000 */
[----:B------:R-:W-:Y:S02]  /*1120*/  @!P3 SEL R5, R10, R5, P0 ;  /* 0x000000050a05b207 */ /* 0x000fe40000000000 */
[----:B-1----:R-:W-:Y:S02]  /*1130*/  IADD3 R7, P0, P4, R14, UR8, R13 ;  /* 0x000000080e077c10 */ /* 0x002fe4000fc1e00d */
[----:B---3--:R-:W-:Y:S02]  /*1140*/  LOP3.LUT P3, RZ, R15, 0x1, RZ, 0xc0, !PT ;  /* 0x000000010fff7812 */ /* 0x008fe4000786c0ff */
[----:B------:R-:W-:Y:S02]  /*1150*/  SEL R2, R9, R2, !P2 ;  /* 0x0000000209027207 */ /* 0x000fe40005000000 */
[----:B------:R-:W-:-:S02]  /*1160*/  SEL R5, R10, R5, !P2 ;  /* 0x000000050a057207 */ /* 0x000fc40005000000 */
[----:B------:R-:W-:Y:S02]  /*1170*/  LOP3.LUT P2, RZ, R11, 0xff, RZ, 0xc0, !PT ;  /* 0x000000ff0bff7812 */ /* 0x000fe4000784c0ff */
[----:B------:R-:W-:Y:S02]  /*1180*/  IADD3.X R6, PT, PT, R3, UR9, RZ, P0, P4 ;  /* 0x0000000903067c10 */ /* 0x000fe400087e84ff */
[----:B------:R-:W-:Y:S02]  /*1190*/  ISETP.LT.U32.AND P0, PT, R7, R2, PT ;  /* 0x000000020700720c */ /* 0x000fe40003f01070 */
[----:B------:R-:W-:Y:S02]  /*11a0*/  LOP3.LUT R3, R15, 0x1, RZ, 0xc, !PT ;  /* 0x000000010f037812 */ /* 0x000fe400078e0cff */
[----:B------:R-:W-:-:S04]  /*11b0*/  ISETP.LT.AND.EX P0, PT, R6, R5, PT, P0 ;  /* 0x000000050600720c */ /* 0x000fc80003f01300 */
[----:B------:R-:W-:Y:S02]  /*11c0*/  @!P3 SEL R2, R7, R2, P0 ;  /* 0x000000020702b207 */ /* 0x000fe40000000000 */
[C---:B------:R-:W-:Y:S02]  /*11d0*/  @!P3 SEL R5, R6.reuse, R5, P0 ;  /* 0x000000050605b207 */ /* 0x040fe40000000000 */
[----:B------:R-:W-:Y:S02]  /*11e0*/  @P2 SEL R3, R11, 0x1, P3 ;  /* 0x000000010b032807 */ /* 0x000fe40001800000 */
[----:B------:R-:W-:Y:S02]  /*11f0*/  SEL R2, R7, R2, !P2 ;  /* 0x0000000207027207 */ /* 0x000fe40005000000 */
[----:B------:R-:W-:-:S07]  /*1200*/  SEL R5, R6, R5, !P2 ;  /* 0x0000000506057207 */ /* 0x000fce0005000000 */
.L_x_11:
[----:B------:R-:W-:Y:S05]  /*1210*/  BSYNC.RECONVERGENT B2 ;  /* 0x0000000000027941 */ /* 0x000fea0003800200 */
.L_x_10:
[----:B------:R-:W-:Y:S05]  /*1220*/  @P1 BRA `(.L_x_3) ;  /* 0x0000000000501947 */ /* 0x000fea0003800000 */
[----:B------:R-:W0:Y:S01]  /*1230*/  LDCU.64 UR8, c[0x0][0x380] ;  /* 0x00007000ff0877ac */ /* 0x000e220008000a00 */
[----:B------:R-:W-:-:S04]  /*1240*/  IADD3 R11, P0, PT, R13, R12, RZ ;  /* 0x0000000c0d0b7210 */ /* 0x000fc80007f1e0ff */
[----:B------:R-:W-:Y:S02]  /*1250*/  LEA.HI.X.SX32 R10, R12, RZ, 0x1, P0 ;  /* 0x000000ff0c0a7211 */ /* 0x000fe400000f0eff */
[----:B0-----:R-:W-:-:S04]  /*1260*/  LEA R6, P0, R11, UR8, 0x2 ;  /* 0x000000080b067c11 */ /* 0x001fc8000f8010ff */
[----:B------:R-:W-:Y:S01]  /*1270*/  LEA.HI.X R7, R11, UR9, R10, 0x2, P0 ;  /* 0x000000090b077c11 */ /* 0x000fe200080f140a */
[----:B------:R-:W0:Y:S04]  /*1280*/  LDCU.64 UR8, c[0x0][0x390] ;  /* 0x00007200ff0877ac */ /* 0x000e280008000a00 */
[----:B------:R-:W2:Y:S01]  /*1290*/  LDG.E.U8 R6, desc[UR10][R6.64] ;  /* 0x0000000a06067981 */ /* 0x000ea2000c1e1100 */
[----:B------:R-:W-:Y:S02]  /*12a0*/  LOP3.LUT P2, RZ, R3, 0xff, RZ, 0xc0, !PT ;  /* 0x000000ff03ff7812 */ /* 0x000fe4000784c0ff */
[----:B0-----:R-:W-:-:S04]  /*12b0*/  IADD3 R11, P0, PT, R11, UR8, RZ ;  /* 0x000000080b0b7c10 */ /* 0x001fc8000ff1e0ff */
[----:B------:R-:W-:Y:S02]  /*12c0*/  IADD3.X R10, PT, PT, R10, UR9, RZ, P0, !PT ;  /* 0x000000090a0a7c10 */ /* 0x000fe400087fe4ff */
[----:B------:R-:W-:-:S04]  /*12d0*/  ISETP.LT.U32.AND P0, PT, R11, R2, PT ;  /* 0x000000020b00720c */ /* 0x000fc80003f01070 */
[----:B------:R-:W-:Y:S02]  /*12e0*/  ISETP.LT.AND.EX P0, PT, R10, R5, PT, P0 ;  /* 0x000000050a00720c */ /* 0x000fe40003f01300 */
[C---:B--2---:R-:W-:Y:S02]  /*12f0*/  LOP3.LUT P1, RZ, R6.reuse, 0x1, RZ, 0xc0, !PT ;  /* 0x0000000106ff7812 */ /* 0x044fe4000782c0ff */
[----:B------:R-:W-:Y:S02]  /*1300*/  LOP3.LUT R9, R6, 0x1, RZ, 0xc, !PT ;  /* 0x0000000106097812 */ /* 0x000fe400078e0cff */
[----:B------:R-:W-:-:S04]  /*1310*/  @P2 SEL R9, R3, 0x1, P1 ;  /* 0x0000000103092807 */ /* 0x000fc80000800000 */
[----:B------:R-:W-:-:S05]  /*1320*/  PRMT R3, R9, 0x7610, R3 ;  /* 0x0000761009037816 */ /* 0x000fca0000000003 */
[C---:B------:R-:W-:Y:S02]  /*1330*/  @!P1 SEL R2, R11.reuse, R2, P0 ;  /* 0x000000020b029207 */ /* 0x040fe40000000000 */
[C---:B------:R-:W-:Y:S02]  /*1340*/  @!P1 SEL R5, R10.reuse, R5, P0 ;  /* 0x000000050a059207 */ /* 0x040fe40000000000 */
[----:B------:R-:W-:Y:S02]  /*1350*/  SEL R2, R11, R2, !P2 ;  /* 0x000000020b027207 */ /* 0x000fe40005000000 */
[----:B------:R-:W-:-:S07]  /*1360*/  SEL R5, R10, R5, !P2 ;  /* 0x000000050a057207 */ /* 0x000fce0005000000 */
.L_x_3:
[----:B------:R-:W-:Y:S05]  /*1370*/  BSYNC.RECONVERGENT B1 ;  /* 0x0000000000017941 */ /* 0x000fea0003800200 */
.L_x_2:
[----:B------:R-:W-:-:S13]  /*1380*/  ISETP.GE.AND P0, PT, R4, 0x100, PT ;  /* 0x000001000400780c */ /* 0x000fda0003f06270 */
[----:B------:R-:W-:Y:S05]  /*1390*/  @!P0 BRA `(.L_x_12) ;  /* 0x0000000c00448947 */ /* 0x000fea0003800000 */
[----:B------:R-:W0:Y:S01]  /*13a0*/  S2R R9, SR_LANEID ;  /* 0x0000000000097919 */ /* 0x000e220000000000 */
[----:B------:R-:W-:Y:S01]  /*13b0*/  LOP3.LUT R4, R3, 0xff, RZ, 0xc0, !PT ;  /* 0x000000ff03047812 */ /* 0x000fe200078ec0ff */
[----:B------:R-:W-:Y:S01]  /*13c0*/  BSSY.RECONVERGENT B1, `(.L_x_13) ;  /* 0x0000016000017945 */ /* 0x000fe20003800200 */
[----:B------:R1:W2:Y:S04]  /*13d0*/  SHFL.DOWN PT, R7, R2, 0x1, 0x1f ;  /* 0x08201f0002077f89 */ /* 0x0002a800000e0000 */
[----:B------:R1:W3:Y:S04]  /*13e0*/  SHFL.DOWN PT, R6, R5, 0x1, 0x1f ;  /* 0x08201f0005067f89 */ /* 0x0002e800000e0000 */
[----:B------:R-:W4:Y:S01]  /*13f0*/  SHFL.DOWN PT, R4, R4, 0x1, 0x1f ;  /* 0x08201f0004047f89 */ /* 0x000f2200000e0000 */
[----:B0-----:R-:W-:-:S02]  /*1400*/  ISETP.GT.AND P0, PT, R9, 0x1e, PT ;  /* 0x0000001e0900780c */ /* 0x001fc40003f04270 */
[C---:B------:R-:W-:Y:S02]  /*1410*/  ISETP.GT.AND P3, PT, R9.reuse, 0x1d, PT ;  /* 0x0000001d0900780c */ /* 0x040fe40003f64270 */
[----:B------:R-:W-:-:S09]  /*1420*/  ISETP.GT.AND P2, PT, R9, 0x1b, PT ;  /* 0x0000001b0900780c */ /* 0x000fd20003f44270 */
[----:B-1234-:R-:W-:Y:S05]  /*1430*/  @P0 BRA `(.L_x_14) ;  /* 0x0000000000380947 */ /* 0x01efea0003800000 */
[----:B------:R-:W-:Y:S01]  /*1440*/  LOP3.LUT P1, RZ, R4, 0xff, RZ, 0xc0, !PT ;  /* 0x000000ff04ff7812 */ /* 0x000fe2000782c0ff */
[----:B------:R-:W-:Y:S01]  /*1450*/  IMAD.MOV.U32 R11, RZ, RZ, 0x1 ;  /* 0x00000001ff0b7424 */ /* 0x000fe200078e00ff */
[----:B------:R-:W-:-:S04]  /*1460*/  LOP3.LUT P0, R10, R3, 0xff, RZ, 0xc0, !PT ;  /* 0x000000ff030a7812 */ /* 0x000fc8000780c0ff */
[----:B------:R-:W-:-:S13]  /*1470*/  PLOP3.LUT P0, PT, P0, P1, PT, 0x2f, 0xf2 ;  /* 0x0000000000f2781c */ /* 0x000fda0000702577 */
[-C--:B------:R-:W-:Y:S02]  /*1480*/  @!P0 ISETP.LT.U32.AND P1, PT, R7, R2.reuse, PT ;  /* 0x000000020700820c */ /* 0x080fe40003f21070 */
[----:B------:R-:W-:Y:S02]  /*1490*/  @P0 ISETP.NE.AND P4, PT, R10, RZ, PT ;  /* 0x000000ff0a00020c */ /* 0x000fe40003f85270 */
[----:B------:R-:W-:Y:S02]  /*14a0*/  @!P0 PRMT R3, R11, 0x7610, R3 ;  /* 0x000076100b038816 */ /* 0x000fe40000000003 */
[----:B------:R-:W-:Y:S02]  /*14b0*/  @!P0 ISETP.LT.AND.EX P1, PT, R6, R5, PT, P1 ;  /* 0x000000050600820c */ /* 0x000fe40003f21310 */
[----:B------:R-:W-:Y:S02]  /*14c0*/  @P0 SEL R4, R4, R3, !P4 ;  /* 0x0000000304040207 */ /* 0x000fe40006000000 */
[----:B------:R-:W-:-:S02]  /*14d0*/  @!P0 SEL R2, R7, R2, P1 ;  /* 0x0000000207028207 */ /* 0x000fc40000800000 */
[----:B------:R-:W-:Y:S02]  /*14e0*/  @!P0 SEL R5, R6, R5, P1 ;  /* 0x0000000506058207 */ /* 0x000fe40000800000 */
[----:B------:R-:W-:Y:S02]  /*14f0*/  @P0 PRMT R3, R4, 0x7610, R3 ;  /* 0x0000761004030816 */ /* 0x000fe40000000003 */
[----:B------:R-:W-:Y:S02]  /*1500*/  @P0 SEL R2, R7, R2, !P4 ;  /* 0x0000000207020207 */ /* 0x000fe40006000000 */
[----:B------:R-:W-:-:S07]  /*1510*/  @P0 SEL R5, R6, R5, !P4 ;  /* 0x0000000506050207 */ /* 0x000fce0006000000 */
.L_x_14:
[----:B------:R-:W-:Y:S05]  /*1520*/  BSYNC.RECONVERGENT B1 ;  /* 0x0000000000017941 */ /* 0x000fea0003800200 */
.L_x_13:
[----:B------:R-:W-:Y:S01]  /*1530*/  LOP3.LUT R4, R3, 0xff, RZ, 0xc0, !PT ;  /* 0x000000ff03047812 */ /* 0x000fe200078ec0ff */
[----:B------:R0:W1:Y:S01]  /*1540*/  SHFL.DOWN PT, R7, R2, 0x2, 0x1f ;  /* 0x08401f0002077f89 */ /* 0x00006200000e0000 */
[----:B------:R-:W-:Y:S01]  /*1550*/  BSSY.RECONVERGENT B1, `(.L_x_15) ;  /* 0x0000015000017945 */ /* 0x000fe20003800200 */
[C---:B------:R-:W-:Y:S02]  /*1560*/  ISETP.GT.AND P5, PT, R9.reuse, 0x17, PT ;  /* 0x000000170900780c */ /* 0x040fe40003fa4270 */
[----:B------:R0:W2:Y:S01]  /*1570*/  SHFL.DOWN PT, R6, R5, 0x2, 0x1f ;  /* 0x08401f0005067f89 */ /* 0x0000a200000e0000 */
[C---:B------:R-:W-:Y:S02]  /*1580*/  ISETP.GT.AND P4, PT, R9.reuse, 0xf, PT ;  /* 0x0000000f0900780c */ /* 0x040fe40003f84270 */
[----:B------:R-:W-:Y:S01]  /*1590*/  ISETP.NE.AND P1, PT, R9, RZ, PT ;  /* 0x000000ff0900720c */ /* 0x000fe20003f25270 */
[----:B------:R-:W3:Y:S01]  /*15a0*/  SHFL.DOWN PT, R4, R4, 0x2, 0x1f ;  /* 0x08401f0004047f89 */ /* 0x000ee200000e0000 */
[----:B------:R-:W-:Y:S11]  /*15b0*/  @P3 BRA `(.L_x_16) ;  /* 0x0000000000383947 */ /* 0x000ff60003800000 */
[----:B---3--:R-:W-:Y:S01]  /*15c0*/  LOP3.LUT P0, RZ, R4, 0xff, RZ, 0xc0, !PT ;  /* 0x000000ff04ff7812 */ /* 0x008fe2000780c0ff */
[----:B------:R-:W-:Y:S01]  /*15d0*/  IMAD.MOV.U32 R10, RZ, RZ, 0x1 ;  /* 0x00000001ff0a7424 */ /* 0x000fe200078e00ff */
[----:B------:R-:W-:-:S04]  /*15e0*/  LOP3.LUT P3, R9, R3, 0xff, RZ, 0xc0, !PT ;  /* 0x000000ff03097812 */ /* 0x000fc8000786c0ff */
[----:B------:R-:W-:-:S13]  /*15f0*/  PLOP3.LUT P0, PT, P3, P0, PT, 0x2f, 0xf2 ;  /* 0x0000000000f2781c */ /* 0x000fda0001f00577 */
[-C--:B-1----:R-:W-:Y:S02]  /*1600*/  @!P0 ISETP.LT.U32.AND P3, PT, R7, R2.reuse, PT ;  /* 0x000000020700820c */ /* 0x082fe40003f61070 */
[----:B------:R-:W-:Y:S02]  /*1610*/  @P0 ISETP.NE.AND P6, PT, R9, RZ, PT ;  /* 0x000000ff0900020c */ /* 0x000fe40003fc5270 */
[----:B------:R-:W-:Y:S02]  /*1620*/  @!P0 PRMT R3, R10, 0x7610, R3 ;  /* 0x000076100a038816 */ /* 0x000fe40000000003 */
[----:B--2---:R-:W-:Y:S02]  /*1630*/  @!P0 ISETP.LT.AND.EX P3, PT, R6, R5, PT, P3 ;  /* 0x000000050600820c */ /* 0x004fe40003f61330 */
[----:B------:R-:W-:Y:S02]  /*1640*/  @P0 SEL R4, R4, R3, !P6 ;  /* 0x0000000304040207 */ /* 0x000fe40007000000 */
[----:B0-----:R-:W-:-:S02]  /*1650*/  @!P0 SEL R2, R7, R2, P3 ;  /* 0x0000000207028207 */ /* 0x001fc40001800000 */
[----:B------:R-:W-:Y:S02]  /*1660*/  @!P0 SEL R5, R6, R5, P3 ;  /* 0x0000000506058207 */ /* 0x000fe40001800000 */
[----:B------:R-:W-:Y:S02]  /*1670*/  @P0 PRMT R3, R4, 0x7610, R3 ;  /* 0x0000761004030816 */ /* 0x000fe40000000003 */
[----:B------:R-:W-:Y:S02]  /*1680*/  @P0 SEL R2, R7, R2, !P6 ;  /* 0x0000000207020207 */ /* 0x000fe40007000000 */
[----:B------:R-:W-:-:S07]  /*1690*/  @P0 SEL R5, R6, R5, !P6 ;  /* 0x0000000506050207 */ /* 0x000fce0007000000 */
.L_x_16:
[----:B------:R-:W-:Y:S05]  /*16a0*/  BSYNC.RECONVERGENT B1 ;  /* 0x0000000000017941 */ /* 0x000fea0003800200 */
.L_x_15:
[----:B---3--:R-:W-:Y:S01]  /*16b0*/  LOP3.LUT R4, R3, 0xff, RZ, 0xc0, !PT ;  /* 0x000000ff03047812 */ /* 0x008fe200078ec0ff */
[----:B-1----:R1:W3:Y:S01]  /*16c0*/  SHFL.DOWN PT, R7, R2, 0x4, 0x1f ;  /* 0x08801f0002077f89 */ /* 0x0022e200000e0000 */
[----:B------:R-:W-:Y:S03]  /*16d0*/  BSSY.RECONVERGENT B1, `(.L_x_17) ;  /* 0x0000012000017945 */ /* 0x000fe60003800200 */
[----:B--2---:R1:W2:Y:S04]  /*16e0*/  SHFL.DOWN PT, R6, R5, 0x4, 0x1f ;  /* 0x08801f0005067f89 */ /* 0x0042a800000e0000 */
[----:B------:R-:W4:Y:S01]  /*16f0*/  SHFL.DOWN PT, R4, R4, 0x4, 0x1f ;  /* 0x08801f0004047f89 */ /* 0x000f2200000e0000 */
[----:B------:R-:W-:Y:S05]  /*1700*/  @P2 BRA `(.L_x_18) ;  /* 0x0000000000382947 */ /* 0x000fea0003800000 */
[----:B----4-:R-:W-:Y:S01]  /*1710*/  LOP3.LUT P0, RZ, R4, 0xff, RZ, 0xc0, !PT ;  /* 0x000000ff04ff7812 */ /* 0x010fe2000780c0ff */
[----:B------:R-:W-:Y:S01]  /*1720*/  IMAD.MOV.U32 R10, RZ, RZ, 0x1 ;  /* 0x00000001ff0a7424 */ /* 0x000fe200078e00ff */
[----:B------:R-:W-:-:S04]  /*1730*/  LOP3.LUT P2, R9, R3, 0xff, RZ, 0xc0, !PT ;  /* 0x000000ff03097812 */ /* 0x000fc8000784c0ff */
[----:B------:R-:W-:-:S13]  /*1740*/  PLOP3.LUT P0, PT, P2, P0, PT, 0x2f, 0xf2 ;  /* 0x0000000000f2781c */ /* 0x000fda0001700577 */
[-C--:B---3--:R-:W-:Y:S02]  /*1750*/  @!P0 ISETP.LT.U32.AND P2, PT, R7, R2.reuse, PT ;  /* 0x000000020700820c */ /* 0x088fe40003f41070 */
[----:B------:R-:W-:Y:S02]  /*1760*/  @P0 ISETP.NE.AND P3, PT, R9, RZ, PT ;  /* 0x000000ff0900020c */ /* 0x000fe40003f65270 */
[----:B------:R-:W-:Y:S02]  /*1770*/  @!P0 PRMT R3, R10, 0x7610, R3 ;  /* 0x000076100a038816 */ /* 0x000fe40000000003 */
[----:B--2---:R-:W-:Y:S02]  /*1780*/  @!P0 ISETP.LT.AND.EX P2, PT, R6, R5, PT, P2 ;  /* 0x000000050600820c */ /* 0x004fe40003f41320 */
[----:B------:R-:W-:Y:S02]  /*1790*/  @P0 SEL R4, R4, R3, !P3 ;  /* 0x0000000304040207 */ /* 0x000fe40005800000 */
[----:B01----:R-:W-:-:S02]  /*17a0*/  @!P0 SEL R2, R7, R2, P2 ;  /* 0x0000000207028207 */ /* 0x003fc40001000000 */
[----:B------:R-:W-:Y:S02]  /*17b0*/  @!P0 SEL R5, R6, R5, P2 ;  /* 0x0000000506058207 */ /* 0x000fe40001000000 */
[----:B------:R-:W-:Y:S02]  /*17c0*/  @P0 PRMT R3, R4, 0x7610, R3 ;  /* 0x0000761004030816 */ /* 0x000fe40000000003 */
[----:B------:R-:W-:Y:S02]  /*17d0*/  @P0 SEL R2, R7, R2, !P3 ;  /* 0x0000000207020207 */ /* 0x000fe40005800000 */
[----:B------:R-:W-:-:S07]  /*17e0*/  @P0 SEL R5, R6, R5, !P3 ;  /* 0x0000000506050207 */ /* 0x000fce0005800000 */
.L_x_18:
[----:B------:R-:W-:Y:S05]  /*17f0*/  BSYNC.RECONVERGENT B1 ;  /* 0x0000000000017941 */ /* 0x000fea0003800200 */
.L_x_17:
[----:B----4-:R-:W-:Y:S01]  /*1800*/  LOP3.LUT R4, R3, 0xff, RZ, 0xc0, !PT ;  /* 0x000000ff03047812 */ /* 0x010fe200078ec0ff */
[----:B---3--:R3:W4:Y:S01]  /*1810*/  SHFL.DOWN PT, R7, R2, 0x8, 0x1f ;  /* 0x09001f0002077f89 */ /* 0x00872200000e0000 */
[----:B------:R-:W-:Y:S03]  /*1820*/  BSSY.RECONVERGENT B1, `(.L_x_19) ;  /* 0x0000012000017945 */ /* 0x000fe60003800200 */
[----:B--2---:R3:W2:Y:S04]  /*1830*/  SHFL.DOWN PT, R6, R5, 0x8, 0x1f ;  /* 0x09001f0005067f89 */ /* 0x0046a800000e0000 */
[----:B------:R-:W0:Y:S01]  /*1840*/  SHFL.DOWN PT, R4, R4, 0x8, 0x1f ;  /* 0x09001f0004047f89 */ /* 0x000e2200000e0000 */
[----:B------:R-:W-:Y:S05]  /*1850*/  @P5 BRA `(.L_x_20) ;  /* 0x0000000000385947 */ /* 0x000fea0003800000 */
[----:B0-----:R-:W-:Y:S01]  /*1860*/  LOP3.LUT P0, RZ, R4, 0xff, RZ, 0xc0, !PT ;  /* 0x000000ff04ff7812 */ /* 0x001fe2000780c0ff */
[----:B------:R-:W-:Y:S01]  /*1870*/  IMAD.MOV.U32 R10, RZ, RZ, 0x1 ;  /* 0x00000001ff0a7424 */ /* 0x000fe200078e00ff */
[----:B------:R-:W-:-:S04]  /*1880*/  LOP3.LUT P2, R9, R3, 0xff, RZ, 0xc0, !PT ;  /* 0x000000ff03097812 */ /* 0x000fc8000784c0ff */
[----:B------:R-:W-:-:S13]  /*1890*/  PLOP3.LUT P0, PT, P2, P0, PT, 0x2f, 0xf2 ;  /* 0x0000000000f2781c */ /* 0x000fda0001700577 */
[-C--:B----4-:R-:W-:Y:S02]  /*18a0*/  @!P0 ISETP.LT.U32.AND P2, PT, R7, R2.reuse, PT ;  /* 0x000000020700820c */ /* 0x090fe40003f41070 */
[----:B------:R-:W-:Y:S02]  /*18b0*/  @P0 ISETP.NE.AND P3, PT, R9, RZ, PT ;  /* 0x000000ff0900020c */ /* 0x000fe40003f65270 */
[----:B------:R-:W-:Y:S02]  /*18c0*/  @!P0 PRMT R3, R10, 0x7610, R3 ;  /* 0x000076100a038816 */ /* 0x000fe40000000003 */
[----:B--2---:R-:W-:Y:S02]  /*18d0*/  @!P0 ISETP.LT.AND.EX P2, PT, R6, R5, PT, P2 ;  /* 0x000000050600820c */ /* 0x004fe40003f41320 */
[----:B------:R-:W-:Y:S02]  /*18e0*/  @P0 SEL R4, R4, R3, !P3 ;  /* 0x0000000304040207 */ /* 0x000fe40005800000 */
[----:B-1-3--:R-:W-:-:S02]  /*18f0*/  @!P0 SEL R2, R7, R2, P2 ;  /* 0x0000000207028207 */ /* 0x00afc40001000000 */
[----:B------:R-:W-:Y:S02]  /*1900*/  @!P0 SEL R5, R6, R5, P2 ;  /* 0x0000000506058207 */ /* 0x000fe40001000000 */
[----:B------:R-:W-:Y:S02]  /*1910*/  @P0 PRMT R3, R4, 0x7610, R3 ;  /* 0x0000761004030816 */ /* 0x000fe40000000003 */
[----:B------:R-:W-:Y:S02]  /*1920*/  @P0 SEL R2, R7, R2, !P3 ;  /* 0x0000000207020207 */ /* 0x000fe40005800000 */
[----:B------:R-:W-:-:S07]  /*1930*/  @P0 SEL R5, R6, R5, !P3 ;  /* 0x0000000506050207 */ /* 0x000fce0005800000 */
.L_x_20:
[----:B------:R-:W-:Y:S05]  /*1940*/  BSYNC.RECONVERGENT B1 ;  /* 0x0000000000017941 */ /* 0x000fea0003800200 */
.L_x_19:
[----:B0-----:R-:W-:Y:S01]  /*1950*/  LOP3.LUT R4, R3, 0xff, RZ, 0xc0, !PT ;  /* 0x000000ff03047812 */ /* 0x001fe200078ec0ff */
[----:B----4-:R0:W4:Y:S01]  /*1960*/  SHFL.DOWN PT, R7, R2, 0x10, 0x1f ;  /* 0x0a001f0002077f89 */ /* 0x01012200000e0000 */
        /* <DEDUP_REMOVED lines=18> */
.L_x_22:
[----:B------:R-:W-:Y:S05]  /*1a90*/  BSYNC.RECONVERGENT B1 ;  /* 0x0000000000017941 */ /* 0x000fea0003800200 */
.L_x_21:
[----:B------:R-:W-:Y:S04]  /*1aa0*/  BSSY.RECONVERGENT B1, `(.L_x_23) ;  /* 0x000000b000017945 */ /* 0x000fe80003800200 */
[----:B------:R-:W-:Y:S05]  /*1ab0*/  @P1 BRA `(.L_x_24) ;  /* 0x0000000000241947 */ /* 0x000fea0003800000 */
[----:B----4-:R-:W4:Y:S01]  /*1ac0*/  S2R R7, SR_CgaCtaId ;  /* 0x0000000000077919 */ /* 0x010f220000008800 */
[----:B--2---:R-:W-:Y:S02]  /*1ad0*/  MOV R6, 0x400 ;  /* 0x0000040000067802 */ /* 0x004fe40000000f00 */
[----:B0-----:R-:W-:-:S04]  /*1ae0*/  SHF.R.U32.HI R4, RZ, 0x1, R8 ;  /* 0x00000001ff047819 */ /* 0x001fc80000011608 */
[----:B------:R-:W-:Y:S02]  /*1af0*/  LOP3.LUT R4, R4, 0x1f0, RZ, 0xc0, !PT ;  /* 0x000001f004047812 */ /* 0x000fe400078ec0ff */
[----:B----4-:R-:W-:-:S05]  /*1b00*/  LEA R7, R7, R6, 0x18 ;  /* 0x0000000607077211 */ /* 0x010fca00078ec0ff */
[----:B------:R-:W-:Y:S02]  /*1b10*/  IMAD.IADD R7, R4, 0x1, R7 ;  /* 0x0000000104077824 */ /* 0x000fe400078e0207 */
[----:B------:R-:W-:-:S03]  /*1b20*/  IMAD.MOV.U32 R4, RZ, RZ, R2 ;  /* 0x000000ffff047224 */ /* 0x000fc600078e0002 */
[----:B------:R0:W-:Y:S04]  /*1b30*/  STS.U8 [R7+0x8], R3 ;  /* 0x0000080307007388 */ /* 0x0001e80000000000 */
[----:B------:R0:W-:Y:S02]  /*1b40*/  STS.64 [R7+0x10], R4 ;  /* 0x0000100407007388 */ /* 0x0001e40000000a00 */
.L_x_24:
[----:B------:R-:W-:Y:S05]  /*1b50*/  BSYNC.RECONVERGENT B1 ;  /* 0x0000000000017941 */ /* 0x000fea0003800200 */
.L_x_23:
[----:B------:R-:W-:Y:S01]  /*1b60*/  BAR.SYNC.DEFER_BLOCKING 0x0 ;  /* 0x0000000000007b1d */ /* 0x000fe20000010000 */
[----:B------:R-:W-:-:S13]  /*1b70*/  ISETP.NE.AND P1, PT, R8, RZ, PT ;  /* 0x000000ff0800720c */ /* 0x000fda0003f25270 */
[----:B------:R-:W-:Y:S05]  /*1b80*/  @P1 BRA `(.L_x_25) ;  /* 0x0000003c00081947 */ /* 0x000fea0003800000 */
[----:B------:R-:W5:Y:S01]  /*1b90*/  S2UR UR5, SR_CgaCtaId ;  /* 0x00000000000579c3 */ /* 0x000f620000008800 */
[----:B------:R-:W-:Y:S01]  /*1ba0*/  UMOV UR4, 0x400 ;  /* 0x0000040000047882 */ /* 0x000fe20000000000 */
[----:B------:R-:W-:Y:S01]  /*1bb0*/  LOP3.LUT P4, RZ, R3, 0xff, RZ, 0xc0, !PT ;  /* 0x000000ff03ff7812 */ /* 0x000fe2000788c0ff */
[----:B-----5:R-:W-:-:S09]  /*1bc0*/  ULEA UR4, UR5, UR4, 0x18 ;  /* 0x0000000405047291 */ /* 0x020fd2000f8ec0ff */
[----:B0-----:R-:W0:Y:S04]  /*1bd0*/  LDS.U8 R4, [UR4+0x18] ;  /* 0x00001804ff047984 */ /* 0x001e280008000000 */
[----:B------:R-:W5:Y:S04]  /*1be0*/  LDS.64 R8, [UR4+0x20] ;  /* 0x00002004ff087984 */ /* 0x000f680008000a00 */
[----:B------:R-:W1:Y:S04]  /*1bf0*/  LDS.U8 R16, [UR4+0x28] ;  /* 0x00002804ff107984 */ /* 0x000e680008000000 */
[----:B------:R-:W3:Y:S04]  /*1c00*/  LDS.64 R12, [UR4+0x30] ;  /* 0x00003004ff0c7984 */ /* 0x000ee80008000a00 */
[----:B------:R-:W3:Y:S04]  /*1c10*/  LDS.U8 R17, [UR4+0x38] ;  /* 0x00003804ff117984 */ /* 0x000ee80008000000 */
[----:B------:R-:W3:Y:S04]  /*1c20*/  LDS.64 R10, [UR4+0x40] ;  /* 0x00004004ff0a7984 */ /* 0x000ee80008000a00 */
[----:B------:R-:W3:Y:S04]  /*1c30*/  LDS.U8 R14, [UR4+0x48] ;  /* 0x00004804ff0e7984 */ /* 0x000ee80008000000 */
[----:B--2-4-:R-:W2:Y:S04]  /*1c40*/  LDS.64 R6, [UR4+0x50] ;  /* 0x00005004ff067984 */ /* 0x014ea80008000a00 */
[----:B------:R-:W4:Y:S01]  /*1c50*/  LDS.U8 R18, [UR4+0x58] ;  /* 0x00005804ff127984 */ /* 0x000f220008000000 */
[----:B0-----:R-:W-:-:S02]  /*1c60*/  ISETP.NE.AND P2, PT, R4, RZ, PT ;  /* 0x000000ff0400720c */ /* 0x001fc40003f45270 */
[----:B-----5:R-:W-:Y:S02]  /*1c70*/  ISETP.LT.U32.AND P0, PT, R8, R2, PT ;  /* 0x000000020800720c */ /* 0x020fe40003f01070 */
[----:B------:R-:W-:Y:S02]  /*1c80*/  @P4 SEL R4, R3, 0x1, !P2 ;  /* 0x0000000103044807 */ /* 0x000fe40005000000 */
[----:B------:R-:W-:Y:S02]  /*1c90*/  ISETP.LT.AND.EX P0, PT, R9, R5, PT, P0 ;  /* 0x000000050900720c */ /* 0x000fe40003f01300 */
[----:B------:R-:W-:Y:S02]  /*1ca0*/  LOP3.LUT P3, RZ, R4, 0xff, RZ, 0xc0, !PT ;  /* 0x000000ff04ff7812 */ /* 0x000fe4000786c0ff */
[----:B-1----:R-:W-:-:S03]  /*1cb0*/  ISETP.NE.AND P5, PT, R16, RZ, PT ;  /* 0x000000ff1000720c */ /* 0x002fc60003fa5270 */
[C---:B---3--:R-:W-:Y:S02]  /*1cc0*/  @P2 SEL R2, R8.reuse, R2, P0 ;  /* 0x0000000208022207 */ /* 0x048fe40000000000 */
[C---:B------:R-:W-:Y:S02]  /*1cd0*/  @P2 SEL R5, R9.reuse, R5, P0 ;  /* 0x0000000509052207 */ /* 0x040fe40000000000 */
[----:B------:R-:W-:Y:S02]  /*1ce0*/  SEL R3, R8, R2, !P4 ;  /* 0x0000000208037207 */ /* 0x000fe40006000000 */
[----:B------:R-:W-:Y:S02]  /*1cf0*/  SEL R15, R9, R5, !P4 ;  /* 0x00000005090f7207 */ /* 0x000fe40006000000 */
[----:B------:R-:W-:Y:S01]  /*1d00*/  ISETP.LT.U32.AND P0, PT, R12, R3, PT ;  /* 0x000000030c00720c */ /* 0x000fe20003f01070 */
[----:B------:R-:W0:Y:S01]  /*1d10*/  LDS.64 R8, [UR4+0x60] ;  /* 0x00006004ff087984 */ /* 0x000e220008000a00 */
[----:B------:R-:W-:-:S02]  /*1d20*/  @P3 SEL R16, R4, 0x1, !P5 ;  /* 0x0000000104103807 */ /* 0x000fc40006800000 */
[----:B------:R-:W-:Y:S02]  /*1d30*/  ISETP.LT.AND.EX P0, PT, R13, R15, PT, P0 ;  /* 0x0000000f0d00720c */ /* 0x000fe40003f01300 */
[----:B------:R-:W-:Y:S02]  /*1d40*/  LOP3.LUT P2, RZ, R16, 0xff, RZ, 0xc0, !PT ;  /* 0x000000ff10ff7812 */ /* 0x000fe4000784c0ff */
[C---:B------:R-:W-:Y:S02]  /*1d50*/  @P5 SEL R3, R12.reuse, R3, P0 ;  /* 0x000000030c035207 */ /* 0x040fe40000000000 */
[----:B------:R-:W-:Y:S02]  /*1d60*/  ISETP.NE.AND P4, PT, R17, RZ, PT ;  /* 0x000000ff1100720c */ /* 0x000fe40003f85270 */
[----:B------:R-:W-:Y:S02]  /*1d70*/  @P5 SEL R15, R13, R15, P0 ;  /* 0x0000000f0d0f5207 */ /* 0x000fe40000000000 */
[----:B------:R-:W-:-:S02]  /*1d80*/  SEL R5, R12, R3, !P3 ;  /* 0x000000030c057207 */ /* 0x000fc40005800000 */
[----:B------:R-:W-:Y:S01]  /*1d90*/  SEL R15, R13, R15, !P3 ;  /* 0x0000000f0d0f7207 */ /* 0x000fe20005800000 */
[----:B------:R-:W1:Y:S01]  /*1da0*/  LDS.U8 R12, [UR4+0x68] ;  /* 0x00006804ff0c7984 */ /* 0x000e620008000000 */
[----:B------:R-:W-:Y:S02]  /*1db0*/  ISETP.LT.U32.AND P0, PT, R10, R5, PT ;  /* 0x000000050a00720c */ /* 0x000fe40003f01070 */
[----:B------:R-:W-:Y:S01]  /*1dc0*/  @P2 SEL R17, R16, 0x1, !P4 ;  /* 0x0000000110112807 */ /* 0x000fe20006000000 */
[----:B------:R-:W3:Y:S01]  /*1dd0*/  LDS.64 R2, [UR4+0x70] ;  /* 0x00007004ff027984 */ /* 0x000ee20008000a00 */
[----:B------:R-:W-:Y:S02]  /*1de0*/  ISETP.LT.AND.EX P0, PT, R11, R15, PT, P0 ;  /* 0x0000000f0b00720c */ /* 0x000fe40003f01300 */
[----:B------:R-:W-:Y:S02]  /*1df0*/  LOP3.LUT P5, RZ, R17, 0xff, RZ, 0xc0, !PT ;  /* 0x000000ff11ff7812 */ /* 0x000fe400078ac0ff */
[----:B------:R-:W-:-:S02]  /*1e00*/  @P4 SEL R5, R10, R5, P0 ;  /* 0x000000050a054207 */ /* 0x000fc40000000000 */
[----:B------:R-:W-:Y:S02]  /*1e10*/  ISETP.NE.AND P3, PT, R14, RZ, PT ;  /* 0x000000ff0e00720c */ /* 0x000fe40003f65270 */
[C---:B------:R-:W-:Y:S02]  /*1e20*/  @P4 SEL R15, R11.reuse, R15, P0 ;  /* 0x0000000f0b0f4207 */ /* 0x040fe40000000000 */
[----:B------:R-:W-:Y:S02]  /*1e30*/  SEL R13, R10, R5, !P2 ;  /* 0x000000050a0d7207 */ /* 0x000fe40005000000 */
[----:B------:R-:W-:Y:S01]  /*1e40*/  SEL R15, R11, R15, !P2 ;  /* 0x0000000f0b0f7207 */ /* 0x000fe20005000000 */
[----:B------:R-:W5:Y:S01]  /*1e50*/  LDS.U8 R10, [UR4+0x78] ;  /* 0x00007804ff0a7984 */ /* 0x000f620008000000 */
[----:B--2---:R-:W-:Y:S02]  /*1e60*/  ISETP.LT.U32.AND P0, PT, R6, R13, PT ;  /* 0x0000000d0600720c */ /* 0x004fe40003f01070 */
[----:B------:R-:W-:Y:S01]  /*1e70*/  @P5 SEL R14, R17, 0x1, !P3 ;  /* 0x00000001110e5807 */ /* 0x000fe20005800000 */
[----:B------:R-:W2:Y:S01]  /*1e80*/  LDS.64 R4, [UR4+0x80] ;  /* 0x00008004ff047984 */ /* 0x000ea20008000a00 */
[----:B------:R-:W-:-:S02]  /*1e90*/  ISETP.LT.AND.EX P0, PT, R7, R15, PT, P0 ;  /* 0x0000000f0700720c */ /* 0x000fc40003f01300 */
[----:B------:R-:W-:Y:S02]  /*1ea0*/  LOP3.LUT P4, RZ, R14, 0xff, RZ, 0xc0, !PT ;  /* 0x000000ff0eff7812 */ /* 0x000fe4000788c0ff */
[----:B------:R-:W-:Y:S02]  /*1eb0*/  @P3 SEL R13, R6, R13, P0 ;  /* 0x0000000d060d3207 */ /* 0x000fe40000000000 */
[----:B----4-:R-:W-:Y:S02]  /*1ec0*/  ISETP.NE.AND P2, PT, R18, RZ, PT ;  /* 0x000000ff1200720c */ /* 0x010fe40003f45270 */
[C---:B------:R-:W-:Y:S02]  /*1ed0*/  @P3 SEL R15, R7.reuse, R15, P0 ;  /* 0x0000000f070f3207 */ /* 0x040fe40000000000 */
[----:B------:R-:W-:Y:S02]  /*1ee0*/  SEL R11, R6, R13, !P5 ;  /* 0x0000000d060b7207 */ /* 0x000fe40006800000 */
[----:B------:R-:W-:-:S02]  /*1ef0*/  SEL R13, R7, R15, !P5 ;  /* 0x0000000f070d7207 */ /* 0x000fc40006800000 */
[----:B0-----:R-:W-:Y:S02]  /*1f00*/  ISETP.LT.U32.AND P0, PT, R8, R11, PT ;  /* 0x0000000b0800720c */ /* 0x001fe40003f01070 */
[----:B------:R-:W-:Y:S02]  /*1f10*/  @P4 SEL R18, R14, 0x1, !P2 ;  /* 0x000000010e124807 */ /* 0x000fe40005000000 */
[----:B------:R-:W-:Y:S02]  /*1f20*/  ISETP.LT.AND.EX P0, PT, R9, R13, PT, P0 ;  /* 0x0000000d0900720c */ /* 0x000fe40003f01300 */
[----:B------:R-:W-:Y:S02]  /*1f30*/  LOP3.LUT P5, RZ, R18, 0xff, RZ, 0xc0, !PT ;  /* 0x000000ff12ff7812 */ /* 0x000fe400078ac0ff */
[----:B------:R-:W-:Y:S02]  /*1f40*/  @P2 SEL R11, R8, R11, P0 ;  /* 0x0000000b080b2207 */ /* 0x000fe40000000000 */
[----:B-1----:R-:W-:-:S02]  /*1f50*/  ISETP.NE.AND P3, PT, R12, RZ, PT ;  /* 0x000000ff0c00720c */ /* 0x002fc40003f65270 */
[C---:B------:R-:W-:Y:S02]  /*1f60*/  @P2 SEL R13, R9.reuse, R13, P0 ;  /* 0x0000000d090d2207 */ /* 0x040fe40000000000 */
[----:B------:R-:W-:Y:S02]  /*1f70*/  SEL R7, R8, R11, !P4 ;  /* 0x0000000b08077207 */ /* 0x000fe40006000000 */
[----:B------:R-:W-:Y:S02]  /*1f80*/  SEL R9, R9, R13, !P4 ;  /* 0x0000000d09097207 */ /* 0x000fe40006000000 */
[----:B---3--:R-:W-:Y:S02]  /*1f90*/  ISETP.LT.U32.AND P0, PT, R2, R7, PT ;  /* 0x000000070200720c */ /* 0x008fe40003f01070 */
[----:B------:R-:W-:Y:S02]  /*1fa0*/  @P5 SEL R12, R18, 0x1, !P3 ;  /* 0x00000001120c5807 */ /* 0x000fe40005800000 */
[----:B------:R-:W-:-:S02]  /*1fb0*/  ISETP.LT.AND.EX P0, PT, R3, R9, PT, P0 ;  /* 0x000000090300720c */ /* 0x000fc40003f01300 */
[----:B-----5:R-:W-:Y:S02]  /*1fc0*/  ISETP.NE.AND P4, PT, R10, RZ, PT ;  /* 0x000000ff0a00720c */ /* 0x020fe40003f85270 */
[----:B------:R-:W-:Y:S02]  /*1fd0*/  @P3 SEL R7, R2, R7, P0 ;  /* 0x0000000702073207 */ /* 0x000fe40000000000 */
[----:B------:R-:W-:Y:S02]  /*1fe0*/  LOP3.LUT P2, RZ, R12, 0xff, RZ, 0xc0, !PT ;  /* 0x000000ff0cff7812 */ /* 0x000fe4000784c0ff */
[C---:B------:R-:W-:Y:S02]  /*1ff0*/  @P3 SEL R9, R3.reuse, R9, P0 ;  /* 0x0000000903093207 */ /* 0x040fe40000000000 */
[----:B------:R-:W-:Y:S02]  /*2000*/  SEL R7, R2, R7, !P5 ;  /* 0x0000000702077207 */ /* 0x000fe40006800000 */
[----:B------:R-:W-:-:S02]  /*2010*/  SEL R9, R3, R9, !P5 ;  /* 0x0000000903097207 */ /* 0x000fc40006800000 */
[----:B--2---:R-:W-:-:S04]  /*2020*/  ISETP.LT.U32.AND P0, PT, R4, R7, PT ;  /* 0x000000070400720c */ /* 0x004fc80003f01070 */
[C---:B------:R-:W-:Y:S02]  /*2030*/  ISETP.LT.AND.EX P0, PT, R5.reuse, R9, PT, P0 ;  /* 0x000000090500720c */ /* 0x040fe40003f01300 */
[----:B------:R-:W-:Y:S02]  /*2040*/  @P2 SEL R10, R12, 0x1, !P4 ;  /* 0x000000010c0a2807 */ /* 0x000fe40006000000 */
[----:B------:R-:W-:Y:S02]  /*2050*/  @P4 SEL R7, R4, R7, P0 ;  /* 0x0000000704074207 */ /* 0x000fe40000000000 */
[----:B------:R-:W-:Y:S02]  /*2060*/  @P4 SEL R9, R5, R9, P0 ;  /* 0x0000000905094207 */ /* 0x000fe40000000000 */
[----:B------:R-:W-:Y:S02]  /*2070*/  PRMT R3, R10, 0x7610, R3 ;  /* 0x000076100a037816 */ /* 0x000fe40000000003 */
[----:B------:R-:W-:-:S02]  /*2080*/  SEL R2, R4, R7, !P2 ;  /* 0x0000000704027207 */ /* 0x000fc40005000000 */
[----:B------:R-:W-:Y:S01]  /*2090*/  SEL R5, R5, R9, !P2 ;  /* 0x0000000905057207 */ /* 0x000fe20005000000 */
[----:B------:R-:W-:Y:S06]  /*20a0*/  BRA `(.L_x_25) ;  /* 0x0000003400c07947 */ /* 0x000fec0003800000 */
.L_x_12:
[----:B------:R-:W0:Y:S01]  /*20b0*/  S2R R13, SR_LANEID ;  /* 0x00000000000d7919 */ /* 0x000e220000000000 */
[----:B------:R-:W-:Y:S01]  /*20c0*/  LOP3.LUT R6, R8, 0x3e0, RZ, 0xc0, !PT ;  /* 0x000003e008067812 */ /* 0x000fe200078ec0ff */
[----:B------:R-:W-:Y:S03]  /*20d0*/  BSSY.RECONVERGENT B1, `(.L_x_26) ;  /* 0x0000022000017945 */ /* 0x000fe60003800200 */
[----:B------:R-:W-:Y:S01]  /*20e0*/  LOP3.LUT R9, RZ, R6, RZ, 0x33, !PT ;  /* 0x00000006ff097212 */ /* 0x000fe200078e33ff */
[----:B------:R-:W-:-:S04]  /*20f0*/  VIADD R7, R6, 0x20 ;  /* 0x0000002006077836 */ /* 0x000fc80000000000 */
[----:B------:R-:W-:Y:S01]  /*2100*/  IMAD.IADD R6, R4, 0x1, R9 ;  /* 0x0000000104067824 */ /* 0x000fe200078e0209 */
[----:B------:R-:W-:-:S04]  /*2110*/  ISETP.GT.AND P0, PT, R7, R4, PT ;  /* 0x000000040700720c */ /* 0x000fc80003f04270 */
[----:B------:R-:W-:-:S05]  /*2120*/  SEL R6, R6, 0x1f, P0 ;  /* 0x0000001f06067807 */ /* 0x000fca0000000000 */
[----:B------:R1:W2:Y:S01]  /*2130*/  SHFL.DOWN PT, R12, R5, 0x1, R6 ;  /* 0x08200000050c7989 */ /* 0x0002a200000e0006 */
[CC--:B0-----:R-:W-:Y:S01]  /*2140*/  ISETP.GE.AND P0, PT, R13.reuse, R6.reuse, PT ;  /* 0x000000060d00720c */ /* 0x0c1fe20003f06270 */
[C---:B------:R-:W-:Y:S01]  /*2150*/  VIADD R7, R13.reuse, 0x2 ;  /* 0x000000020d077836 */ /* 0x040fe20000000000 */
[C---:B------:R-:W-:Y:S01]  /*2160*/  ISETP.NE.AND P1, PT, R13.reuse, RZ, PT ;  /* 0x000000ff0d00720c */ /* 0x040fe20003f25270 */
[C---:B------:R-:W-:Y:S02]  /*2170*/  VIADD R11, R13.reuse, 0x8 ;  /* 0x000000080d0b7836 */ /* 0x040fe40000000000 */
[----:B------:R-:W-:Y:S01]  /*2180*/  VIADD R9, R13, 0x4 ;  /* 0x000000040d097836 */ /* 0x000fe20000000000 */
[-C--:B------:R-:W-:Y:S02]  /*2190*/  ISETP.GT.AND P5, PT, R7, R6.reuse, PT ;  /* 0x000000060700720c */ /* 0x080fe40003fa4270 */
[----:B------:R-:W-:Y:S02]  /*21a0*/  LOP3.LUT R7, R3, 0xff, RZ, 0xc0, !PT ;  /* 0x000000ff03077812 */ /* 0x000fe400078ec0ff */
[----:B------:R-:W-:-:S02]  /*21b0*/  ISETP.GT.AND P2, PT, R11, R6, PT ;  /* 0x000000060b00720c */ /* 0x000fc40003f44270 */
[----:B------:R1:W0:Y:S01]  /*21c0*/  SHFL.DOWN PT, R11, R2, 0x1, R6 ;  /* 0x08200000020b7989 */ /* 0x00022200000e0006 */
[----:B------:R-:W-:Y:S01]  /*21d0*/  ISETP.GT.AND P3, PT, R9, R6, PT ;  /* 0x000000060900720c */ /* 0x000fe20003f64270 */
[----:B------:R-:W-:Y:S02]  /*21e0*/  VIADD R9, R13, 0x10 ;  /* 0x000000100d097836 */ /* 0x000fe40000000000 */
[----:B------:R1:W3:Y:S01]  /*21f0*/  SHFL.DOWN PT, R10, R7, 0x1, R6 ;  /* 0x08200000070a7989 */ /* 0x0002e200000e0006 */
[----:B--2---:R-:W-:Y:S09]  /*2200*/  @P0 BRA `(.L_x_27) ;  /* 0x0000000000380947 */ /* 0x004ff20003800000 */
[----:B---3--:R-:W-:Y:S01]  /*2210*/  LOP3.LUT P0, RZ, R10, 0xff, RZ, 0xc0, !PT ;  /* 0x000000ff0aff7812 */ /* 0x008fe2000780c0ff */
[----:B------:R-:W-:Y:S01]  /*2220*/  IMAD.MOV.U32 R13, RZ, RZ, 0x1 ;  /* 0x00000001ff0d7424 */ /* 0x000fe200078e00ff */
[----:B-1----:R-:W-:-:S04]  /*2230*/  LOP3.LUT P4, R7, R3, 0xff, RZ, 0xc0, !PT ;  /* 0x000000ff03077812 */ /* 0x002fc8000788c0ff */
[----:B------:R-:W-:-:S13]  /*2240*/  PLOP3.LUT P0, PT, P4, P0, PT, 0x2f, 0xf2 ;  /* 0x0000000000f2781c */ /* 0x000fda0002700577 */
[-C--:B0-----:R-:W-:Y:S02]  /*2250*/  @!P0 ISETP.LT.U32.AND P4, PT, R11, R2.reuse, PT ;  /* 0x000000020b00820c */ /* 0x081fe40003f81070 */
[----:B------:R-:W-:Y:S02]  /*2260*/  @P0 ISETP.NE.AND P6, PT, R7, RZ, PT ;  /* 0x000000ff0700020c */ /* 0x000fe40003fc5270 */
[----:B------:R-:W-:Y:S02]  /*2270*/  @!P0 PRMT R3, R13, 0x7610, R3 ;  /* 0x000076100d038816 */ /* 0x000fe40000000003 */
[----:B------:R-:W-:Y:S02]  /*2280*/  @!P0 ISETP.LT.AND.EX P4, PT, R12, R5, PT, P4 ;  /* 0x000000050c00820c */ /* 0x000fe40003f81340 */
[----:B------:R-:W-:Y:S02]  /*2290*/  @P0 SEL R7, R10, R3, !P6 ;  /* 0x000000030a070207 */ /* 0x000fe40007000000 */
[----:B------:R-:W-:-:S02]  /*22a0*/  @!P0 SEL R2, R11, R2, P4 ;  /* 0x000000020b028207 */ /* 0x000fc40002000000 */
[C---:B------:R-:W-:Y:S02]  /*22b0*/  @!P0 SEL R5, R12.reuse, R5, P4 ;  /* 0x000000050c058207 */ /* 0x040fe40002000000 */
[----:B------:R-:W-:Y:S02]  /*22c0*/  @P0 PRMT R3, R7, 0x7610, R3 ;  /* 0x0000761007030816 */ /* 0x000fe40000000003 */
[----:B------:R-:W-:Y:S02]  /*22d0*/  @P0 SEL R2, R11, R2, !P6 ;  /* 0x000000020b020207 */ /* 0x000fe40007000000 */
[----:B------:R-:W-:-:S07]  /*22e0*/  @P0 SEL R5, R12, R5, !P6 ;  /* 0x000000050c050207 */ /* 0x000fce0007000000 */
.L_x_27:
[----:B------:R-:W-:Y:S05]  /*22f0*/  BSYNC.RECONVERGENT B1 ;  /* 0x0000000000017941 */ /* 0x000fea0003800200 */
.L_x_26:
[----:B-1----:R-:W-:Y:S01]  /*2300*/  LOP3.LUT R7, R3, 0xff, RZ, 0xc0, !PT ;  /* 0x000000ff03077812 */ /* 0x002fe200078ec0ff */
[----:B------:R1:W2:Y:S01]  /*2310*/  SHFL.DOWN PT, R12, R5, 0x2, R6 ;  /* 0x08400000050c7989 */ /* 0x0002a200000e0006 */
[----:B------:R-:W-:Y:S01]  /*2320*/  ISETP.GT.AND P4, PT, R9, R6, PT ;  /* 0x000000060900720c */ /* 0x000fe20003f84270 */
[----:B------:R-:W-:Y:S02]  /*2330*/  BSSY.RECONVERGENT B1, `(.L_x_28) ;  /* 0x0000012000017945 */ /* 0x000fe40003800200 */
[----:B------:R1:W4:Y:S04]  /*2340*/  SHFL.DOWN PT, R9, R2, 0x2, R6 ;  /* 0x0840000002097989 */ /* 0x00032800000e0006 */
[----:B---3--:R1:W3:Y:S01]  /*2350*/  SHFL.DOWN PT, R10, R7, 0x2, R6 ;  /* 0x08400000070a7989 */ /* 0x0082e200000e0006 */
[----:B------:R-:W-:Y:S05]  /*2360*/  @P5 BRA `(.L_x_29) ;  /* 0x0000000000385947 */ /* 0x000fea0003800000 */
[----:B---3--:R-:W-:Y:S01]  /*2370*/  LOP3.LUT P0, RZ, R10, 0xff, RZ, 0xc0, !PT ;  /* 0x000000ff0aff7812 */ /* 0x008fe2000780c0ff */
[----:B0-----:R-:W-:Y:S01]  /*2380*/  IMAD.MOV.U32 R11, RZ, RZ, 0x1 ;  /* 0x00000001ff0b7424 */ /* 0x001fe200078e00ff */
[----:B-1----:R-:W-:-:S04]  /*2390*/  LOP3.LUT P5, R7, R3, 0xff, RZ, 0xc0, !PT ;  /* 0x000000ff03077812 */ /* 0x002fc800078ac0ff */
[----:B------:R-:W-:-:S13]  /*23a0*/  PLOP3.LUT P0, PT, P5, P0, PT, 0x2f, 0xf2 ;  /* 0x0000000000f2781c */ /* 0x000fda0002f00577 */
[-C--:B----4-:R-:W-:Y:S02]  /*23b0*/  @!P0 ISETP.LT.U32.AND P5, PT, R9, R2.reuse, PT ;  /* 0x000000020900820c */ /* 0x090fe40003fa1070 */
[----:B------:R-:W-:Y:S02]  /*23c0*/  @P0 ISETP.NE.AND P6, PT, R7, RZ, PT ;  /* 0x000000ff0700020c */ /* 0x000fe40003fc5270 */
[----:B------:R-:W-:Y:S02]  /*23d0*/  @!P0 PRMT R3, R11, 0x7610, R3 ;  /* 0x000076100b038816 */ /* 0x000fe40000000003 */
[----:B--2---:R-:W-:Y:S02]  /*23e0*/  @!P0 ISETP.LT.AND.EX P5, PT, R12, R5, PT, P5 ;  /* 0x000000050c00820c */ /* 0x004fe40003fa1350 */
[----:B------:R-:W-:Y:S02]  /*23f0*/  @P0 SEL R7, R10, R3, !P6 ;  /* 0x000000030a070207 */ /* 0x000fe40007000000 */
[----:B------:R-:W-:-:S02]  /*2400*/  @!P0 SEL R2, R9, R2, P5 ;  /* 0x0000000209028207 */ /* 0x000fc40002800000 */
[C---:B------:R-:W-:Y:S02]  /*2410*/  @!P0 SEL R5, R12.reuse, R5, P5 ;  /* 0x000000050c058207 */ /* 0x040fe40002800000 */
[----:B------:R-:W-:Y:S02]  /*2420*/  @P0 PRMT R3, R7, 0x7610, R3 ;  /* 0x0000761007030816 */ /* 0x000fe40000000003 */
[----:B------:R-:W-:Y:S02]  /*2430*/  @P0 SEL R2, R9, R2, !P6 ;  /* 0x0000000209020207 */ /* 0x000fe40007000000 */
[----:B------:R-:W-:-:S07]  /*2440*/  @P0 SEL R5, R12, R5, !P6 ;  /* 0x000000050c050207 */ /* 0x000fce0007000000 */
.L_x_29:
[----:B------:R-:W-:Y:S05]  /*2450*/  BSYNC.RECONVERGENT B1 ;  /* 0x0000000000017941 */ /* 0x000fea0003800200 */
.L_x_28:
[----:B-1----:R-:W-:Y:S01]  /*2460*/  LOP3.LUT R7, R3, 0xff, RZ, 0xc0, !PT ;  /* 0x000000ff03077812 */ /* 0x002fe200078ec0ff */
[----:B----4-:R1:W4:Y:S01]  /*2470*/  SHFL.DOWN PT, R9, R2, 0x4, R6 ;  /* 0x0880000002097989 */ /* 0x01032200000e0006 */
[----:B------:R-:W-:Y:S03]  /*2480*/  BSSY.RECONVERGENT B1, `(.L_x_30) ;  /* 0x0000012000017945 */ /* 0x000fe60003800200 */
[----:B--2---:R1:W2:Y:S04]  /*2490*/  SHFL.DOWN PT, R12, R5, 0x4, R6 ;  /* 0x08800000050c7989 */ /* 0x0042a800000e0006 */
        /* <DEDUP_REMOVED lines=16> */
.L_x_31:
[----:B------:R-:W-:Y:S05]  /*25a0*/  BSYNC.RECONVERGENT B1 ;  /* 0x0000000000017941 */ /* 0x000fea0003800200 */
.L_x_30:
        /* <DEDUP_REMOVED lines=20> */
.L_x_33:
[----:B------:R-:W-:Y:S05]  /*26f0*/  BSYNC.RECONVERGENT B1 ;  /* 0x0000000000017941 */ /* 0x000fea0003800200 */
.L_x_32:
[----:B----4-:R-:W-:Y:S01]  /*2700*/  LOP3.LUT R9, R3, 0xff, RZ, 0xc0, !PT ;  /* 0x000000ff03097812 */ /* 0x010fe200078ec0ff */
[----:B-1----:R1:W4:Y:S01]  /*2710*/  SHFL.DOWN PT, R7, R2, 0x10, R6 ;  /* 0x0a00000002077989 */ /* 0x00232200000e0006 */
[----:B------:R-:W-:Y:S03]  /*2720*/  BSSY.RECONVERGENT B1, `(.L_x_34) ;  /* 0x0000012000017945 */ /* 0x000fe60003800200 */
[----:B---3--:R1:W3:Y:S04]  /*2730*/  SHFL.DOWN PT, R10, R9, 0x10, R6 ;  /* 0x0a000000090a7989 */ /* 0x0082e800000e0006 */
[----:B--2---:R1:W2:Y:S01]  /*2740*/  SHFL.DOWN PT, R12, R5, 0x10, R6 ;  /* 0x0a000000050c7989 */ /* 0x0042a200000e0006 */
[----:B------:R-:W-:Y:S05]  /*2750*/  @P4 BRA `(.L_x_35) ;  /* 0x0000000000384947 */ /* 0x000fea0003800000 */
[----:B---3--:R-:W-:Y:S01]  /*2760*/  LOP3.LUT P0, RZ, R10, 0xff, RZ, 0xc0, !PT ;  /* 0x000000ff0aff7812 */ /* 0x008fe2000780c0ff */
[----:B-1----:R-:W-:Y:S01]  /*2770*/  IMAD.MOV.U32 R9, RZ, RZ, 0x1 ;  /* 0x00000001ff097424 */ /* 0x002fe200078e00ff */
[----:B------:R-:W-:-:S04]  /*2780*/  LOP3.LUT P2, R6, R3, 0xff, RZ, 0xc0, !PT ;  /* 0x000000ff03067812 */ /* 0x000fc8000784c0ff */
[----:B------:R-:W-:-:S13]  /*2790*/  PLOP3.LUT P0, PT, P2, P0, PT, 0x2f, 0xf2 ;  /* 0x0000000000f2781c */ /* 0x000fda0001700577 */
[-C--:B----4-:R-:W-:Y:S02]  /*27a0*/  @!P0 ISETP.LT.U32.AND P2, PT, R7, R2.reuse, PT ;  /* 0x000000020700820c */ /* 0x090fe40003f41070 */
[----:B------:R-:W-:Y:S02]  /*27b0*/  @P0 ISETP.NE.AND P3, PT, R6, RZ, PT ;  /* 0x000000ff0600020c */ /* 0x000fe40003f65270 */
[----:B------:R-:W-:Y:S02]  /*27c0*/  @!P0 PRMT R3, R9, 0x7610, R3 ;  /* 0x0000761009038816 */ /* 0x000fe40000000003 */
[----:B--2---:R-:W-:Y:S02]  /*27d0*/  @!P0 ISETP.LT.AND.EX P2, PT, R12, R5, PT, P2 ;  /* 0x000000050c00820c */ /* 0x004fe40003f41320 */
[----:B------:R-:W-:Y:S02]  /*27e0*/  @P0 SEL R6, R10, R3, !P3 ;  /* 0x000000030a060207 */ /* 0x000fe40005800000 */
[----:B------:R-:W-:-:S02]  /*27f0*/  @!P0 SEL R2, R7, R2, P2 ;  /* 0x0000000207028207 */ /* 0x000fc40001000000 */
[----:B------:R-:W-:Y:S02]  /*2800*/  @!P0 SEL R5, R12, R5, P2 ;  /* 0x000000050c058207 */ /* 0x000fe40001000000 */
[----:B------:R-:W-:Y:S02]  /*2810*/  @P0 PRMT R3, R6, 0x7610, R3 ;  /* 0x0000761006030816 */ /* 0x000fe40000000003 */
[----:B------:R-:W-:Y:S02]  /*2820*/  @P0 SEL R2, R7, R2, !P3 ;  /* 0x0000000207020207 */ /* 0x000fe40005800000 */
[----:B------:R-:W-:-:S07]  /*2830*/  @P0 SEL R5, R12, R5, !P3 ;  /* 0x000000050c050207 */ /* 0x000fce0005800000 */
.L_x_35:
[----:B------:R-:W-:Y:S05]  /*2840*/  BSYNC.RECONVERGENT B1 ;  /* 0x0000000000017941 */ /* 0x000fea0003800200 */
.L_x_34:
[----:B------:R-:W-:Y:S04]  /*2850*/  BSSY.RECONVERGENT B1, `(.L_x_36) ;  /* 0x000000c000017945 */ /* 0x000fe80003800200 */
[----:B------:R-:W-:Y:S05]  /*2860*/  @P1 BRA `(.L_x_37) ;  /* 0x0000000000281947 */ /* 0x000fea0003800000 */
[----:B---3--:R-:W3:Y:S01]  /*2870*/  S2R R10, SR_CgaCtaId ;  /* 0x00000000000a7919 */ /* 0x008ee20000008800 */
[----:B----4-:R-:W-:Y:S02]  /*2880*/  MOV R7, 0x400 ;  /* 0x0000040000077802 */ /* 0x010fe40000000f00 */
[----:B-1----:R-:W-:-:S04]  /*2890*/  SHF.R.U32.HI R6, RZ, 0x1, R8 ;  /* 0x00000001ff067819 */ /* 0x002fc80000011608 */
[----:B------:R-:W-:Y:S02]  /*28a0*/  LOP3.LUT R6, R6, 0x1f0, RZ, 0xc0, !PT ;  /* 0x000001f006067812 */ /* 0x000fe400078ec0ff */
[----:B---3--:R-:W-:-:S05]  /*28b0*/  LEA R7, R10, R7, 0x18 ;  /* 0x000000070a077211 */ /* 0x008fca00078ec0ff */
[----:B------:R-:W-:Y:S02]  /*28c0*/  IMAD.IADD R9, R6, 0x1, R7 ;  /* 0x0000000106097824 */ /* 0x000fe400078e0207 */
[----:B------:R-:W-:Y:S02]  /*28d0*/  IMAD.MOV.U32 R6, RZ, RZ, R2 ;  /* 0x000000ffff067224 */ /* 0x000fe400078e0002 */
[----:B------:R-:W-:Y:S01]  /*28e0*/  IMAD.MOV.U32 R7, RZ, RZ, R5 ;  /* 0x000000ffff077224 */ /* 0x000fe200078e0005 */
[----:B------:R1:W-:Y:S04]  /*28f0*/  STS.U8 [R9+0x8], R3 ;  /* 0x0000080309007388 */ /* 0x0003e80000000000 */
[----:B------:R1:W-:Y:S02]  /*2900*/  STS.64 [R9+0x10], R6 ;  /* 0x0000100609007388 */ /* 0x0003e40000000a00 */
.L_x_37:
[----:B------:R-:W-:Y:S05]  /*2910*/  BSYNC.RECONVERGENT B1 ;  /* 0x0000000000017941 */ /* 0x000fea0003800200 */
.L_x_36:
[----:B------:R-:W-:Y:S01]  /*2920*/  BAR.SYNC.DEFER_BLOCKING 0x0 ;  /* 0x0000000000007b1d */ /* 0x000fe20000010000 */
[----:B------:R-:W-:-:S13]  /*2930*/  ISETP.NE.AND P1, PT, R8, RZ, PT ;  /* 0x000000ff0800720c */ /* 0x000fda0003f25270 */
[----:B------:R-:W-:Y:S05]  /*2940*/  @P1 BRA `(.L_x_25) ;  /* 0x0000002c00981947 */ /* 0x000fea0003800000 */
[C---:B------:R-:W-:Y:S02]  /*2950*/  ISETP.GE.AND P0, PT, R4.reuse, 0x21, PT ;  /* 0x000000210400780c */ /* 0x040fe40003f06270 */
[C---:B------:R-:W-:Y:S02]  /*2960*/  ISETP.GE.AND P2, PT, R4.reuse, 0x41, PT ;  /* 0x000000410400780c */ /* 0x040fe40003f46270 */
[C---:B------:R-:W-:Y:S02]  /*2970*/  ISETP.GE.AND P3, PT, R4.reuse, 0x61, PT ;  /* 0x000000610400780c */ /* 0x040fe40003f66270 */
[----:B------:R-:W-:-:S07]  /*2980*/  ISETP.GE.AND P4, PT, R4, 0x81, PT ;  /* 0x000000810400780c */ /* 0x000fce0003f86270 */
[----:B------:R-:W-:Y:S06]  /*2990*/  @!P0 BRA `(.L_x_38) ;  /* 0x00000000003c8947 */ /* 0x000fec0003800000 */
[----:B------:R-:W5:Y:S01]  /*29a0*/  S2UR UR5, SR_CgaCtaId ;  /* 0x00000000000579c3 */ /* 0x000f620000008800 */
[----:B------:R-:W-:Y:S01]  /*29b0*/  UMOV UR4, 0x400 ;  /* 0x0000040000047882 */ /* 0x000fe20000000000 */
[----:B------:R-:W-:Y:S01]  /*29c0*/  LOP3.LUT P5, RZ, R3, 0xff, RZ, 0xc0, !PT ;  /* 0x000000ff03ff7812 */ /* 0x000fe200078ac0ff */
[----:B-----5:R-:W-:-:S09]  /*29d0*/  ULEA UR4, UR5, UR4, 0x18 ;  /* 0x0000000405047291 */ /* 0x020fd2000f8ec0ff */
[----:B------:R-:W5:Y:S04]  /*29e0*/  LDS.U8 R8, [UR4+0x18] ;  /* 0x00001804ff087984 */ /* 0x000f680008000000 */
[----:B-1--4-:R-:W1:Y:S01]  /*29f0*/  LDS.64 R6, [UR4+0x20] ;  /* 0x00002004ff067984 */ /* 0x012e620008000a00 */
[----:B-----5:R-:W-:Y:S02]  /*2a00*/  ISETP.NE.AND P6, PT, R8, RZ, PT ;  /* 0x000000ff0800720c */ /* 0x020fe40003fc5270 */
[----:B-1----:R-:W-:Y:S02]  /*2a10*/  ISETP.LT.U32.AND P0, PT, R6, R2, PT ;  /* 0x000000020600720c */ /* 0x002fe40003f01070 */
[----:B------:R-:W-:Y:S02]  /*2a20*/  @P5 SEL R8, R3, 0x1, !P6 ;  /* 0x0000000103085807 */ /* 0x000fe40007000000 */
[----:B------:R-:W-:-:S02]  /*2a30*/  ISETP.LT.AND.EX P0, PT, R7, R5, PT, P0 ;  /* 0x000000050700720c */ /* 0x000fc40003f01300 */
[----:B------:R-:W-:-:S05]  /*2a40*/  PRMT R3, R8, 0x7610, R3 ;  /* 0x0000761008037816 */ /* 0x000fca0000000003 */
[C---:B------:R-:W-:Y:S02]  /*2a50*/  @P6 SEL R2, R6.reuse, R2, P0 ;  /* 0x0000000206026207 */ /* 0x040fe40000000000 */
[C---:B------:R-:W-:Y:S02]  /*2a60*/  @P6 SEL R5, R7.reuse, R5, P0 ;  /* 0x0000000507056207 */ /* 0x040fe40000000000 */
[----:B------:R-:W-:Y:S02]  /*2a70*/  SEL R2, R6, R2, !P5 ;  /* 0x0000000206027207 */ /* 0x000fe40006800000 */
[----:B------:R-:W-:-:S07]  /*2a80*/  SEL R5, R7, R5, !P5 ;  /* 0x0000000507057207 */ /* 0x000fce0006800000 */
.L_x_38:
[----:B------:R-:W-:Y:S01]  /*2a90*/  ISETP.GE.AND P5, PT, R4, 0xa1, PT ;  /* 0x000000a10400780c */ /* 0x000fe20003fa6270 */
[----:B------:R-:W-:-:S12]  /*2aa0*/  @!P2 BRA `(.L_x_39) ;  /* 0x00000000003ca947 */ /* 0x000fd80003800000 */
        /* <DEDUP_REMOVED lines=15> */
.L_x_39:
        /* <DEDUP_REMOVED lines=17> */
.L_x_40:
        /* <DEDUP_REMOVED lines=17> */
.L_x_41:
[----:B------:R-:W-:Y:S05]  /*2dc0*/  @!P5 BRA `(.L_x_42) ;  /* 0x00000000003cd947 */ /* 0x000fea0003800000 */
        /* <DEDUP_REMOVED lines=15> */
.L_x_42:
        /* <DEDUP_REMOVED lines=16> */
.L_x_43:
        /* <DEDUP_REMOVED lines=15> */
[----:B------:R-:W-:Y:S01]  /*30b0*/  SEL R5, R7, R5, !P3 ;  /* 0x0000000507057207 */ /* 0x000fe20005800000 */
[----:B------:R-:W-:Y:S06]  /*30c0*/  BRA `(.L_x_25) ;  /* 0x0000002400b87947 */ /* 0x000fec0003800000 */
.L_x_1:
[----:B------:R-:W0:Y:S01]  /*30d0*/  S2R R4, SR_TID.X ;  /* 0x0000000000047919 */ /* 0x000e220000002100 */
[----:B------:R-:W1:Y:S01]  /*30e0*/  LDCU.64 UR8, c[0x0][0x380] ;  /* 0x00007000ff0877ac */ /* 0x000e620008000a00 */
[----:B------:R-:W2:Y:S01]  /*30f0*/  LDCU.64 UR6, c[0x0][0x390] ;  /* 0x00007200ff0677ac */ /* 0x000ea20008000a00 */
[----:B------:R-:W3:Y:S01]  /*3100*/  LDCU UR5, c[0x0][0x3d0] ;  /* 0x00007a00ff0577ac */ /* 0x000ee20008000800 */
[----:B0-----:R-:W-:-:S05]  /*3110*/  IADD3 R3, P0, PT, R13, R4, RZ ;  /* 0x000000040d037210 */ /* 0x001fca0007f1e0ff */
[----:B------:R-:W-:Y:S01]  /*3120*/  IMAD.X R8, RZ, RZ, RZ, P0 ;  /* 0x000000ffff087224 */ /* 0x000fe200000e06ff */
[----:B-1----:R-:W-:-:S04]  /*3130*/  LEA R2, P0, R3, UR8, 0x2 ;  /* 0x0000000803027c11 */ /* 0x002fc8000f8010ff */
[----:B------:R-:W-:-:S05]  /*3140*/  LEA.HI.X R3, R3, UR9, R8, 0x2, P0 ;  /* 0x0000000903037c11 */ /* 0x000fca00080f1408 */
[----:B------:R-:W4:Y:S04]  /*3150*/  LDG.E R5, desc[UR10][R2.64] ;  /* 0x0000000a02057981 */ /* 0x000f28000c1e1900 */
[----:B------:R-:W5:Y:S04]  /*3160*/  LDG.E R10, desc[UR10][R2.64+0x800] ;  /* 0x0008000a020a7981 */ /* 0x000f68000c1e1900 */
[----:B------:R-:W5:Y:S04]  /*3170*/  LDG.E R8, desc[UR10][R2.64+0x400] ;  /* 0x0004000a02087981 */ /* 0x000f68000c1e1900 */
[----:B------:R0:W5:Y:S01]  /*3180*/  LDG.E.U8 R12, desc[UR10][R2.64+0xc00] ;  /* 0x000c000a020c7981 */ /* 0x000162000c1e1100 */
[----:B------:R-:W-:Y:S01]  /*3190*/  VIADD R11, R4, 0x100 ;  /* 0x00000100040b7836 */ /* 0x000fe20000000000 */
[----:B--2---:R-:W-:Y:S01]  /*31a0*/  IADD3 R18, P1, PT, R13, UR6, RZ ;  /* 0x000000060d127c10 */ /* 0x004fe2000ff3e0ff */
[----:B---3--:R-:W-:Y:S01]  /*31b0*/  USHF.L.U32 UR4, UR5, 0xa, URZ ;  /* 0x0000000a05047899 */ /* 0x008fe200080006ff */
[----:B----4-:R-:W-:-:S04]  /*31c0*/  LOP3.LUT R9, R5, 0x1, RZ, 0xc0, !PT ;  /* 0x0000000105097812 */ /* 0x010fc800078ec0ff */
[----:B------:R-:W-:Y:S01]  /*31d0*/  ISETP.NE.U32.AND P0, PT, R9, 0x1, PT ;  /* 0x000000010900780c */ /* 0x000fe20003f05070 */
[----:B------:R-:W-:Y:S01]  /*31e0*/  VIADD R9, R4, 0x200 ;  /* 0x0000020004097836 */ /* 0x000fe20000000000 */
[----:B-----5:R-:W-:Y:S02]  /*31f0*/  LOP3.LUT R10, R10, 0x1, RZ, 0xc0, !PT ;  /* 0x000000010a0a7812 */ /* 0x020fe400078ec0ff */
[----:B------:R-:W-:Y:S01]  /*3200*/  SEL R14, R11, R4, !P0 ;  /* 0x000000040b0e7207 */ /* 0x000fe20004000000 */
[----:B------:R-:W-:Y:S01]  /*3210*/  IMAD.U32 R11, RZ, RZ, UR7 ;  /* 0x00000007ff0b7e24 */ /* 0x000fe2000f8e00ff */
[-C--:B------:R-:W-:Y:S01]  /*3220*/  IADD3 R15, P2, PT, R9, R18.reuse, RZ ;  /* 0x00000012090f7210 */ /* 0x080fe20007f5e0ff */
[----:B------:R-:W-:Y:S01]  /*3230*/  USHF.R.S32.HI UR7, URZ, 0x1f, UR4 ;  /* 0x0000001fff077899 */ /* 0x000fe20008011404 */
[----:B0-----:R-:W-:Y:S01]  /*3240*/  IADD3 R2, P3, PT, R14, R18, RZ ;  /* 0x000000120e027210 */ /* 0x001fe20007f7e0ff */
[----:B------:R-:W-:Y:S01]  /*3250*/  IMAD.X R3, RZ, RZ, R11, P1 ;  /* 0x000000ffff037224 */ /* 0x000fe200008e060b */
[----:B------:R-:W-:-:S02]  /*3260*/  ISETP.NE.U32.AND P0, PT, R10, 0x1, PT ;  /* 0x000000010a00780c */ /* 0x000fc40003f05070 */
[----:B------:R-:W-:Y:S01]  /*3270*/  ISETP.LT.U32.AND P1, PT, R15, R2, PT ;  /* 0x000000020f00720c */ /* 0x000fe20003f21070 */
[--C-:B------:R-:W-:Y:S01]  /*3280*/  IMAD.X R10, RZ, RZ, R3.reuse, P2 ;  /* 0x000000ffff0a7224 */ /* 0x100fe200010e0603 */
[----:B------:R-:W-:Y:S01]  /*3290*/  LOP3.LUT R8, R5, 0x1, R8, 0x80, !PT ;  /* 0x0000000105087812 */ /* 0x000fe200078e8008 */
[----:B------:R-:W-:Y:S01]  /*32a0*/  IMAD.X R3, RZ, RZ, R3, P3 ;  /* 0x000000ffff037224 */ /* 0x000fe200018e0603 */
[----:B------:R-:W-:Y:S02]  /*32b0*/  IADD3 R9, P4, PT, R15, 0x100, RZ ;  /* 0x000001000f097810 */ /* 0x000fe40007f9e0ff */
[----:B------:R-:W-:Y:S02]  /*32c0*/  ISETP.NE.U32.AND P2, PT, R8, 0x1, PT ;  /* 0x000000010800780c */ /* 0x000fe40003f45070 */
[----:B------:R-:W-:Y:S02]  /*32d0*/  ISETP.LT.AND.EX P1, PT, R10, R3, PT, P1 ;  /* 0x000000030a00720c */ /* 0x000fe40003f21310 */
[----:B------:R-:W-:-:S02]  /*32e0*/  LOP3.LUT P3, RZ, R12, 0x1, RZ, 0xc0, !PT ;  /* 0x000000010cff7812 */ /* 0x000fc4000786c0ff */
[----:B------:R-:W-:Y:S02]  /*32f0*/  @P0 SEL R2, R15, R2, P1 ;  /* 0x000000020f020207 */ /* 0x000fe40000800000 */
[----:B------:R-:W-:Y:S02]  /*3300*/  @P0 SEL R3, R10, R3, P1 ;  /* 0x000000030a030207 */ /* 0x000fe40000800000 */
[----:B------:R-:W-:Y:S02]  /*3310*/  ISETP.GE.U32.AND P1, PT, R17, UR4, PT ;  /* 0x0000000411007c0c */ /* 0x000fe4000bf26070 */
[----:B------:R-:W-:Y:S02]  /*3320*/  SEL R2, R15, R2, !P2 ;  /* 0x000000020f027207 */ /* 0x000fe40005000000 */
[----:B------:R-:W-:Y:S02]  /*3330*/  ISETP.GE.U32.AND.EX P1, PT, R16, UR7, PT, P1 ;  /* 0x0000000710007c0c */ /* 0x000fe4000bf26110 */
[----:B------:R-:W-:Y:S01]  /*3340*/  SEL R5, R10, R3, !P2 ;  /* 0x000000030a057207 */ /* 0x000fe20005000000 */
[----:B------:R-:W-:Y:S01]  /*3350*/  IMAD.X R10, RZ, RZ, R10, P4 ;  /* 0x000000ffff0a7224 */ /* 0x000fe200020e060a */
[----:B------:R-:W-:-:S02]  /*3360*/  ISETP.LT.U32.AND P2, PT, R9, R2, PT ;  /* 0x000000020900720c */ /* 0x000fc40003f41070 */
[----:B------:R-:W-:Y:S02]  /*3370*/  ISETP.EQ.U32.AND P0, PT, R8, 0x1, !P0 ;  /* 0x000000010800780c */ /* 0x000fe40004702070 */
[-C--:B------:R-:W-:Y:S02]  /*3380*/  ISETP.LT.AND.EX P2, PT, R10, R5.reuse, PT, P2 ;  /* 0x000000050a00720c */ /* 0x080fe40003f41320 */
[----:B------:R-:W-:Y:S02]  /*3390*/  LOP3.LUT R12, R12, 0x1, RZ, 0xc, !PT ;  /* 0x000000010c0c7812 */ /* 0x000fe400078e0cff */
[----:B------:R-:W-:Y:S02]  /*33a0*/  @!P3 SEL R2, R9, R2, P2 ;  /* 0x000000020902b207 */ /* 0x000fe40001000000 */
[----:B------:R-:W-:Y:S02]  /*33b0*/  @!P3 SEL R5, R10, R5, P2 ;  /* 0x000000050a05b207 */ /* 0x000fe40001000000 */
[----:B------:R-:W-:-:S02]  /*33c0*/  SEL R12, R12, 0x1, P0 ;  /* 0x000000010c0c7807 */ /* 0x000fc40000000000 */
[----:B------:R-:W-:Y:S02]  /*33d0*/  SEL R2, R9, R2, P0 ;  /* 0x0000000209027207 */ /* 0x000fe40000000000 */
[----:B------:R-:W-:Y:S02]  /*33e0*/  SEL R5, R10, R5, P0 ;  /* 0x000000050a057207 */ /* 0x000fe40000000000 */
[----:B------:R-:W-:Y:S01]  /*33f0*/  PRMT R3, R12, 0x7610, R3 ;  /* 0x000076100c037816 */ /* 0x000fe20000000003 */
[----:B------:R-:W-:Y:S06]  /*3400*/  @!P1 BRA `(.L_x_44) ;  /* 0x0000001400a49947 */ /* 0x000fec0003800000 */
[----:B------:R-:W-:Y:S01]  /*3410*/  IADD3 R9, P1, PT, R13, UR4, RZ ;  /* 0x000000040d097c10 */ /* 0x000fe2000ff3e0ff */
[----:B------:R-:W-:Y:S01]  /*3420*/  IMAD.MOV.U32 R14, RZ, RZ, RZ ;  /* 0x000000ffff0e7224 */ /* 0x000fe200078e00ff */
[C---:B------:R-:W-:Y:S02]  /*3430*/  IADD3 R10, P2, PT, R6.reuse, -0x400, RZ ;  /* 0xfffffc00060a7810 */ /* 0x040fe40007f5e0ff */
[----:B------:R-:W-:Y:S01]  /*3440*/  LOP3.LUT R17, RZ, R4, RZ, 0x33, !PT ;  /* 0x00000004ff117212 */ /* 0x000fe200078e33ff */
[----:B------:R-:W-:Y:S01]  /*3450*/  IMAD.X R8, RZ, RZ, UR7, P1 ;  /* 0x00000007ff087e24 */ /* 0x000fe200088e06ff */
[----:B------:R-:W-:Y:S02]  /*3460*/  ISETP.GT.U32.AND P0, PT, R9, R10, PT ;  /* 0x0000000a0900720c */ /* 0x000fe40003f04070 */
[----:B------:R-:W-:Y:S02]  /*3470*/  IADD3.X R15, PT, PT, R7, -0x1, RZ, P2, !PT ;  /* 0xffffffff070f7810 */ /* 0x000fe400017fe4ff */
[----:B------:R-:W-:-:S02]  /*3480*/  IADD3 R16, PT, PT, R6, -UR4, R17 ;  /* 0x8000000406107c10 */ /* 0x000fc4000fffe011 */
[----:B------:R-:W-:-:S03]  /*3490*/  ISETP.GT.U32.AND.EX P0, PT, R8, R15, PT, P0 ;  /* 0x0000000f0800720c */ /* 0x000fc60003f04100 */
[----:B------:R-:W-:-:S10]  /*34a0*/  IMAD.IADD R16, R16, 0x1, -R13 ;  /* 0x0000000110107824 */ /* 0x000fd400078e0a0d */
[----:B------:R-:W-:Y:S05]  /*34b0*/  @P0 BRA `(.L_x_45) ;  /* 0x00000004005c0947 */ /* 0x000fea0003800000 */
[----:B------:R-:W0:Y:S01]  /*34c0*/  LDC.64 R6, c[0x0][0x3c8] ;  /* 0x0000f200ff067b82 */ /* 0x000e220000000a00 */
[----:B------:R-:W1:Y:S01]  /*34d0*/  LDCU UR5, c[0x0][0x3d0] ;  /* 0x00007a00ff0577ac */ /* 0x000e620008000800 */
[----:B------:R-:W2:Y:S01]  /*34e0*/  LDCU.64 UR8, c[0x0][0x380] ;  /* 0x00007000ff0877ac */ /* 0x000ea20008000a00 */
[----:B------:R-:W3:Y:S01]  /*34f0*/  LDCU.64 UR6, c[0x0][0x390] ;  /* 0x00007200ff0677ac */ /* 0x000ee20008000a00 */
[----:B------:R-:W-:Y:S01]  /*3500*/  NOP ;  /* 0x0000000000007918 */ /* 0x000fe20000000000 */
.L_x_46:
[----:B------:R-:W-:-:S05]  /*3510*/  IADD3 R23, P0, PT, R4, R9, RZ ;  /* 0x0000000904177210 */ /* 0x000fca0007f1e0ff */
[----:B------:R-:W-:Y:S01]  /*3520*/  IMAD.X R22, RZ, RZ, R8, P0 ;  /* 0x000000ffff167224 */ /* 0x000fe200000e0608 */
[----:B--2---:R-:W-:-:S04]  /*3530*/  LEA R12, P0, R23, UR8, 0x2 ;  /* 0x00000008170c7c11 */ /* 0x004fc8000f8010ff */
[----:B------:R-:W-:-:S05]  /*3540*/  LEA.HI.X R13, R23, UR9, R22, 0x2, P0 ;  /* 0x00000009170d7c11 */ /* 0x000fca00080f1416 */
[----:B------:R-:W2:Y:S04]  /*3550*/  LDG.E.U16 R11, desc[UR10][R12.64] ;  /* 0x0000000a0c0b7981 */ /* 0x000ea8000c1e1500 */
[----:B------:R-:W4:Y:S04]  /*3560*/  LDG.E.U8 R19, desc[UR10][R12.64+0x400] ;  /* 0x0004000a0c137981 */ /* 0x000f28000c1e1100 */
[----:B------:R-:W5:Y:S04]  /*3570*/  LDG.E.U8 R18, desc[UR10][R12.64+0x800] ;  /* 0x0008000a0c127981 */ /* 0x000f68000c1e1100 */
[----:B------:R1:W5:Y:S01]  /*3580*/  LDG.E.U8 R17, desc[UR10][R12.64+0xc00] ;  /* 0x000c000a0c117981 */ /* 0x000362000c1e1100 */
[----:B------:R-:W-:Y:S01]  /*3590*/  LOP3.LUT P1, RZ, R3, 0xff, RZ, 0xc0, !PT ;  /* 0x000000ff03ff7812 */ /* 0x000fe2000782c0ff */
[----:B------:R-:W-:Y:S01]  /*35a0*/  IMAD.MOV.U32 R20, RZ, RZ, R2 ;  /* 0x000000ffff147224 */ /* 0x000fe200078e0002 */
[----:B---3--:R-:W-:Y:S01]  /*35b0*/  IADD3 R23, P0, PT, R23, UR6, RZ ;  /* 0x0000000617177c10 */ /* 0x008fe2000ff1e0ff */
[----:B------:R-:W-:Y:S01]  /*35c0*/  IMAD.MOV.U32 R21, RZ, RZ, R5 ;  /* 0x000000ffff157224 */ /* 0x000fe200078e0005 */
[----:B-1----:R-:W-:-:S04]  /*35d0*/  USHF.L.U32 UR4, UR5, 0xa, URZ ;  /* 0x0000000a05047899 */ /* 0x002fc800080006ff */
[----:B------:R-:W-:Y:S01]  /*35e0*/  USHF.R.S32.HI UR12, URZ, 0x1f, UR4 ;  /* 0x0000001fff0c7899 */ /* 0x000fe20008011404 */
[----:B------:R-:W-:Y:S01]  /*35f0*/  IMAD.MOV.U32 R12, RZ, RZ, R23 ;  /* 0x000000ffff0c7224 */ /* 0x000fe200078e0017 */
[----:B--2---:R-:W-:Y:S01]  /*3600*/  LOP3.LUT R24, R11, 0x1, RZ, 0xc0, !PT ;  /* 0x000000010b187812 */ /* 0x004fe200078ec0ff */
[----:B------:R-:W-:-:S03]  /*3610*/  IMAD.U32 R11, RZ, RZ, UR7 ;  /* 0x00000007ff0b7e24 */ /* 0x000fc6000f8e00ff */
[----:B------:R-:W-:Y:S01]  /*3620*/  ISETP.NE.OR P2, PT, R24, RZ, !P1 ;  /* 0x000000ff1800720c */ /* 0x000fe20004f45670 */
[----:B------:R-:W-:Y:S01]  /*3630*/  IMAD.X R22, R22, 0x1, R11, P0 ;  /* 0x0000000116167824 */ /* 0x000fe200000e060b */
[----:B------:R-:W-:Y:S02]  /*3640*/  @P1 ISETP.LT.U32.AND P0, PT, R23, R20, PT ;  /* 0x000000141700120c */ /* 0x000fe40003f01070 */
[----:B------:R-:W-:Y:S01]  /*3650*/  @P1 ISETP.NE.AND P3, PT, R24, RZ, PT ;  /* 0x000000ff1800120c */ /* 0x000fe20003f65270 */
[----:B------:R-:W-:Y:S01]  /*3660*/  IMAD.MOV.U32 R13, RZ, RZ, R22 ;  /* 0x000000ffff0d7224 */ /* 0x000fe200078e0016 */
[----:B------:R-:W-:Y:S02]  /*3670*/  @P1 ISETP.LT.AND.EX P0, PT, R22, R21, PT, P0 ;  /* 0x000000151600120c */ /* 0x000fe40003f01300 */
[----:B------:R-:W-:Y:S02]  /*3680*/  @P1 SEL R5, R3, 0x1, P3 ;  /* 0x0000000103051807 */ /* 0x000fe40001800000 */
[----:B------:R-:W-:-:S02]  /*3690*/  IADD3 R2, P3, P4, R9, UR6, R4 ;  /* 0x0000000609027c10 */ /* 0x000fc4000fc7e004 */
[----:B------:R-:W-:Y:S02]  /*36a0*/  @!P1 LOP3.LUT R5, R24, 0x1, RZ, 0x3c, !PT ;  /* 0x0000000118059812 */ /* 0x000fe400078e3cff */
[----:B------:R-:W-:Y:S02]  /*36b0*/  @!P2 SEL R20, R23, R20, P0 ;  /* 0x000000141714a207 */ /* 0x000fe40000000000 */
[----:B------:R-:W-:Y:S02]  /*36c0*/  IADD3.X R3, PT, PT, R8, R11, RZ, P3, P4 ;  /* 0x0000000b08037210 */ /* 0x000fe40001fe84ff */
[----:B------:R-:W-:Y:S01]  /*36d0*/  IADD3 R23, P4, PT, R2, 0x100, RZ ;  /* 0x0000010002177810 */ /* 0x000fe20007f9e0ff */
[----:B------:R-:W-:Y:S01]  /*36e0*/  @P1 IMAD.MOV.U32 R12, RZ, RZ, R20 ;  /* 0x000000ffff0c1224 */ /* 0x000fe200078e0014 */
[----:B------:R-:W-:Y:S02]  /*36f0*/  @!P2 SEL R21, R22, R21, P0 ;  /* 0x000000151615a207 */ /* 0x000fe40000000000 */
[----:B----4-:R-:W-:Y:S01]  /*3700*/  LOP3.LUT P3, RZ, R19, 0x1, RZ, 0xc0, !PT ;  /* 0x0000000113ff7812 */ /* 0x010fe2000786c0ff */
[----:B------:R-:W-:Y:S01]  /*3710*/  IMAD.X R20, RZ, RZ, R3, P4 ;  /* 0x000000ffff147224 */ /* 0x000fe200020e0603 */
[----:B------:R-:W-:Y:S01]  /*3720*/  LOP3.LUT P2, RZ, R5, 0xff, RZ, 0xc0, !PT ;  /* 0x000000ff05ff7812 */ /* 0x000fe2000784c0ff */
[----:B------:R-:W-:Y:S01]  /*3730*/  @P1 IMAD.MOV.U32 R13, RZ, RZ, R21 ;  /* 0x000000ffff0d1224 */ /* 0x000fe200078e0015 */
[----:B------:R-:W-:-:S02]  /*3740*/  ISETP.LT.U32.AND P0, PT, R23, R12, PT ;  /* 0x0000000c1700720c */ /* 0x000fc40003f01070 */
[----:B------:R-:W-:Y:S02]  /*3750*/  LOP3.LUT R19, R19, 0x1, RZ, 0xc0, !PT ;  /* 0x0000000113137812 */ /* 0x000fe400078ec0ff */
[----:B------:R-:W-:Y:S02]  /*3760*/  ISETP.LT.AND.EX P0, PT, R20, R13, PT, P0 ;  /* 0x0000000d1400720c */ /* 0x000fe40003f01300 */
[----:B------:R-:W-:-:S03]  /*3770*/  SEL R5, R5, 0x1, P3 ;  /* 0x0000000105057807 */ /* 0x000fc60001800000 */
[----:B------:R-:W-:Y:S02]  /*3780*/  @!P3 SEL R12, R23, R12, P0 ;  /* 0x0000000c170cb207 */ /* 0x000fe40000000000 */
[----:B------:R-:W-:Y:S02]  /*3790*/  @!P2 LOP3.LUT R5, R19, 0x1, RZ, 0x3c, !PT ;  /* 0x000000011305a812 */ /* 0x000fe400078e3cff */
[----:B------:R-:W-:Y:S02]  /*37a0*/  @!P3 SEL R13, R20, R13, P0 ;  /* 0x0000000d140db207 */ /* 0x000fe40000000000 */
[----:B------:R-:W-:Y:S02]  /*37b0*/  IADD3 R19, P0, PT, R2, 0x200, RZ ;  /* 0x0000020002137810 */ /* 0x000fe40007f1e0ff */
[----:B-----5:R-:W-:Y:S02]  /*37c0*/  LOP3.LUT P3, RZ, R18, 0x1, RZ, 0xc0, !PT ;  /* 0x0000000112ff7812 */ /* 0x020fe4000786c0ff */
[----:B------:R-:W-:-:S02]  /*37d0*/  SEL R12, R23, R12, !P2 ;  /* 0x0000000c170c7207 */ /* 0x000fc40005000000 */
[----:B------:R-:W-:Y:S01]  /*37e0*/  SEL R13, R20, R13, !P2 ;  /* 0x0000000d140d7207 */ /* 0x000fe20005000000 */
[----:B------:R-:W-:Y:S01]  /*37f0*/  IMAD.X R20, RZ, RZ, R3, P0 ;  /* 0x000000ffff147224 */ /* 0x000fe200000e0603 */
[-C--:B------:R-:W-:Y:S02]  /*3800*/  ISETP.LT.U32.AND P0, PT, R19, R12.reuse, PT ;  /* 0x0000000c1300720c */ /* 0x080fe40003f01070 */
[----:B------:R-:W-:Y:S02]  /*3810*/  LOP3.LUT P1, RZ, R5, 0xff, RZ, 0xc0, !PT ;  /* 0x000000ff05ff7812 */ /* 0x000fe4000782c0ff */
[----:B------:R-:W-:Y:S02]  /*3820*/  ISETP.LT.AND.EX P0, PT, R20, R13, PT, P0 ;  /* 0x0000000d1400720c */ /* 0x000fe40003f01300 */
[----:B------:R-:W-:Y:S02]  /*3830*/  LOP3.LUT R18, R18, 0x1, RZ, 0xc0, !PT ;  /* 0x0000000112127812 */ /* 0x000fe400078ec0ff */
[----:B------:R-:W-:-:S02]  /*3840*/  @!P3 SEL R12, R19, R12, P0 ;  /* 0x0000000c130cb207 */ /* 0x000fc40000000000 */
[----:B------:R-:W-:Y:S02]  /*3850*/  @!P3 SEL R13, R20, R13, P0 ;  /* 0x0000000d140db207 */ /* 0x000fe40000000000 */
[----:B------:R-:W-:Y:S02]  /*3860*/  SEL R12, R19, R12, !P1 ;  /* 0x0000000c130c7207 */ /* 0x000fe40004800000 */
[----:B------:R-:W-:Y:S02]  /*3870*/  IADD3 R19, P0, PT, R2, 0x300, RZ ;  /* 0x0000030002137810 */ /* 0x000fe40007f1e0ff */
[----:B0-----:R-:W-:Y:S02]  /*3880*/  IADD3 R2, P4, PT, -R9, R6, RZ ;  /* 0x0000000609027210 */ /* 0x001fe40007f9e1ff */
[----:B------:R-:W-:Y:S02]  /*3890*/  SEL R5, R5, 0x1, P3 ;  /* 0x0000000105057807 */ /* 0x000fe40001800000 */
[----:B------:R-:W-:Y:S01]  /*38a0*/  @!P1 LOP3.LUT R5, R18, 0x1, RZ, 0x3c, !PT ;  /* 0x0000000112059812 */ /* 0x000fe200078e3cff */
[----:B------:R-:W-:Y:S01]  /*38b0*/  IMAD.X R18, RZ, RZ, R3, P0 ;  /* 0x000000ffff127224 */ /* 0x000fe200000e0603 */
[----:B------:R-:W-:Y:S01]  /*38c0*/  ISETP.GE.U32.AND P0, PT, R2, UR4, PT ;  /* 0x0000000402007c0c */ /* 0x000fe2000bf06070 */
[----:B------:R-:W-:Y:S01]  /*38d0*/  IMAD.X R2, R7, 0x1, ~R8, P4 ;  /* 0x0000000107027824 */ /* 0x000fe200020e0e08 */
[----:B------:R-:W-:-:S02]  /*38e0*/  LOP3.LUT P2, RZ, R17, 0x1, RZ, 0xc0, !PT ;  /* 0x0000000111ff7812 */ /* 0x000fc4000784c0ff */
[----:B------:R-:W-:Y:S02]  /*38f0*/  SEL R13, R20, R13, !P1 ;  /* 0x0000000d140d7207 */ /* 0x000fe40004800000 */
[----:B------:R-:W-:Y:S02]  /*3900*/  ISETP.GE.U32.AND.EX P0, PT, R2, UR12, PT, P0 ;  /* 0x0000000c02007c0c */ /* 0x000fe4000bf06100 */
[----:B------:R-:W-:Y:S02]  /*3910*/  LOP3.LUT P3, RZ, R5, 0xff, RZ, 0xc0, !PT ;  /* 0x000000ff05ff7812 */ /* 0x000fe4000786c0ff */
[----:B------:R-:W-:Y:S02]  /*3920*/  ISETP.LT.U32.AND P1, PT, R19, R12, PT ;  /* 0x0000000c1300720c */ /* 0x000fe40003f21070 */
[----:B------:R-:W-:Y:S02]  /*3930*/  LOP3.LUT R17, R17, 0x1, RZ, 0xc0, !PT ;  /* 0x0000000111117812 */ /* 0x000fe400078ec0ff */
[----:B------:R-:W-:-:S02]  /*3940*/  ISETP.LT.AND.EX P1, PT, R18, R13, PT, P1 ;  /* 0x0000000d1200720c */ /* 0x000fc40003f21310 */
[----:B------:R-:W-:Y:S02]  /*3950*/  SEL R3, R5, 0x1, P2 ;  /* 0x0000000105037807 */ /* 0x000fe40001000000 */
[----:B------:R-:W-:Y:S02]  /*3960*/  @!P2 SEL R12, R19, R12, P1 ;  /* 0x0000000c130ca207 */ /* 0x000fe40000800000 */
[C---:B------:R-:W-:Y:S02]  /*3970*/  @!P2 SEL R13, R18.reuse, R13, P1 ;  /* 0x0000000d120da207 */ /* 0x040fe40000800000 */
[----:B------:R-:W-:Y:S02]  /*3980*/  @!P3 LOP3.LUT R3, R17, 0x1, RZ, 0x3c, !PT ;  /* 0x000000011103b812 */ /* 0x000fe400078e3cff */
[----:B------:R-:W-:Y:S02]  /*3990*/  SEL R2, R19, R12, !P3 ;  /* 0x0000000c13027207 */ /* 0x000fe40005800000 */
[----:B------:R-:W-:Y:S01]  /*39a0*/  SEL R5, R18, R13, !P3 ;  /* 0x0000000d12057207 */ /* 0x000fe20005800000 */
[----:B------:R-:W-:Y:S06]  /*39b0*/  @!P0 BRA `(.L_x_44) ;  /* 0x0000001000388947 */ /* 0x000fec0003800000 */
[----:B------:R-:W-:Y:S01]  /*39c0*/  IADD3 R9, P0, PT, R9, UR4, RZ ;  /* 0x0000000409097c10 */ /* 0x000fe2000ff1e0ff */
[----:B------:R-:W-:Y:S02]  /*39d0*/  VIADD R16, R16, -UR4 ;  /* 0x8000000410107c36 */ /* 0x000fe40008000000 */
[----:B------:R-:W-:Y:S01]  /*39e0*/  VIADD R14, R14, 0x1 ;  /* 0x000000010e0e7836 */ /* 0x000fe20000000000 */
[----:B------:R-:W-:Y:S02]  /*39f0*/  IADD3.X R8, PT, PT, R8, UR12, RZ, P0, !PT ;  /* 0x0000000c08087c10 */ /* 0x000fe400087fe4ff */
[----:B------:R-:W-:-:S04]  /*3a00*/  ISETP.GT.U32.AND P0, PT, R9, R10, PT ;  /* 0x0000000a0900720c */ /* 0x000fc80003f04070 */
[----:B------:R-:W-:-:S13]  /*3a10*/  ISETP.GT.U32.AND.EX P0, PT, R8, R15, PT, P0 ;  /* 0x0000000f0800720c */ /* 0x000fda0003f04100 */
[----:B------:R-:W-:Y:S05]  /*3a20*/  @!P0 BRA `(.L_x_46) ;  /* 0xfffffff800b88947 */ /* 0x000fea000383ffff */
.L_x_45:
[----:B------:R-:W-:Y:S01]  /*3a30*/  IMAD.IADD R13, R6, 0x1, -R9 ;  /* 0x00000001060d7824 */ /* 0x000fe200078e0a09 */
[----:B------:R-:W-:Y:S01]  /*3a40*/  ISETP.GE.U32.AND P1, PT, R9, R6, PT ;  /* 0x000000060900720c */ /* 0x000fe20003f26070 */
[----:B------:R-:W-:Y:S03]  /*3a50*/  BSSY.RECONVERGENT B1, `(.L_x_44) ;  /* 0x0000104000017945 */ /* 0x000fe60003800200 */
[----:B------:R-:W-:-:S04]  /*3a60*/  ISETP.GE.AND P0, PT, R4, R13, PT ;  /* 0x0000000d0400720c */ /* 0x000fc80003f06270 */
[----:B------:R-:W-:-:S13]  /*3a70*/  ISETP.GE.U32.OR.EX P0, PT, R8, R7, P0, P1 ;  /* 0x000000070800720c */ /* 0x000fda0000706510 */
[----:B------:R-:W-:Y:S05]  /*3a80*/  @P0 BRA `(.L_x_47) ;  /* 0x0000001000000947 */ /* 0x000fea0003800000 */
[----:B------:R-:W-:Y:S01]  /*3a90*/  LOP3.LUT R7, RZ, R4, RZ, 0x33, !PT ;  /* 0x00000004ff077212 */ /* 0x000fe200078e33ff */
[----:B------:R-:W-:Y:S01]  /*3aa0*/  IMAD.SHL.U32 R13, R0, 0x400, RZ ;  /* 0x00000400000d7824 */ /* 0x000fe200078e00ff */
[----:B------:R-:W-:Y:S01]  /*3ab0*/  BSSY.RECONVERGENT B2, `(.L_x_48) ;  /* 0x0000081000027945 */ /* 0x000fe20003800200 */
[----:B------:R-:W-:Y:S02]  /*3ac0*/  IMAD.MOV.U32 R12, RZ, RZ, R4 ;  /* 0x000000ffff0c7224 */ /* 0x000fe400078e0004 */
[----:B------:R-:W-:Y:S02]  /*3ad0*/  IMAD.IADD R10, R7, 0x1, R6 ;  /* 0x00000001070a7824 */ /* 0x000fe400078e0206 */
[----:B------:R-:W-:-:S03]  /*3ae0*/  IMAD R7, R14, UR5, RZ ;  /* 0x000000050e077c24 */ /* 0x000fc6000f8e02ff */
[----:B------:R-:W-:-:S05]  /*3af0*/  IADD3 R6, PT, PT, R10, -UR4, -R13 ;  /* 0x800000040a067c10 */ /* 0x000fca000fffe80d */
[----:B------:R-:W-:-:S05]  /*3b00*/  IMAD R6, R7, -0x400, R6 ;  /* 0xfffffc0007067824 */ /* 0x000fca00078e0206 */
[C---:B------:R-:W-:Y:S02]  /*3b10*/  ISETP.GE.U32.AND P0, PT, R6.reuse, 0x700, PT ;  /* 0x000007000600780c */ /* 0x040fe40003f06070 */
[----:B------:R-:W-:-:S04]  /*3b20*/  LEA.HI R13, R6, 0x1, RZ, 0x18 ;  /* 0x00000001060d7811 */ /* 0x000fc800078fc0ff */
[----:B------:R-:W-:-:S04]  /*3b30*/  LOP3.LUT R24, R13, 0x7, RZ, 0xc0, !PT ;  /* 0x000000070d187812 */ /* 0x000fc800078ec0ff */
[----:B------:R-:W-:-:S03]  /*3b40*/  ISETP.NE.AND P1, PT, R24, RZ, PT ;  /* 0x000000ff1800720c */ /* 0x000fc60003f25270 */
[----:B------:R-:W-:Y:S10]  /*3b50*/  @!P0 BRA `(.L_x_49) ;  /* 0x0000000400d88947 */ /* 0x000ff40003800000 */
[----:B------:R-:W-:Y:S01]  /*3b60*/  LEA.HI R16, R16, 0x1, RZ, 0x18 ;  /* 0x0000000110107811 */ /* 0x000fe200078fc0ff */
[----:B------:R-:W-:-:S03]  /*3b70*/  IMAD.MOV.U32 R12, RZ, RZ, R4 ;  /* 0x000000ffff0c7224 */ /* 0x000fc600078e0004 */
[----:B------:R-:W-:-:S05]  /*3b80*/  LOP3.LUT R16, R16, 0x1fffff8, RZ, 0xc0, !PT ;  /* 0x01fffff810107812 */ /* 0x000fca00078ec0ff */
[----:B------:R-:W-:-:S07]  /*3b90*/  IMAD.MOV R14, RZ, RZ, -R16 ;  /* 0x000000ffff0e7224 */ /* 0x000fce00078e0a10 */
.L_x_50:
[----:B------:R-:W-:-:S05]  /*3ba0*/  IADD3 R18, P0, PT, R12, R9, RZ ;  /* 0x000000090c127210 */ /* 0x000fca0007f1e0ff */
[----:B------:R-:W-:Y:S01]  /*3bb0*/  IMAD.X R25, RZ, RZ, R8, P0 ;  /* 0x000000ffff197224 */ /* 0x000fe200000e0608 */
        /* <DEDUP_REMOVED lines=13> */
[----:B------:R-:W-:-:S02]  /*3c90*/  IMAD.MOV.U32 R29, RZ, RZ, R5 ;  /* 0x000000ffff1d7224 */ /* 0x000fc400078e0005 */
[----:B------:R-:W-:Y:S01]  /*3ca0*/  VIADD R14, R14, 0x8 ;  /* 0x000000080e0e7836 */ /* 0x000fe20000000000 */
[C---:B------:R-:W-:Y:S01]  /*3cb0*/  IADD3 R26, P6, PT, R18.reuse, 0x100, RZ ;  /* 0x00000100121a7810 */ /* 0x040fe20007fde0ff */
[----:B------:R-:W-:Y:S01]  /*3cc0*/  IMAD.X R2, R25, 0x1, R11, P0 ;  /* 0x0000000119027824 */ /* 0x000fe200000e060b */
[----:B------:R-:W-:Y:S01]  /*3cd0*/  ISETP.LT.U32.AND P0, PT, R18, R27, PT ;  /* 0x0000001b1200720c */ /* 0x000fe20003f01070 */
[----:B------:R-:W-:-:S03]  /*3ce0*/  VIADD R12, R12, 0x800 ;  /* 0x000008000c0c7836 */ /* 0x000fc60000000000 */
[----:B------:R-:W-:Y:S02]  /*3cf0*/  ISETP.LT.AND.EX P0, PT, R2, R29, PT, P0 ;  /* 0x0000001d0200720c */ /* 0x000fe40003f01300 */
[C---:B--2---:R-:W-:Y:S02]  /*3d00*/  LOP3.LUT P5, RZ, R23.reuse, 0x1, RZ, 0xc0, !PT ;  /* 0x0000000117ff7812 */ /* 0x044fe400078ac0ff */
[----:B------:R-:W-:Y:S02]  /*3d10*/  LOP3.LUT R23, R23, 0x1, RZ, 0xc, !PT ;  /* 0x0000000117177812 */ /* 0x000fe400078e0cff */
[----:B------:R-:W-:Y:S01]  /*3d20*/  @P2 SEL R23, R3, 0x1, P5 ;  /* 0x0000000103172807 */ /* 0x000fe20002800000 */
[----:B------:R-:W-:Y:S01]  /*3d30*/  IMAD.X R3, RZ, RZ, R2, P6 ;  /* 0x000000ffff037224 */ /* 0x000fe200030e0602 */
[----:B---3--:R-:W-:Y:S02]  /*3d40*/  LOP3.LUT P4, RZ, R22, 0x1, RZ, 0xc0, !PT ;  /* 0x0000000116ff7812 */ /* 0x008fe4000788c0ff */
[----:B------:R-:W-:-:S02]  /*3d50*/  LOP3.LUT P3, RZ, R23, 0xff, RZ, 0xc0, !PT ;  /* 0x000000ff17ff7812 */ /* 0x000fc4000786c0ff */
[----:B------:R-:W-:-:S03]  /*3d60*/  LOP3.LUT R22, R22, 0x1, RZ, 0xc, !PT ;  /* 0x0000000116167812 */ /* 0x000fc600078e0cff */
[----:B------:R-:W-:Y:S02]  /*3d70*/  @!P5 SEL R27, R18, R27, P0 ;  /* 0x0000001b121bd207 */ /* 0x000fe40000000000 */
[----:B------:R-:W-:Y:S02]  /*3d80*/  @!P5 SEL R29, R2, R29, P0 ;  /* 0x0000001d021dd207 */ /* 0x000fe40000000000 */
[----:B------:R-:W-:Y:S02]  /*3d90*/  SEL R5, R18, R27, !P2 ;  /* 0x0000001b12057207 */ /* 0x000fe40005000000 */
[----:B0-----:R-:W-:Y:S02]  /*3da0*/  SEL R6, R2, R29, !P2 ;  /* 0x0000001d02067207 */ /* 0x001fe40005000000 */
[----:B------:R-:W-:Y:S02]  /*3db0*/  ISETP.LT.U32.AND P0, PT, R26, R5, PT ;  /* 0x000000051a00720c */ /* 0x000fe40003f01070 */
[----:B------:R-:W-:-:S02]  /*3dc0*/  @P3 SEL R22, R23, 0x1, P4 ;  /* 0x0000000117163807 */ /* 0x000fc40002000000 */
[CC--:B------:R-:W-:Y:S02]  /*3dd0*/  ISETP.LT.AND.EX P0, PT, R3.reuse, R6.reuse, PT, P0 ;  /* 0x000000060300720c */ /* 0x0c0fe40003f01300 */
[----:B------:R-:W-:Y:S02]  /*3de0*/  LOP3.LUT P2, RZ, R22, 0xff, RZ, 0xc0, !PT ;  /* 0x000000ff16ff7812 */ /* 0x000fe4000784c0ff */
[----:B------:R-:W-:Y:S02]  /*3df0*/  @!P4 SEL R5, R26, R5, P0 ;  /* 0x000000051a05c207 */ /* 0x000fe40000000000 */
[----:B------:R-:W-:Y:S02]  /*3e00*/  IADD3 R7, P5, PT, R18, 0x200, RZ ;  /* 0x0000020012077810 */ /* 0x000fe40007fbe0ff */
[----:B------:R-:W-:Y:S02]  /*3e10*/  @!P4 SEL R6, R3, R6, P0 ;  /* 0x000000060306c207 */ /* 0x000fe40000000000 */
[----:B----4-:R-:W-:-:S02]  /*3e20*/  LOP3.LUT P4, RZ, R21, 0x1, RZ, 0xc0, !PT ;  /* 0x0000000115ff7812 */ /* 0x010fc4000788c0ff */
[----:B------:R-:W-:Y:S02]  /*3e30*/  SEL R26, R26, R5, !P3 ;  /* 0x000000051a1a7207 */ /* 0x000fe40005800000 */
[----:B------:R-:W-:Y:S01]  /*3e40*/  SEL R3, R3, R6, !P3 ;  /* 0x0000000603037207 */ /* 0x000fe20005800000 */
[----:B------:R-:W-:Y:S01]  /*3e50*/  IMAD.X R6, RZ, RZ, R2, P5 ;  /* 0x000000ffff067224 */ /* 0x000fe200028e0602 */
[----:B------:R-:W-:Y:S02]  /*3e60*/  ISETP.LT.U32.AND P0, PT, R7, R26, PT ;  /* 0x0000001a0700720c */ /* 0x000fe40003f01070 */
[----:B------:R-:W-:Y:S02]  /*3e70*/  LOP3.LUT R21, R21, 0x1, RZ, 0xc, !PT ;  /* 0x0000000115157812 */ /* 0x000fe400078e0cff */
[----:B------:R-:W-:Y:S02]  /*3e80*/  ISETP.LT.AND.EX P0, PT, R6, R3, PT, P0 ;  /* 0x000000030600720c */ /* 0x000fe40003f01300 */
[----:B------:R-:W-:-:S02]  /*3e90*/  @P2 SEL R21, R22, 0x1, P4 ;  /* 0x0000000116152807 */ /* 0x000fc40002000000 */
[----:B------:R-:W-:Y:S02]  /*3ea0*/  @!P4 SEL R26, R7, R26, P0 ;  /* 0x0000001a071ac207 */ /* 0x000fe40000000000 */
[----:B------:R-:W-:Y:S02]  /*3eb0*/  @!P4 SEL R3, R6, R3, P0 ;  /* 0x000000030603c207 */ /* 0x000fe40000000000 */
[----:B------:R-:W-:Y:S02]  /*3ec0*/  IADD3 R22, P0, PT, R18, 0x300, RZ ;  /* 0x0000030012167810 */ /* 0x000fe40007f1e0ff */
[----:B------:R-:W-:Y:S02]  /*3ed0*/  LOP3.LUT P3, RZ, R21, 0xff, RZ, 0xc0, !PT ;  /* 0x000000ff15ff7812 */ /* 0x000fe4000786c0ff */
[----:B-----5:R-:W-:Y:S02]  /*3ee0*/  LOP3.LUT P4, RZ, R20, 0x1, RZ, 0xc0, !PT ;  /* 0x0000000114ff7812 */ /* 0x020fe4000788c0ff */
[----:B------:R-:W-:-:S02]  /*3ef0*/  SEL R7, R7, R26, !P2 ;  /* 0x0000001a07077207 */ /* 0x000fc40005000000 */
[----:B------:R-:W-:Y:S01]  /*3f00*/  SEL R6, R6, R3, !P2 ;  /* 0x0000000306067207 */ /* 0x000fe20005000000 */
[----:B------:R-:W-:Y:S01]  /*3f10*/  IMAD.X R3, RZ, RZ, R2, P0 ;  /* 0x000000ffff037224 */ /* 0x000fe200000e0602 */
[-C--:B------:R-:W-:Y:S02]  /*3f20*/  ISETP.LT.U32.AND P0, PT, R22, R7.reuse, PT ;  /* 0x000000071600720c */ /* 0x080fe40003f01070 */
[----:B------:R-:W-:Y:S02]  /*3f30*/  LOP3.LUT R20, R20, 0x1, RZ, 0xc, !PT ;  /* 0x0000000114147812 */ /* 0x000fe400078e0cff */
[----:B------:R-:W-:Y:S02]  /*3f40*/  ISETP.LT.AND.EX P0, PT, R3, R6, PT, P0 ;  /* 0x000000060300720c */ /* 0x000fe40003f01300 */
[----:B------:R-:W-:Y:S02]  /*3f50*/  @P3 SEL R20, R21, 0x1, P4 ;  /* 0x0000000115143807 */ /* 0x000fe40002000000 */
[----:B------:R-:W-:-:S02]  /*3f60*/  @!P4 SEL R7, R22, R7, P0 ;  /* 0x000000071607c207 */ /* 0x000fc40000000000 */
[----:B------:R-:W-:Y:S02]  /*3f70*/  @!P4 SEL R6, R3, R6, P0 ;  /* 0x000000060306c207 */ /* 0x000fe40000000000 */
[----:B------:R-:W-:Y:S02]  /*3f80*/  IADD3 R5, P0, PT, R18, 0x400, RZ ;  /* 0x0000040012057810 */ /* 0x000fe40007f1e0ff */
[----:B------:R-:W-:Y:S02]  /*3f90*/  LOP3.LUT P4, RZ, R19, 0x1, RZ, 0xc0, !PT ;  /* 0x0000000113ff7812 */ /* 0x000fe4000788c0ff */
[----:B------:R-:W-:Y:S02]  /*3fa0*/  LOP3.LUT P2, RZ, R20, 0xff, RZ, 0xc0, !PT ;  /* 0x000000ff14ff7812 */ /* 0x000fe4000784c0ff */
[----:B------:R-:W-:Y:S02]  /*3fb0*/  SEL R22, R22, R7, !P3 ;  /* 0x0000000716167207 */ /* 0x000fe40005800000 */
[----:B------:R-:W-:Y:S01]  /*3fc0*/  SEL R3, R3, R6, !P3 ;  /* 0x0000000603037207 */ /* 0x000fe20005800000 */
[----:B------:R-:W-:Y:S01]  /*3fd0*/  IMAD.X R6, RZ, RZ, R2, P0 ;  /* 0x000000ffff067224 */ /* 0x000fe200000e0602 */
[----:B------:R-:W-:-:S02]  /*3fe0*/  ISETP.LT.U32.AND P0, PT, R5, R22, PT ;  /* 0x000000160500720c */ /* 0x000fc40003f01070 */
[----:B------:R-:W-:Y:S02]  /*3ff0*/  LOP3.LUT R19, R19, 0x1, RZ, 0xc, !PT ;  /* 0x0000000113137812 */ /* 0x000fe400078e0cff */
[----:B------:R-:W-:-:S03]  /*4000*/  ISETP.LT.AND.EX P0, PT, R6, R3, PT, P0 ;  /* 0x000000030600720c */ /* 0x000fc60003f01300 */
[----:B------:R-:W-:Y:S02]  /*4010*/  @P2 SEL R19, R20, 0x1, P4 ;  /* 0x0000000114132807 */ /* 0x000fe40002000000 */
[C---:B------:R-:W-:Y:S02]  /*4020*/  @!P4 SEL R22, R5.reuse, R22, P0 ;  /* 0x000000160516c207 */ /* 0x040fe40000000000 */
[----:B------:R-:W-:Y:S02]  /*4030*/  IADD3 R20, P5, PT, R18, 0x500, RZ ;  /* 0x0000050012147810 */ /* 0x000fe40007fbe0ff */
[----:B------:R-:W-:Y:S02]  /*4040*/  @!P4 SEL R3, R6, R3, P0 ;  /* 0x000000030603c207 */ /* 0x000fe40000000000 */
[----:B------:R-:W-:Y:S02]  /*4050*/  LOP3.LUT P4, RZ, R16, 0x1, RZ, 0xc0, !PT ;  /* 0x0000000110ff7812 */ /* 0x000fe4000788c0ff */
[----:B------:R-:W-:-:S02]  /*4060*/  SEL R5, R5, R22, !P2 ;  /* 0x0000001605057207 */ /* 0x000fc40005000000 */
[----:B------:R-:W-:Y:S02]  /*4070*/  LOP3.LUT P3, RZ, R19, 0xff, RZ, 0xc0, !PT ;  /* 0x000000ff13ff7812 */ /* 0x000fe4000786c0ff */
[----:B------:R-:W-:Y:S01]  /*4080*/  SEL R6, R6, R3, !P2 ;  /* 0x0000000306067207 */ /* 0x000fe20005000000 */
[----:B------:R-:W-:Y:S01]  /*4090*/  IMAD.X R3, RZ, RZ, R2, P5 ;  /* 0x000000ffff037224 */ /* 0x000fe200028e0602 */
[----:B------:R-:W-:Y:S02]  /*40a0*/  ISETP.LT.U32.AND P0, PT, R20, R5, PT ;  /* 0x000000051400720c */ /* 0x000fe40003f01070 */
[----:B------:R-:W-:Y:S02]  /*40b0*/  LOP3.LUT R16, R16, 0x1, RZ, 0xc, !PT ;  /* 0x0000000110107812 */ /* 0x000fe400078e0cff */
[----:B------:R-:W-:Y:S02]  /*40c0*/  ISETP.LT.AND.EX P0, PT, R3, R6, PT, P0 ;  /* 0x000000060300720c */ /* 0x000fe40003f01300 */
[----:B------:R-:W-:-:S02]  /*40d0*/  IADD3 R7, P5, PT, R18, 0x600, RZ ;  /* 0x0000060012077810 */ /* 0x000fc40007fbe0ff */
[C---:B------:R-:W-:Y:S02]  /*40e0*/  @!P4 SEL R5, R20.reuse, R5, P0 ;  /* 0x000000051405c207 */ /* 0x040fe40000000000 */
[----:B------:R-:W-:Y:S02]  /*40f0*/  @P3 SEL R16, R19, 0x1, P4 ;  /* 0x0000000113103807 */ /* 0x000fe40002000000 */
[----:B------:R-:W-:Y:S02]  /*4100*/  @!P4 SEL R6, R3, R6, P0 ;  /* 0x000000060306c207 */ /* 0x000fe40000000000 */
[----:B------:R-:W-:Y:S02]  /*4110*/  LOP3.LUT P4, RZ, R15, 0x1, RZ, 0xc0, !PT ;  /* 0x000000010fff7812 */ /* 0x000fe4000788c0ff */
[----:B------:R-:W-:Y:S02]  /*4120*/  SEL R20, R20, R5, !P3 ;  /* 0x0000000514147207 */ /* 0x000fe40005800000 */
[----:B------:R-:W-:-:S02]  /*4130*/  LOP3.LUT P2, RZ, R16, 0xff, RZ, 0xc0, !PT ;  /* 0x000000ff10ff7812 */ /* 0x000fc4000784c0ff */
[----:B------:R-:W-:Y:S01]  /*4140*/  SEL R3, R3, R6, !P3 ;  /* 0x0000000603037207 */ /* 0x000fe20005800000 */
[----:B------:R-:W-:Y:S01]  /*4150*/  IMAD.X R6, RZ, RZ, R2, P5 ;  /* 0x000000ffff067224 */ /* 0x000fe200028e0602 */
[-C--:B------:R-:W-:Y:S02]  /*4160*/  ISETP.LT.U32.AND P0, PT, R7, R20.reuse, PT ;  /* 0x000000140700720c */ /* 0x080fe40003f01070 */
[----:B------:R-:W-:Y:S02]  /*4170*/  LOP3.LUT R15, R15, 0x1, RZ, 0xc, !PT ;  /* 0x000000010f0f7812 */ /* 0x000fe400078e0cff */
[----:B------:R-:W-:Y:S02]  /*4180*/  ISETP.LT.AND.EX P0, PT, R6, R3, PT, P0 ;  /* 0x000000030600720c */ /* 0x000fe40003f01300 */
[----:B------:R-:W-:Y:S02]  /*4190*/  LOP3.LUT P3, RZ, R17, 0x1, RZ, 0xc0, !PT ;  /* 0x0000000111ff7812 */ /* 0x000fe4000786c0ff */
[----:B------:R-:W-:-:S02]  /*41a0*/  @!P4 SEL R20, R7, R20, P0 ;  /* 0x000000140714c207 */ /* 0x000fc40000000000 */
[----:B------:R-:W-:Y:S02]  /*41b0*/  @!P4 SEL R3, R6, R3, P0 ;  /* 0x000000030603c207 */ /* 0x000fe40000000000 */
[----:B------:R-:W-:Y:S02]  /*41c0*/  IADD3 R18, P0, PT, R18, 0x700, RZ ;  /* 0x0000070012127810 */ /* 0x000fe40007f1e0ff */
[----:B------:R-:W-:Y:S02]  /*41d0*/  @P2 SEL R15, R16, 0x1, P4 ;  /* 0x00000001100f2807 */ /* 0x000fe40002000000 */
[----:B------:R-:W-:Y:S01]  /*41e0*/  SEL R7, R7, R20, !P2 ;  /* 0x0000001407077207 */ /* 0x000fe20005000000 */
[----:B------:R-:W-:Y:S01]  /*41f0*/  IMAD.X R5, RZ, RZ, R2, P0 ;  /* 0x000000ffff057224 */ /* 0x000fe200000e0602 */
[----:B------:R-:W-:Y:S02]  /*4200*/  ISETP.NE.AND P4, PT, R14, RZ, PT ;  /* 0x000000ff0e00720c */ /* 0x000fe40003f85270 */
[----:B------:R-:W-:-:S02]  /*4210*/  SEL R6, R6, R3, !P2 ;  /* 0x0000000306067207 */ /* 0x000fc40005000000 */
[----:B------:R-:W-:Y:S02]  /*4220*/  LOP3.LUT P2, RZ, R15, 0xff, RZ, 0xc0, !PT ;  /* 0x000000ff0fff7812 */ /* 0x000fe4000784c0ff */
[----:B------:R-:W-:Y:S02]  /*4230*/  ISETP.LT.U32.AND P0, PT, R18, R7, PT ;  /* 0x000000071200720c */ /* 0x000fe40003f01070 */
[----:B------:R-:W-:Y:S02]  /*4240*/  LOP3.LUT R3, R17, 0x1, RZ, 0xc, !PT ;  /* 0x0000000111037812 */ /* 0x000fe400078e0cff */
[----:B------:R-:W-:-:S04]  /*4250*/  ISETP.LT.AND.EX P0, PT, R5, R6, PT, P0 ;  /* 0x000000060500720c */ /* 0x000fc80003f01300 */
[C---:B------:R-:W-:Y:S02]  /*4260*/  @!P3 SEL R7, R18.reuse, R7, P0 ;  /* 0x000000071207b207 */ /* 0x040fe40000000000 */
[----:B------:R-:W-:Y:S02]  /*4270*/  @!P3 SEL R6, R5, R6, P0 ;  /* 0x000000060506b207 */ /* 0x000fe40000000000 */
[----:B------:R-:W-:Y:S02]  /*4280*/  @P2 SEL R3, R15, 0x1, P3 ;  /* 0x000000010f032807 */ /* 0x000fe40001800000 */
[----:B------:R-:W-:Y:S02]  /*4290*/  SEL R2, R18, R7, !P2 ;  /* 0x0000000712027207 */ /* 0x000fe40005000000 */
[----:B------:R-:W-:Y:S01]  /*42a0*/  SEL R5, R5, R6, !P2 ;  /* 0x0000000605057207 */ /* 0x000fe20005000000 */
[----:B------:R-:W-:Y:S06]  /*42b0*/  @P4 BRA `(.L_x_50) ;  /* 0xfffffff800384947 */ /* 0x000fec000383ffff */
.L_x_49:
[----:B------:R-:W-:Y:S05]  /*42c0*/  BSYNC.RECONVERGENT B2 ;  /* 0x0000000000027941 */ /* 0x000fea0003800200 */
.L_x_48:
[----:B------:R-:W-:Y:S05]  /*42d0*/  @!P1 BRA `(.L_x_47) ;  /* 0x0000000400ec9947 */ /* 0x000fea0003800000 */
[----:B------:R-:W-:Y:S01]  /*42e0*/  ISETP.GE.U32.AND P0, PT, R24, 0x4, PT ;  /* 0x000000041800780c */ /* 0x000fe20003f06070 */
[----:B------:R-:W-:Y:S01]  /*42f0*/  BSSY.RECONVERGENT B2, `(.L_x_51) ;  /* 0x000003f000027945 */ /* 0x000fe20003800200 */
[----:B------:R-:W-:-:S11]  /*4300*/  LOP3.LUT P1, R13, R13, 0x3, RZ, 0xc0, !PT ;  /* 0x000000030d0d7812 */ /* 0x000fd6000782c0ff */
[----:B------:R-:W-:Y:S05]  /*4310*/  @!P0 BRA `(.L_x_52) ;  /* 0x0000000000f08947 */ /* 0x000fea0003800000 */
[----:B------:R-:W-:-:S05]  /*4320*/  IADD3 R19, P0, PT, R12, R9, RZ ;  /* 0x000000090c137210 */ /* 0x000fca0007f1e0ff */
[----:B------:R-:W-:Y:S01]  /*4330*/  IMAD.X R20, RZ, RZ, R8, P0 ;  /* 0x000000ffff147224 */ /* 0x000fe200000e0608 */
[----:B------:R-:W-:-:S04]  /*4340*/  LEA R6, P0, R19, UR8, 0x2 ;  /* 0x0000000813067c11 */ /* 0x000fc8000f8010ff */
[----:B------:R-:W-:-:S05]  /*4350*/  LEA.HI.X R7, R19, UR9, R20, 0x2, P0 ;  /* 0x0000000913077c11 */ /* 0x000fca00080f1414 */
[----:B------:R-:W2:Y:S04]  /*4360*/  LDG.E.U8 R16, desc[UR10][R6.64] ;  /* 0x0000000a06107981 */ /* 0x000ea8000c1e1100 */
[----:B------:R-:W3:Y:S04]  /*4370*/  LDG.E.U8 R17, desc[UR10][R6.64+0x400] ;  /* 0x0004000a06117981 */ /* 0x000ee8000c1e1100 */
[----:B------:R-:W4:Y:S04]  /*4380*/  LDG.E.U8 R15, desc[UR10][R6.64+0x800] ;  /* 0x0008000a060f7981 */ /* 0x000f28000c1e1100 */
[----:B------:R0:W5:Y:S01]  /*4390*/  LDG.E.U8 R14, desc[UR10][R6.64+0xc00] ;  /* 0x000c000a060e7981 */ /* 0x000162000c1e1100 */
[----:B------:R-:W-:Y:S01]  /*43a0*/  IADD3 R19, P0, PT, R19, UR6, RZ ;  /* 0x0000000613137c10 */ /* 0x000fe2000ff1e0ff */
[----:B------:R-:W-:Y:S01]  /*43b0*/  VIADD R18, R12, 0x100 ;  /* 0x000001000c127836 */ /* 0x000fe20000000000 */
[----:B------:R-:W-:-:S03]  /*43c0*/  LOP3.LUT P2, RZ, R3, 0xff, RZ, 0xc0, !PT ;  /* 0x000000ff03ff7812 */ /* 0x000fc6000784c0ff */
[----:B------:R-:W-:Y:S01]  /*43d0*/  IMAD.X R20, R20, 0x1, R11, P0 ;  /* 0x0000000114147824 */ /* 0x000fe200000e060b */
[----:B------:R-:W-:Y:S02]  /*43e0*/  ISETP.LT.U32.AND P0, PT, R19, R2, PT ;  /* 0x000000021300720c */ /* 0x000fe40003f01070 */
[----:B------:R-:W-:Y:S02]  /*43f0*/  IADD3 R18, P5, P6, R9, UR6, R18 ;  /* 0x0000000609127c10 */ /* 0x000fe4000febe012 */
[----:B------:R-:W-:Y:S02]  /*4400*/  ISETP.LT.AND.EX P0, PT, R20, R5, PT, P0 ;  /* 0x000000051400720c */ /* 0x000fe40003f01300 */
[C---:B--2---:R-:W-:Y:S02]  /*4410*/  LOP3.LUT P4, RZ, R16.reuse, 0x1, RZ, 0xc0, !PT ;  /* 0x0000000110ff7812 */ /* 0x044fe4000788c0ff */
[----:B------:R-:W-:Y:S02]  /*4420*/  LOP3.LUT R16, R16, 0x1, RZ, 0xc, !PT ;  /* 0x0000000110107812 */ /* 0x000fe400078e0cff */
[----:B------:R-:W-:-:S02]  /*4430*/  @P2 SEL R16, R3, 0x1, P4 ;  /* 0x0000000103102807 */ /* 0x000fc40002000000 */
[----:B------:R-:W-:Y:S02]  /*4440*/  IADD3.X R3, PT, PT, R8, R11, RZ, P5, P6 ;  /* 0x0000000b08037210 */ /* 0x000fe40002fec4ff */
[----:B------:R-:W-:-:S05]  /*4450*/  LOP3.LUT P3, RZ, R16, 0xff, RZ, 0xc0, !PT ;  /* 0x000000ff10ff7812 */ /* 0x000fca000786c0ff */
[----:B------:R-:W-:Y:S02]  /*4460*/  @!P4 SEL R2, R19, R2, P0 ;  /* 0x000000021302c207 */ /* 0x000fe40000000000 */
[----:B------:R-:W-:Y:S02]  /*4470*/  @!P4 SEL R5, R20, R5, P0 ;  /* 0x000000051405c207 */ /* 0x000fe40000000000 */
[----:B---3--:R-:W-:Y:S02]  /*4480*/  LOP3.LUT P4, RZ, R17, 0x1, RZ, 0xc0, !PT ;  /* 0x0000000111ff7812 */ /* 0x008fe4000788c0ff */
[----:B------:R-:W-:Y:S01]  /*4490*/  SEL R19, R19, R2, !P2 ;  /* 0x0000000213137207 */ /* 0x000fe20005000000 */
[----:B------:R-:W-:Y:S01]  /*44a0*/  VIADD R2, R12, 0x200 ;  /* 0x000002000c027836 */ /* 0x000fe20000000000 */
[----:B0-----:R-:W-:Y:S02]  /*44b0*/  SEL R6, R20, R5, !P2 ;  /* 0x0000000514067207 */ /* 0x001fe40005000000 */
[----:B------:R-:W-:-:S02]  /*44c0*/  ISETP.LT.U32.AND P0, PT, R18, R19, PT ;  /* 0x000000131200720c */ /* 0x000fc40003f01070 */
[----:B------:R-:W-:Y:S02]  /*44d0*/  LOP3.LUT R17, R17, 0x1, RZ, 0xc, !PT ;  /* 0x0000000111117812 */ /* 0x000fe400078e0cff */
[CC--:B------:R-:W-:Y:S02]  /*44e0*/  ISETP.LT.AND.EX P0, PT, R3.reuse, R6.reuse, PT, P0 ;  /* 0x000000060300720c */ /* 0x0c0fe40003f01300 */
[----:B------:R-:W-:Y:S02]  /*44f0*/  @P3 SEL R17, R16, 0x1, P4 ;  /* 0x0000000110113807 */ /* 0x000fe40002000000 */
[----:B------:R-:W-:Y:S02]  /*4500*/  @!P4 SEL R19, R18, R19, P0 ;  /* 0x000000131213c207 */ /* 0x000fe40000000000 */
[----:B------:R-:W-:Y:S02]  /*4510*/  @!P4 SEL R6, R3, R6, P0 ;  /* 0x000000060306c207 */ /* 0x000fe40000000000 */
[----:B----4-:R-:W-:-:S02]  /*4520*/  LOP3.LUT P4, RZ, R15, 0x1, RZ, 0xc0, !PT ;  /* 0x000000010fff7812 */ /* 0x010fc4000788c0ff */
[----:B------:R-:W-:Y:S01]  /*4530*/  IADD3 R7, P5, P6, R9, UR6, R2 ;  /* 0x0000000609077c10 */ /* 0x000fe2000febe002 */
[----:B------:R-:W-:Y:S01]  /*4540*/  VIADD R2, R12, 0x300 ;  /* 0x000003000c027836 */ /* 0x000fe20000000000 */
[----:B------:R-:W-:Y:S01]  /*4550*/  SEL R16, R18, R19, !P3 ;  /* 0x0000001312107207 */ /* 0x000fe20005800000 */
[----:B------:R-:W-:Y:S01]  /*4560*/  VIADD R12, R12, 0x400 ;  /* 0x000004000c0c7836 */ /* 0x000fe20000000000 */
[----:B------:R-:W-:Y:S02]  /*4570*/  LOP3.LUT P2, RZ, R17, 0xff, RZ, 0xc0, !PT ;  /* 0x000000ff11ff7812 */ /* 0x000fe4000784c0ff */
[----:B------:R-:W-:Y:S02]  /*4580*/  SEL R3, R3, R6, !P3 ;  /* 0x0000000603037207 */ /* 0x000fe40005800000 */
[----:B------:R-:W-:Y:S02]  /*4590*/  IADD3.X R6, PT, PT, R8, R11, RZ, P5, P6 ;  /* 0x0000000b08067210 */ /* 0x000fe40002fec4ff */
[----:B------:R-:W-:-:S02]  /*45a0*/  ISETP.LT.U32.AND P0, PT, R7, R16, PT ;  /* 0x000000100700720c */ /* 0x000fc40003f01070 */
[----:B------:R-:W-:Y:S02]  /*45b0*/  LOP3.LUT R15, R15, 0x1, RZ, 0xc, !PT ;  /* 0x000000010f0f7812 */ /* 0x000fe400078e0cff */
[-C--:B------:R-:W-:Y:S02]  /*45c0*/  ISETP.LT.AND.EX P0, PT, R6, R3.reuse, PT, P0 ;  /* 0x000000030600720c */ /* 0x080fe40003f01300 */
[----:B-----5:R-:W-:Y:S02]  /*45d0*/  LOP3.LUT P3, RZ, R14, 0x1, RZ, 0xc0, !PT ;  /* 0x000000010eff7812 */ /* 0x020fe4000786c0ff */
[----:B------:R-:W-:Y:S02]  /*45e0*/  @!P4 SEL R16, R7, R16, P0 ;  /* 0x000000100710c207 */ /* 0x000fe40000000000 */
[----:B------:R-:W-:Y:S02]  /*45f0*/  @P2 SEL R15, R17, 0x1, P4 ;  /* 0x00000001110f2807 */ /* 0x000fe40002000000 */
[----:B------:R-:W-:-:S02]  /*4600*/  @!P4 SEL R3, R6, R3, P0 ;  /* 0x000000030603c207 */ /* 0x000fc40000000000 */
[----:B------:R-:W-:Y:S02]  /*4610*/  IADD3 R2, P0, P4, R9, UR6, R2 ;  /* 0x0000000609027c10 */ /* 0x000fe4000fc1e002 */
[----:B------:R-:W-:Y:S02]  /*4620*/  SEL R7, R7, R16, !P2 ;  /* 0x0000001007077207 */ /* 0x000fe40005000000 */
[----:B------:R-:W-:Y:S02]  /*4630*/  SEL R6, R6, R3, !P2 ;  /* 0x0000000306067207 */ /* 0x000fe40005000000 */
[----:B------:R-:W-:Y:S02]  /*4640*/  LOP3.LUT P2, RZ, R15, 0xff, RZ, 0xc0, !PT ;  /* 0x000000ff0fff7812 */ /* 0x000fe4000784c0ff */
[----:B------:R-:W-:Y:S02]  /*4650*/  IADD3.X R5, PT, PT, R8, R11, RZ, P0, P4 ;  /* 0x0000000b08057210 */ /* 0x000fe400007e84ff */
[----:B------:R-:W-:-:S02]  /*4660*/  ISETP.LT.U32.AND P0, PT, R2, R7, PT ;  /* 0x000000070200720c */ /* 0x000fc40003f01070 */
[----:B------:R-:W-:Y:S02]  /*4670*/  LOP3.LUT R3, R14, 0x1, RZ, 0xc, !PT ;  /* 0x000000010e037812 */ /* 0x000fe400078e0cff */
[----:B------:R-:W-:-:S04]  /*4680*/  ISETP.LT.AND.EX P0, PT, R5, R6, PT, P0 ;  /* 0x000000060500720c */ /* 0x000fc80003f01300 */
[C---:B------:R-:W-:Y:S02]  /*4690*/  @!P3 SEL R7, R2.reuse, R7, P0 ;  /* 0x000000070207b207 */ /* 0x040fe40000000000 */
[----:B------:R-:W-:Y:S02]  /*46a0*/  @!P3 SEL R6, R5, R6, P0 ;  /* 0x000000060506b207 */ /* 0x000fe40000000000 */
[----:B------:R-:W-:Y:S02]  /*46b0*/  @P2 SEL R3, R15, 0x1, P3 ;  /* 0x000000010f032807 */ /* 0x000fe40001800000 */
[----:B------:R-:W-:Y:S02]  /*46c0*/  SEL R2, R2, R7, !P2 ;  /* 0x0000000702027207 */ /* 0x000fe40005000000 */
[----:B------:R-:W-:-:S07]  /*46d0*/  SEL R5, R5, R6, !P2 ;  /* 0x0000000605057207 */ /* 0x000fce0005000000 */
.L_x_52:
[----:B------:R-:W-:Y:S05]  /*46e0*/  BSYNC.RECONVERGENT B2 ;  /* 0x0000000000027941 */ /* 0x000fea0003800200 */
.L_x_51:
[----:B------:R-:W-:Y:S05]  /*46f0*/  @!P1 BRA `(.L_x_47) ;  /* 0x0000000000e49947 */ /* 0x000fea0003800000 */
[----:B------:R-:W-:Y:S01]  /*4700*/  ISETP.NE.AND P0, PT, R13, 0x1, PT ;  /* 0x000000010d00780c */ /* 0x000fe20003f05270 */
[----:B------:R-:W-:Y:S01]  /*4710*/  BSSY.RECONVERGENT B2, `(.L_x_53) ;  /* 0x0000024000027945 */ /* 0x000fe20003800200 */
[----:B------:R-:W-:-:S11]  /*4720*/  LOP3.LUT P1, RZ, R10, 0x100, RZ, 0xc0, !PT ;  /* 0x000001000aff7812 */ /* 0x000fd6000782c0ff */
[----:B------:R-:W-:Y:S05]  /*4730*/  @!P0 BRA `(.L_x_54) ;  /* 0x0000000000848947 */ /* 0x000fea0003800000 */
[----:B------:R-:W-:-:S05]  /*4740*/  IADD3 R10, P0, PT, R12, R9, RZ ;  /* 0x000000090c0a7210 */ /* 0x000fca0007f1e0ff */
[----:B------:R-:W-:Y:S01]  /*4750*/  IMAD.X R13, RZ, RZ, R8, P0 ;  /* 0x000000ffff0d7224 */ /* 0x000fe200000e0608 */
[----:B------:R-:W-:-:S04]  /*4760*/  LEA R6, P0, R10, UR8, 0x2 ;  /* 0x000000080a067c11 */ /* 0x000fc8000f8010ff */
[----:B------:R-:W-:-:S05]  /*4770*/  LEA.HI.X R7, R10, UR9, R13, 0x2, P0 ;  /* 0x000000090a077c11 */ /* 0x000fca00080f140d */
[----:B------:R-:W2:Y:S04]  /*4780*/  LDG.E.U8 R14, desc[UR10][R6.64] ;  /* 0x0000000a060e7981 */ /* 0x000ea8000c1e1100 */
[----:B------:R-:W3:Y:S01]  /*4790*/  LDG.E.U8 R17, desc[UR10][R6.64+0x400] ;  /* 0x0004000a06117981 */ /* 0x000ee2000c1e1100 */
[----:B------:R-:W-:Y:S01]  /*47a0*/  IADD3 R15, P0, PT, R10, UR6, RZ ;  /* 0x000000060a0f7c10 */ /* 0x000fe2000ff1e0ff */
[C---:B------:R-:W-:Y:S01]  /*47b0*/  VIADD R16, R12.reuse, 0x100 ;  /* 0x000001000c107836 */ /* 0x040fe20000000000 */
[----:B------:R-:W-:Y:S01]  /*47c0*/  LOP3.LUT P2, RZ, R3, 0xff, RZ, 0xc0, !PT ;  /* 0x000000ff03ff7812 */ /* 0x000fe2000784c0ff */
[----:B------:R-:W-:Y:S02]  /*47d0*/  VIADD R12, R12, 0x200 ;  /* 0x000002000c0c7836 */ /* 0x000fe40000000000 */
[----:B------:R-:W-:Y:S01]  /*47e0*/  IMAD.X R10, R13, 0x1, R11, P0 ;  /* 0x000000010d0a7824 */ /* 0x000fe200000e060b */
[----:B------:R-:W-:-:S04]  /*47f0*/  ISETP.LT.U32.AND P0, PT, R15, R2, PT ;  /* 0x000000020f00720c */ /* 0x000fc80003f01070 */
[----:B------:R-:W-:Y:S02]  /*4800*/  ISETP.LT.AND.EX P0, PT, R10, R5, PT, P0 ;  /* 0x000000050a00720c */ /* 0x000fe40003f01300 */
[C---:B--2---:R-:W-:Y:S02]  /*4810*/  LOP3.LUT P3, RZ, R14.reuse, 0x1, RZ, 0xc0, !PT ;  /* 0x000000010eff7812 */ /* 0x044fe4000786c0ff */
[----:B------:R-:W-:Y:S02]  /*4820*/  LOP3.LUT R14, R14, 0x1, RZ, 0xc, !PT ;  /* 0x000000010e0e7812 */ /* 0x000fe400078e0cff */
[----:B------:R-:W-:-:S09]  /*4830*/  @P2 SEL R14, R3, 0x1, P3 ;  /* 0x00000001030e2807 */ /* 0x000fd20001800000 */
[----:B------:R-:W-:Y:S02]  /*4840*/  @!P3 SEL R2, R15, R2, P0 ;  /* 0x000000020f02b207 */ /* 0x000fe40000000000 */
[C---:B------:R-:W-:Y:S02]  /*4850*/  @!P3 SEL R5, R10.reuse, R5, P0 ;  /* 0x000000050a05b207 */ /* 0x040fe40000000000 */
[----:B------:R-:W-:Y:S02]  /*4860*/  IADD3 R3, P0, P4, R9, UR6, R16 ;  /* 0x0000000609037c10 */ /* 0x000fe4000fc1e010 */
[----:B---3--:R-:W-:Y:S02]  /*4870*/  LOP3.LUT P3, RZ, R17, 0x1, RZ, 0xc0, !PT ;  /* 0x0000000111ff7812 */ /* 0x008fe4000786c0ff */
[----:B------:R-:W-:Y:S02]  /*4880*/  SEL R2, R15, R2, !P2 ;  /* 0x000000020f027207 */ /* 0x000fe40005000000 */
[----:B------:R-:W-:-:S02]  /*4890*/  SEL R5, R10, R5, !P2 ;  /* 0x000000050a057207 */ /* 0x000fc40005000000 */
[----:B------:R-:W-:Y:S02]  /*48a0*/  LOP3.LUT P2, RZ, R14, 0xff, RZ, 0xc0, !PT ;  /* 0x000000ff0eff7812 */ /* 0x000fe4000784c0ff */
[----:B------:R-:W-:Y:S02]  /*48b0*/  IADD3.X R6, PT, PT, R8, R11, RZ, P0, P4 ;  /* 0x0000000b08067210 */ /* 0x000fe400007e84ff */
[----:B------:R-:W-:Y:S02]  /*48c0*/  ISETP.LT.U32.AND P0, PT, R3, R2, PT ;  /* 0x000000020300720c */ /* 0x000fe40003f01070 */
[----:B------:R-:W-:Y:S02]  /*48d0*/  LOP3.LUT R17, R17, 0x1, RZ, 0xc, !PT ;  /* 0x0000000111117812 */ /* 0x000fe400078e0cff */
[----:B------:R-:W-:-:S04]  /*48e0*/  ISETP.LT.AND.EX P0, PT, R6, R5, PT, P0 ;  /* 0x000000050600720c */ /* 0x000fc80003f01300 */
[C---:B------:R-:W-:Y:S02]  /*48f0*/  @!P3 SEL R2, R3.reuse, R2, P0 ;  /* 0x000000020302b207 */ /* 0x040fe40000000000 */
[----:B------:R-:W-:Y:S02]  /*4900*/  @!P3 SEL R5, R6, R5, P0 ;  /* 0x000000050605b207 */ /* 0x000fe40000000000 */
[----:B------:R-:W-:Y:S02]  /*4910*/  @P2 SEL R17, R14, 0x1, P3 ;  /* 0x000000010e112807 */ /* 0x000fe40001800000 */
[----:B------:R-:W-:Y:S02]  /*4920*/  SEL R2, R3, R2, !P2 ;  /* 0x0000000203027207 */ /* 0x000fe40005000000 */
[----:B------:R-:W-:Y:S02]  /*4930*/  SEL R5, R6, R5, !P2 ;  /* 0x0000000506057207 */ /* 0x000fe40005000000 */
[----:B------:R-:W-:-:S07]  /*4940*/  PRMT R3, R17, 0x7610, R3 ;  /* 0x0000761011037816 */ /* 0x000fce0000000003 */
.L_x_54:
[----:B------:R-:W-:Y:S05]  /*4950*/  BSYNC.RECONVERGENT B2 ;  /* 0x0000000000027941 */ /* 0x000fea0003800200 */
.L_x_53:
[----:B------:R-:W-:Y:S05]  /*4960*/  @P1 BRA `(.L_x_47) ;  /* 0x0000000000481947 */ /* 0x000fea0003800000 */
[----:B------:R-:W-:-:S05]  /*4970*/  IADD3 R9, P0, PT, R12, R9, RZ ;  /* 0x000000090c097210 */ /* 0x000fca0007f1e0ff */
[----:B------:R-:W-:Y:S01]  /*4980*/  IMAD.X R8, RZ, RZ, R8, P0 ;  /* 0x000000ffff087224 */ /* 0x000fe200000e0608 */
[----:B------:R-:W-:-:S04]  /*4990*/  LEA R6, P0, R9, UR8, 0x2 ;  /* 0x0000000809067c11 */ /* 0x000fc8000f8010ff */
[----:B------:R-:W-:-:S05]  /*49a0*/  LEA.HI.X R7, R9, UR9, R8, 0x2, P0 ;  /* 0x0000000909077c11 */ /* 0x000fca00080f1408 */
[----:B------:R-:W2:Y:S01]  /*49b0*/  LDG.E.U8 R6, desc[UR10][R6.64] ;  /* 0x0000000a06067981 */ /* 0x000ea2000c1e1100 */
[----:B------:R-:W-:Y:S02]  /*49c0*/  IADD3 R9, P0, PT, R9, UR6, RZ ;  /* 0x0000000609097c10 */ /* 0x000fe4000ff1e0ff */
[----:B------:R-:W-:-:S03]  /*49d0*/  LOP3.LUT P2, RZ, R3, 0xff, RZ, 0xc0, !PT ;  /* 0x000000ff03ff7812 */ /* 0x000fc6000784c0ff */
[----:B------:R-:W-:Y:S01]  /*49e0*/  IMAD.X R10, R8, 0x1, R11, P0 ;  /* 0x00000001080a7824 */ /* 0x000fe200000e060b */
        /* <DEDUP_REMOVED lines=10> */
.L_x_47:
[----:B------:R-:W-:Y:S05]  /*4a90*/  BSYNC.RECONVERGENT B1 ;  /* 0x0000000000017941 */ /* 0x000fea0003800200 */
.L_x_44:
        /* <DEDUP_REMOVED lines=24> */
.L_x_56:
[----:B------:R-:W-:Y:S05]  /*4c20*/  BSYNC.RECONVERGENT B1 ;  /* 0x0000000000017941 */ /* 0x000fea0003800200 */
.L_x_55:
        /* <DEDUP_REMOVED lines=23> */
.L_x_58:
[----:B------:R-:W-:Y:S05]  /*4da0*/  BSYNC.RECONVERGENT B1 ;  /* 0x0000000000017941 */ /* 0x000fea0003800200 */
.L_x_57:
        /* <DEDUP_REMOVED lines=20> */
.L_x_60:
[----:B------:R-:W-:Y:S05]  /*4ef0*/  BSYNC.RECONVERGENT B1 ;  /* 0x0000000000017941 */ /* 0x000fea0003800200 */
.L_x_59:
        /* <DEDUP_REMOVED lines=20> */
.L_x_62:
[----:B------:R-:W-:Y:S05]  /*5040*/  BSYNC.RECONVERGENT B1 ;  /* 0x0000000000017941 */ /* 0x000fea0003800200 */
.L_x_61:
        /* <DEDUP_REMOVED lines=20> */
.L_x_64:
[----:B------:R-:W-:Y:S05]  /*5190*/  BSYNC.RECONVERGENT B1 ;  /* 0x0000000000017941 */ /* 0x000fea0003800200 */
.L_x_63:
[----:B------:R-:W-:Y:S04]  /*51a0*/  BSSY.RECONVERGENT B1, `(.L_x_65) ;  /* 0x000000c000017945 */ /* 0x000fe80003800200 */
[----:B------:R-:W-:Y:S05]  /*51b0*/  @P1 BRA `(.L_x_66) ;  /* 0x0000000000281947 */ /* 0x000fea0003800000 */
[----:B--2---:R-:W2:Y:S01]  /*51c0*/  S2R R8, SR_CgaCtaId ;  /* 0x0000000000087919 */ /* 0x004ea20000008800 */
[----:B----4-:R-:W-:Y:S02]  /*51d0*/  MOV R7, 0x400 ;  /* 0x0000040000077802 */ /* 0x010fe40000000f00 */
[----:B0-----:R-:W-:-:S04]  /*51e0*/  SHF.R.U32.HI R6, RZ, 0x1, R4 ;  /* 0x00000001ff067819 */ /* 0x001fc80000011604 */
[----:B------:R-:W-:Y:S02]  /*51f0*/  LOP3.LUT R6, R6, 0x1f0, RZ, 0xc0, !PT ;  /* 0x000001f006067812 */ /* 0x000fe400078ec0ff */
[----:B--2---:R-:W-:-:S05]  /*5200*/  LEA R7, R8, R7, 0x18 ;  /* 0x0000000708077211 */ /* 0x004fca00078ec0ff */
[----:B------:R-:W-:Y:S02]  /*5210*/  IMAD.IADD R8, R6, 0x1, R7 ;  /* 0x0000000106087824 */ /* 0x000fe400078e0207 */
[----:B------:R-:W-:Y:S02]  /*5220*/  IMAD.MOV.U32 R6, RZ, RZ, R2 ;  /* 0x000000ffff067224 */ /* 0x000fe400078e0002 */
[----:B------:R-:W-:Y:S01]  /*5230*/  IMAD.MOV.U32 R7, RZ, RZ, R5 ;  /* 0x000000ffff077224 */ /* 0x000fe200078e0005 */
[----:B------:R0:W-:Y:S04]  /*5240*/  STS.U8 [R8+0x8], R3 ;  /* 0x0000080308007388 */ /* 0x0001e80000000000 */
[----:B------:R0:W-:Y:S02]  /*5250*/  STS.64 [R8+0x10], R6 ;  /* 0x0000100608007388 */ /* 0x0001e40000000a00 */
.L_x_66:
[----:B------:R-:W-:Y:S05]  /*5260*/  BSYNC.RECONVERGENT B1 ;  /* 0x0000000000017941 */ /* 0x000fea0003800200 */
.L_x_65:
[----:B------:R-:W-:Y:S01]  /*5270*/  BAR.SYNC.DEFER_BLOCKING 0x0 ;  /* 0x0000000000007b1d */ /* 0x000fe20000010000 */
[----:B------:R-:W-:-:S13]  /*5280*/  ISETP.NE.AND P1, PT, R4, RZ, PT ;  /* 0x000000ff0400720c */ /* 0x000fda0003f25270 */
[----:B------:R-:W-:Y:S05]  /*5290*/  @P1 BRA `(.L_x_25) ;  /* 0x0000000400441947 */ /* 0x000fea0003800000 */
[----:B------:R-:W5:Y:S01]  /*52a0*/  S2UR UR5, SR_CgaCtaId ;  /* 0x00000000000579c3 */ /* 0x000f620000008800 */
[----:B------:R-:W-:Y:S01]  /*52b0*/  UMOV UR4, 0x400 ;  /* 0x0000040000047882 */ /* 0x000fe20000000000 */
[----:B------:R-:W-:Y:S01]  /*52c0*/  LOP3.LUT P4, RZ, R3, 0xff, RZ, 0xc0, !PT ;  /* 0x000000ff03ff7812 */ /* 0x000fe2000788c0ff */
[----:B-----5:R-:W-:-:S09]  /*52d0*/  ULEA UR4, UR5, UR4, 0x18 ;  /* 0x0000000405047291 */ /* 0x020fd2000f8ec0ff */
[----:B------:R-:W5:Y:S04]  /*52e0*/  LDS.U8 R4, [UR4+0x18] ;  /* 0x00001804ff047984 */ /* 0x000f680008000000 */
[----:B0-2---:R-:W0:Y:S04]  /*52f0*/  LDS.64 R8, [UR4+0x20] ;  /* 0x00002004ff087984 */ /* 0x005e280008000a00 */
[----:B------:R-:W2:Y:S04]  /*5300*/  LDS.U8 R16, [UR4+0x28] ;  /* 0x00002804ff107984 */ /* 0x000ea80008000000 */
[----:B------:R-:W1:Y:S04]  /*5310*/  LDS.64 R12, [UR4+0x30] ;  /* 0x00003004ff0c7984 */ /* 0x000e680008000a00 */
[----:B------:R-:W1:Y:S04]  /*5320*/  LDS.U8 R17, [UR4+0x38] ;  /* 0x00003804ff117984 */ /* 0x000e680008000000 */
[----:B------:R-:W1:Y:S04]  /*5330*/  LDS.64 R10, [UR4+0x40] ;  /* 0x00004004ff0a7984 */ /* 0x000e680008000a00 */
[----:B------:R-:W1:Y:S04]  /*5340*/  LDS.U8 R14, [UR4+0x48] ;  /* 0x00004804ff0e7984 */ /* 0x000e680008000000 */
[----:B----4-:R-:W4:Y:S04]  /*5350*/  LDS.64 R6, [UR4+0x50] ;  /* 0x00005004ff067984 */ /* 0x010f280008000a00 */
[----:B------:R-:W4:Y:S01]  /*5360*/  LDS.U8 R18, [UR4+0x58] ;  /* 0x00005804ff127984 */ /* 0x000f220008000000 */
[----:B-----5:R-:W-:-:S02]  /*5370*/  ISETP.NE.AND P2, PT, R4, RZ, PT ;  /* 0x000000ff0400720c */ /* 0x020fc40003f45270 */
[----:B0-----:R-:W-:Y:S02]  /*5380*/  ISETP.LT.U32.AND P0, PT, R8, R2, PT ;  /* 0x000000020800720c */ /* 0x001fe40003f01070 */
[----:B------:R-:W-:Y:S02]  /*5390*/  @P4 SEL R4, R3, 0x1, !P2 ;  /* 0x0000000103044807 */ /* 0x000fe40005000000 */
[----:B------:R-:W-:Y:S02]  /*53a0*/  ISETP.LT.AND.EX P0, PT, R9, R5, PT, P0 ;  /* 0x000000050900720c */ /* 0x000fe40003f01300 */
[----:B------:R-:W-:Y:S02]  /*53b0*/  LOP3.LUT P3, RZ, R4, 0xff, RZ, 0xc0, !PT ;  /* 0x000000ff04ff7812 */ /* 0x000fe4000786c0ff */
[----:B--2---:R-:W-:-:S03]  /*53c0*/  ISETP.NE.AND P5, PT, R16, RZ, PT ;  /* 0x000000ff1000720c */ /* 0x004fc60003fa5270 */
[C---:B-1-3--:R-:W-:Y:S02]  /*53d0*/  @P2 SEL R2, R8.reuse, R2, P0 ;  /* 0x0000000208022207 */ /* 0x04afe40000000000 */
        /* <DEDUP_REMOVED lines=16> */
[----:B------:R-:W2:Y:S01]  /*54e0*/  LDS.64 R2, [UR4+0x70] ;  /* 0x00007004ff027984 */ /* 0x000ea20008000a00 */
[----:B------:R-:W-:Y:S02]  /*54f0*/  ISETP.LT.AND.EX P0, PT, R11, R15, PT, P0 ;  /* 0x0000000f0b00720c */ /* 0x000fe40003f01300 */
[----:B------:R-:W-:Y:S02]  /*5500*/  LOP3.LUT P5, RZ, R17, 0xff, RZ, 0xc0, !PT ;  /* 0x000000ff11ff7812 */ /* 0x000fe400078ac0ff */
[----:B------:R-:W-:-:S02]  /*5510*/  @P4 SEL R5, R10, R5, P0 ;  /* 0x000000050a054207 */ /* 0x000fc40000000000 */
[----:B------:R-:W-:Y:S02]  /*5520*/  ISETP.NE.AND P3, PT, R14, RZ, PT ;  /* 0x000000ff0e00720c */ /* 0x000fe40003f65270 */
[C---:B------:R-:W-:Y:S02]  /*5530*/  @P4 SEL R15, R11.reuse, R15, P0 ;  /* 0x0000000f0b0f4207 */ /* 0x040fe40000000000 */
[----:B------:R-:W-:Y:S02]  /*5540*/  SEL R13, R10, R5, !P2 ;  /* 0x000000050a0d7207 */ /* 0x000fe40005000000 */
[----:B------:R-:W-:Y:S01]  /*5550*/  SEL R15, R11, R15, !P2 ;  /* 0x0000000f0b0f7207 */ /* 0x000fe20005000000 */
[----:B------:R-:W3:Y:S01]  /*5560*/  LDS.U8 R10, [UR4+0x78] ;  /* 0x00007804ff0a7984 */ /* 0x000ee20008000000 */
[----:B----4-:R-:W-:Y:S02]  /*5570*/  ISETP.LT.U32.AND P0, PT, R6, R13, PT ;  /* 0x0000000d0600720c */ /* 0x010fe40003f01070 */
[----:B------:R-:W-:Y:S01]  /*5580*/  @P5 SEL R14, R17, 0x1, !P3 ;  /* 0x00000001110e5807 */ /* 0x000fe20005800000 */
[----:B------:R-:W4:Y:S01]  /*5590*/  LDS.64 R4, [UR4+0x80] ;  /* 0x00008004ff047984 */ /* 0x000f220008000a00 */
[----:B------:R-:W-:-:S02]  /*55a0*/  ISETP.LT.AND.EX P0, PT, R7, R15, PT, P0 ;  /* 0x0000000f0700720c */ /* 0x000fc40003f01300 */
[----:B------:R-:W-:Y:S02]  /*55b0*/  LOP3.LUT P4, RZ, R14, 0xff, RZ, 0xc0, !PT ;  /* 0x000000ff0eff7812 */ /* 0x000fe4000788c0ff */
[----:B------:R-:W-:Y:S02]  /*55c0*/  @P3 SEL R13, R6, R13, P0 ;  /* 0x0000000d060d3207 */ /* 0x000fe40000000000 */
[----:B------:R-:W-:Y:S02]  /*55d0*/  ISETP.NE.AND P2, PT, R18, RZ, PT ;  /* 0x000000ff1200720c */ /* 0x000fe40003f45270 */
        /* <DEDUP_REMOVED lines=12> */
[----:B--2---:R-:W-:Y:S02]  /*56a0*/  ISETP.LT.U32.AND P0, PT, R2, R7, PT ;  /* 0x000000070200720c */ /* 0x004fe40003f01070 */
[----:B------:R-:W-:Y:S02]  /*56b0*/  @P5 SEL R12, R18, 0x1, !P3 ;  /* 0x00000001120c5807 */ /* 0x000fe40005800000 */
[----:B------:R-:W-:-:S02]  /*56c0*/  ISETP.LT.AND.EX P0, PT, R3, R9, PT, P0 ;  /* 0x000000090300720c */ /* 0x000fc40003f01300 */
[----:B---3--:R-:W-:Y:S02]  /*56d0*/  ISETP.NE.AND P4, PT, R10, RZ, PT ;  /* 0x000000ff0a00720c */ /* 0x008fe40003f85270 */
[----:B------:R-:W-:Y:S02]  /*56e0*/  @P3 SEL R7, R2, R7, P0 ;  /* 0x0000000702073207 */ /* 0x000fe40000000000 */
[----:B------:R-:W-:Y:S02]  /*56f0*/  LOP3.LUT P2, RZ, R12, 0xff, RZ, 0xc0, !PT ;  /* 0x000000ff0cff7812 */ /* 0x000fe4000784c0ff */
[C---:B------:R-:W-:Y:S02]  /*5700*/  @P3 SEL R9, R3.reuse, R9, P0 ;  /* 0x0000000903093207 */ /* 0x040fe40000000000 */
[----:B------:R-:W-:Y:S02]  /*5710*/  SEL R7, R2, R7, !P5 ;  /* 0x0000000702077207 */ /* 0x000fe40006800000 */
[----:B------:R-:W-:-:S02]  /*5720*/  SEL R9, R3, R9, !P5 ;  /* 0x0000000903097207 */ /* 0x000fc40006800000 */
[----:B----4-:R-:W-:-:S04]  /*5730*/  ISETP.LT.U32.AND P0, PT, R4, R7, PT ;  /* 0x000000070400720c */ /* 0x010fc80003f01070 */
[C---:B------:R-:W-:Y:S02]  /*5740*/  ISETP.LT.AND.EX P0, PT, R5.reuse, R9, PT, P0 ;  /* 0x000000090500720c */ /* 0x040fe40003f01300 */
[----:B------:R-:W-:Y:S02]  /*5750*/  @P2 SEL R10, R12, 0x1, !P4 ;  /* 0x000000010c0a2807 */ /* 0x000fe40006000000 */
[----:B------:R-:W-:Y:S02]  /*5760*/  @P4 SEL R7, R4, R7, P0 ;  /* 0x0000000704074207 */ /* 0x000fe40000000000 */
[----:B------:R-:W-:Y:S02]  /*5770*/  @P4 SEL R9, R5, R9, P0 ;  /* 0x0000000905094207 */ /* 0x000fe40000000000 */
[----:B------:R-:W-:Y:S02]  /*5780*/  PRMT R3, R10, 0x7610, R3 ;  /* 0x000076100a037816 */ /* 0x000fe40000000003 */
[----:B------:R-:W-:-:S02]  /*5790*/  SEL R2, R4, R7, !P2 ;  /* 0x0000000704027207 */ /* 0x000fc40005000000 */
[----:B------:R-:W-:-:S07]  /*57a0*/  SEL R5, R5, R9, !P2 ;  /* 0x0000000905057207 */ /* 0x000fce0005000000 */
.L_x_25:
[----:B------:R-:W-:Y:S05]  /*57b0*/  BSYNC.RECONVERGENT B0 ;  /* 0x0000000000007941 */ /* 0x000fea0003800200 */
.L_x_0:
[----:B------:R-:W-:Y:S05]  /*57c0*/  @P1 EXIT ;  /* 0x000000000000194d */ /* 0x000fea0003800000 */
[----:B012-4-:R-:W0:Y:S01]  /*57d0*/  LDC.64 R6, c[0x0][0x398] ;  /* 0x0000e600ff067b82 */ /* 0x017e220000000a00 */
[----:B------:R-:W-:Y:S02]  /*57e0*/  IMAD.MOV.U32 R4, RZ, RZ, R2 ;  /* 0x000000ffff047224 */ /* 0x000fe400078e0002 */
[----:B0-----:R-:W-:-:S05]  /*57f0*/  IMAD.WIDE.U32 R6, R0, 0x10, R6 ;  /* 0x0000001000067825 */ /* 0x001fca00078e0006 */
[----:B------:R-:W-:Y:S04]  /*5800*/  STG.E.64 desc[UR10][R6.64+0x8], R4 ;  /* 0x0000080406007986 */ /* 0x000fe8000c101b0a */
[----:B------:R-:W-:Y:S01]  /*5810*/  STG.E.U8 desc[UR10][R6.64], R3 ;  /* 0x0000000306007986 */ /* 0x000fe2000c10110a */
[----:B------:R-:W-:Y:S05]  /*5820*/  EXIT ;  /* 0x000000000000794d */ /* 0x000fea0003800000 */
.L_x_67:
[----:B------:R-:W-:-:S00]  /*5830*/  BRA `(.L_x_67) ;  /* 0xfffffffc00fc7947 */ /* 0x000fc0000383ffff */
[----:B------:R-:W-:-:S00]  /*5840*/  NOP ;  /* 0x0000000000007918 */ /* 0x000fc00000000000 */
        /* <DEDUP_REMOVED lines=11> */
.L_x_677:


//--------------------- .text._ZN3cub18CUB_300001_SM_10006detail6reduce28DeviceReduceSingleTileKernelINS2_10policy_hubIN4cuda3std3__45tupleIJblEEEyN6thrust24THRUST_300001_SM_1000_NS8cuda_cub9__find_if7functorIS9_EEE10Policy1000ENSB_12zip_iteratorINS8_IJNSD_26transform_input_iterator_tIbNSB_6detail15normal_iteratorINSB_10device_ptrIiEEEE7is_evenEENSB_17counting_iteratorIlNSB_11use_defaultESS_SS_EEEEEEEPS9_ySF_S9_S9_NS7_10__identityEEEvT0_T1_T2_T3_T4_T6_ --------------------------
	.section	.text._ZN3cub18CUB_300001_SM_10006detail6reduce28DeviceReduceSingleTileKernelINS2_10policy_hubIN4cuda3std3__45tupleIJblEEEyN6thrust24THRUST_300001_SM_1000_NS8cuda_cub9__find_if7functorIS9_EEE10Policy1000ENSB_12zip_iteratorINS8_IJNSD_26transform_input_iterator_tIbNSB_6detail15normal_iteratorINSB_10device_ptrIiEEEE7is_evenEENSB_17counting_iteratorIlNSB_11use_defaultESS_SS_EEEEEEEPS9_ySF_S9_S9_NS7_10__identityEEEvT0_T1_T2_T3_T4_T6_,"ax",@progbits
	.align	128
        .global         _ZN3cub18CUB_300001_SM_10006detail6reduce28DeviceReduceSingleTileKernelINS2_10policy_hubIN4cuda3std3__45tupleIJblEEEyN6thrust24THRUST_300001_SM_1000_NS8cuda_cub9__find_if7functorIS9_EEE10Policy1000ENSB_12zip_iteratorINS8_IJNSD_26transform_input_iterator_tIbNSB_6detail15normal_iteratorINSB_10device_ptrIiEEEE7is_evenEENSB_17counting_iteratorIlNSB_11use_defaultESS_SS_EEEEEEEPS9_ySF_S9_S9_NS7_10__identityEEEvT0_T1_T2_T3_T4_T6_
        .type           _ZN3cub18CUB_300001_SM_10006detail6reduce28DeviceReduceSingleTileKernelINS2_10policy_hubIN4cuda3std3__45tupleIJblEEEyN6thrust24THRUST_300001_SM_1000_NS8cuda_cub9__find_if7functorIS9_EEE10Policy1000ENSB_12zip_iteratorINS8_IJNSD_26transform_input_iterator_tIbNSB_6detail15normal_iteratorINSB_10device_ptrIiEEEE7is_evenEENSB_17counting_iteratorIlNSB_11use_defaultESS_SS_EEEEEEEPS9_ySF_S9_S9_NS7_10__identityEEEvT0_T1_T2_T3_T4_T6_,@function
        .size           _ZN3cub18CUB_300001_SM_10006detail6reduce28DeviceReduceSingleTileKernelINS2_10policy_hubIN4cuda3std3__45tupleIJblEEEyN6thrust24THRUST_300001_SM_1000_NS8cuda_cub9__find_if7functorIS9_EEE10Policy1000ENSB_12zip_iteratorINS8_IJNSD_26transform_input_iterator_tIbNSB_6detail15normal_iteratorINSB_10device_ptrIiEEEE7is_evenEENSB_17counting_iteratorIlNSB_11use_defaultESS_SS_EEEEEEEPS9_ySF_S9_S9_NS7_10__identityEEEvT0_T1_T2_T3_T4_T6_,(.L_x_678 - _ZN3cub18CUB_300001_SM_10006detail6reduce28DeviceReduceSingleTileKernelINS2_10policy_hubIN4cuda3std3__45tupleIJblEEEyN6thrust24THRUST_300001_SM_1000_NS8cuda_cub9__find_if7functorIS9_EEE10Policy1000ENSB_12zip_iteratorINS8_IJNSD_26transform_input_iterator_tIbNSB_6detail15normal_iteratorINSB_10device_ptrIiEEEE7is_evenEENSB_17counting_iteratorIlNSB_11use_defaultESS_SS_EEEEEEEPS9_ySF_S9_S9_NS7_10__identityEEEvT0_T1_T2_T3_T4_T6_)
        .other          _ZN3cub18CUB_300001_SM_10006detail6reduce28DeviceReduceSingleTileKernelINS2_10policy_hubIN4cuda3std3__45tupleIJblEEEyN6thrust24THRUST_300001_SM_1000_NS8cuda_cub9__find_if7functorIS9_EEE10Policy1000ENSB_12zip_iteratorINS8_IJNSD_26transform_input_iterator_tIbNSB_6detail15normal_iteratorINSB_10device_ptrIiEEEE7is_evenEENSB_17counting_iteratorIlNSB_11use_defaultESS_SS_EEEEEEEPS9_ySF_S9_S9_NS7_10__identityEEEvT0_T1_T2_T3_T4_T6_,@"STO_CUDA_ENTRY STV_DEFAULT"
_ZN3cub18CUB_300001_SM_10006detail6reduce28DeviceReduceSingleTileKernelINS2_10policy_hubIN4cuda3std3__45tupleIJblEEEyN6thrust24THRUST_300001_SM_1000_NS8cuda_cub9__find_if7functorIS9_EEE10Policy1000ENSB_12zip_iteratorINS8_IJNSD_26transform_input_iterator_tIbNSB_6detail15normal_iteratorINSB_10device_ptrIiEEEE7is_evenEENSB_17counting_iteratorIlNSB_11use_defaultESS_SS_EEEEEEEPS9_ySF_S9_S9_NS7_10__identityEEEvT0_T1_T2_T3_T4_T6_:
.text._ZN3cub18CUB_300001_SM_10006detail6reduce28DeviceReduceSingleTileKernelINS2_10policy_hubIN4cuda3std3__45tupleIJblEEEyN6thrust24THRUST_300001_SM_1000_NS8cuda_cub9__find_if7functorIS9_EEE10Policy1000ENSB_12zip_iteratorINS8_IJNSD_26transform_input_iterator_tIbNSB_6detail15normal_iteratorINSB_10device_ptrIiEEEE7is_evenEENSB_17counting_iteratorIlNSB_11use_defaultESS_SS_EEEEEEEPS9_ySF_S9_S9_NS7_10__identityEEEvT0_T1_T2_T3_T4_T6_:
[----:B------:R-:W-:Y:S01]  /*0000*/  LDC R1, c[0x0][0x37c] ;  /* 0x0000df00ff017b82 */ /* 0x000fe20000000800 */
[----:B------:R-:W0:Y:S07]  /*0010*/  LDCU.64 UR4, c[0x0][0x3a0] ;  /* 0x00007400ff0477ac */ /* 0x000e2e0008000a00 */
[----:B------:R-:W1:Y:S01]  /*0020*/  LDC.U8 R0, c[0x0][0x3b0] ;  /* 0x0000ec00ff007b82 */ /* 0x000e620000000000 */
[----:B------:R-:W2:Y:S01]  /*0030*/  LDCU.64 UR8, c[0x0][0x358] ;  /* 0x00006b00ff0877ac */ /* 0x000ea20008000a00 */
[----:B0-----:R-:W-:-:S04]  /*0040*/  UISETP.NE.U32.AND UP0, UPT, UR4, URZ, UPT ;  /* 0x000000ff0400728c */ /* 0x001fc8000bf05070 */
[----:B------:R-:W-:-:S09]  /*0050*/  UISETP.NE.AND.EX UP0, UPT, UR5, URZ, UPT, UP0 ;  /* 0x000000ff0500728c */ /* 0x000fd2000bf05300 */
[----:B--2---:R-:W-:Y:S05]  /*0060*/  BRA.U UP0, `(.L_x_68) ;  /* 0x0000000100207547 */ /* 0x004fea000b800000 */
[----:B------:R-:W0:Y:S02]  /*0070*/  S2R R2, SR_TID.X ;  /* 0x0000000000027919 */ /* 0x000e240000002100 */
[----:B0-----:R-:W-:-:S13]  /*0080*/  ISETP.NE.AND P0, PT, R2, RZ, PT ;  /* 0x000000ff0200720c */ /* 0x001fda0003f05270 */
[----:B------:R-:W-:Y:S05]  /*0090*/  @P0 EXIT ;  /* 0x000000000000094d */ /* 0x000fea0003800000 */
[----:B------:R-:W1:Y:S08]  /*00a0*/  LDC.64 R2, c[0x0][0x398] ;  /* 0x0000e600ff027b82 */ /* 0x000e700000000a00 */
[----:B------:R-:W0:Y:S01]  /*00b0*/  LDC.64 R4, c[0x0][0x3b8] ;  /* 0x0000ee00ff047b82 */ /* 0x000e220000000a00 */
[----:B-1----:R-:W-:Y:S04]  /*00c0*/  STG.E.U8 desc[UR8][R2.64], R0 ;  /* 0x0000000002007986 */ /* 0x002fe8000c101108 */
[----:B0-----:R-:W-:Y:S01]  /*00d0*/  STG.E.64 desc[UR8][R2.64+0x8], R4 ;  /* 0x0000080402007986 */ /* 0x001fe2000c101b08 */
[----:B------:R-:W-:Y:S05]  /*00e0*/  EXIT ;  /* 0x000000000000794d */ /* 0x000fea0003800000 */
.L_x_68:
[----:B------:R-:W-:Y:S01]  /*00f0*/  UISETP.GT.U32.AND UP0, UPT, UR4, 0x3ff, UPT ;  /* 0x000003ff0400788c */ /* 0x000fe2000bf04070 */
[----:B------:R-:W-:Y:S03]  /*0100*/  BSSY.RECONVERGENT B0, `(.L_x_69) ;  /* 0x0000539000007945 */ /* 0x000fe60003800200 */
[----:B------:R-:W-:-:S09]  /*0110*/  UISETP.GT.U32.AND.EX UP0, UPT, UR5, URZ, UPT, UP0 ;  /* 0x000000ff0500728c */ /* 0x000fd2000bf04100 */
[----:B------:R-:W-:Y:S05]  /*0120*/  BRA.U UP0, `(.L_x_70) ;  /* 0x0000002d00987547 */ /* 0x000fea000b800000 */
[----:B------:R-:W0:Y:S01]  /*0130*/  S2R R7, SR_TID.X ;  /* 0x0000000000077919 */ /* 0x000e220000002100 */
[----:B------:R-:W-:Y:S01]  /*0140*/  IMAD.MOV.U32 R6, RZ, RZ, RZ ;  /* 0x000000ffff067224 */ /* 0x000fe200078e00ff */
[----:B------:R-:W2:Y:S01]  /*0150*/  LDCU.64 UR6, c[0x0][0x390] ;  /* 0x00007200ff0677ac */ /* 0x000ea20008000a00 */
[----:B0-----:R-:W-:-:S13]  /*0160*/  ISETP.GE.U32.AND P0, PT, R7, UR4, PT ;  /* 0x0000000407007c0c */ /* 0x001fda000bf06070 */
[----:B------:R-:W0:Y:S08]  /*0170*/  @!P0 LDC.64 R2, c[0x0][0x380] ;  /* 0x0000e000ff028b82 */ /* 0x000e300000000a00 */
[----:B------:R-:W3:Y:S01]  /*0180*/  @!P0 LDC.64 R8, c[0x0][0x390] ;  /* 0x0000e400ff088b82 */ /* 0x000ee20000000a00 */
[----:B0-----:R-:W-:-:S06]  /*0190*/  @!P0 IMAD.WIDE.U32 R2, R7, 0x4, R2 ;  /* 0x0000000407028825 */ /* 0x001fcc00078e0002 */
[----:B------:R-:W4:Y:S01]  /*01a0*/  @!P0 LDG.E.U8 R2, desc[UR8][R2.64] ;  /* 0x0000000802028981 */ /* 0x000f22000c1e1100 */
[----:B------:R-:W-:Y:S01]  /*01b0*/  IMAD.MOV.U32 R11, RZ, RZ, R7 ;  /* 0x000000ffff0b7224 */ /* 0x000fe200078e0007 */
[C---:B---3--:R-:W-:Y:S01]  /*01c0*/  @!P0 IADD3 R6, P2, PT, R7.reuse, R8, RZ ;  /* 0x0000000807068210 */ /* 0x048fe20007f5e0ff */
[----:B------:R-:W-:Y:S01]  /*01d0*/  @!P0 VIADD R11, R7, 0x100 ;  /* 0x00000100070b8836 */ /* 0x000fe20000000000 */
[----:B------:R-:W-:Y:S01]  /*01e0*/  PRMT R4, RZ, 0x7610, R4 ;  /* 0x00007610ff047816 */ /* 0x000fe20000000004 */
[----:B------:R-:W-:Y:S01]  /*01f0*/  BSSY.RECONVERGENT B1, `(.L_x_71) ;  /* 0x00000fb000017945 */ /* 0x000fe20003800200 */
[----:B------:R-:W-:Y:S02]  /*0200*/  IMAD.MOV.U32 R5, RZ, RZ, RZ ;  /* 0x000000ffff057224 */ /* 0x000fe400078e00ff */
[----:B------:R-:W-:Y:S01]  /*0210*/  ISETP.GE.U32.AND P1, PT, R11, UR4, PT ;  /* 0x000000040b007c0c */ /* 0x000fe2000bf26070 */
[----:B------:R-:W-:Y:S01]  /*0220*/  @!P0 IMAD.X R5, RZ, RZ, R9, P2 ;  /* 0x000000ffff058224 */ /* 0x000fe200010e0609 */
[----:B----4-:R-:W-:-:S04]  /*0230*/  @!P0 LOP3.LUT R8, R2, 0x1, RZ, 0xc, !PT ;  /* 0x0000000102088812 */ /* 0x010fc800078e0cff */
[----:B------:R-:W-:-:S07]  /*0240*/  @!P0 PRMT R4, R8, 0x7610, R4 ;  /* 0x0000761008048816 */ /* 0x000fce0000000004 */
[----:B--2---:R-:W-:Y:S05]  /*0250*/  @P1 BRA `(.L_x_72) ;  /* 0x0000000c00d01947 */ /* 0x004fea0003800000 */
[----:B------:R-:W-:Y:S01]  /*0260*/  LOP3.LUT R10, RZ, R11, RZ, 0x33, !PT ;  /* 0x0000000bff0a7212 */ /* 0x000fe200078e33ff */
[----:B------:R-:W-:Y:S04]  /*0270*/  BSSY.RECONVERGENT B2, `(.L_x_73) ;  /* 0x0000079000027945 */ /* 0x000fe80003800200 */
[----:B------:R-:W-:-:S05]  /*0280*/  VIADD R10, R10, UR4 ;  /* 0x000000040a0a7c36 */ /* 0x000fca0008000000 */
[C---:B------:R-:W-:Y:S02]  /*0290*/  ISETP.GE.U32.AND P0, PT, R10.reuse, 0x700, PT ;  /* 0x000007000a00780c */ /* 0x040fe40003f06070 */
[----:B------:R-:W-:-:S04]  /*02a0*/  LEA.HI R12, R10, 0x1, RZ, 0x18 ;  /* 0x000000010a0c7811 */ /* 0x000fc800078fc0ff */
[----:B------:R-:W-:-:S04]  /*02b0*/  LOP3.LUT R22, R12, 0x7, RZ, 0xc0, !PT ;  /* 0x000000070c167812 */ /* 0x000fc800078ec0ff */
[----:B------:R-:W-:-:S03]  /*02c0*/  ISETP.NE.AND P1, PT, R22, RZ, PT ;  /* 0x000000ff1600720c */ /* 0x000fc60003f25270 */
[----:B------:R-:W-:Y:S10]  /*02d0*/  @!P0 BRA `(.L_x_74) ;  /* 0x0000000400c88947 */ /* 0x000ff40003800000 */
[----:B------:R-:W0:Y:S01]  /*02e0*/  LDC.64 R2, c[0x0][0x380] ;  /* 0x0000e000ff027b82 */ /* 0x000e220000000a00 */
[----:B------:R-:W-:-:S05]  /*02f0*/  LOP3.LUT R13, R12, 0x1fffff8, RZ, 0xc0, !PT ;  /* 0x01fffff80c0d7812 */ /* 0x000fca00078ec0ff */
[----:B------:R-:W-:-:S07]  /*0300*/  IMAD.MOV R13, RZ, RZ, -R13 ;  /* 0x000000ffff0d7224 */ /* 0x000fce00078e0a0d */
.L_x_75:
[----:B0-----:R-:W-:-:S05]  /*0310*/  IMAD.WIDE.U32 R8, R11, 0x4, R2 ;  /* 0x000000040b087825 */ /* 0x001fca00078e0002 */
        /* <DEDUP_REMOVED lines=13> */
[----:B------:R-:W-:Y:S01]  /*03f0*/  ISETP.LT.U32.AND P0, PT, R6, R23, PT ;  /* 0x000000170600720c */ /* 0x000fe20003f01070 */
[----:B------:R-:W-:Y:S02]  /*0400*/  IMAD.X R5, RZ, RZ, UR7, P3 ;  /* 0x00000007ff057e24 */ /* 0x000fe400098e06ff */
[----:B------:R-:W-:-:S03]  /*0410*/  VIADD R11, R11, 0x800 ;  /* 0x000008000b0b7836 */ /* 0x000fc60000000000 */
[----:B------:R-:W-:Y:S02]  /*0420*/  ISETP.LT.AND.EX P0, PT, R5, R24, PT, P0 ;  /* 0x000000180500720c */ /* 0x000fe40003f01300 */
[C---:B--2---:R-:W-:Y:S02]  /*0430*/  LOP3.LUT P5, RZ, R20.reuse, 0x1, RZ, 0xc0, !PT ;  /* 0x0000000114ff7812 */ /* 0x044fe400078ac0ff */
[----:B------:R-:W-:Y:S02]  /*0440*/  LOP3.LUT R20, R20, 0x1, RZ, 0xc, !PT ;  /* 0x0000000114147812 */ /* 0x000fe400078e0cff */
[----:B------:R-:W-:Y:S02]  /*0450*/  @P2 SEL R20, R4, 0x1, P5 ;  /* 0x0000000104142807 */ /* 0x000fe40002800000 */
[----:B------:R-:W-:Y:S02]  /*0460*/  IADD3 R4, P6, PT, R6, 0x100, RZ ;  /* 0x0000010006047810 */ /* 0x000fe40007fde0ff */
[----:B------:R-:W-:-:S02]  /*0470*/  LOP3.LUT P3, RZ, R20, 0xff, RZ, 0xc0, !PT ;  /* 0x000000ff14ff7812 */ /* 0x000fc4000786c0ff */
[C---:B---3--:R-:W-:Y:S02]  /*0480*/  LOP3.LUT P4, RZ, R21.reuse, 0x1, RZ, 0xc0, !PT ;  /* 0x0000000115ff7812 */ /* 0x048fe4000788c0ff */
[----:B------:R-:W-:Y:S02]  /*0490*/  LOP3.LUT R21, R21, 0x1, RZ, 0xc, !PT ;  /* 0x0000000115157812 */ /* 0x000fe400078e0cff */
[C---:B------:R-:W-:Y:S02]  /*04a0*/  @!P5 SEL R23, R6.reuse, R23, P0 ;  /* 0x000000170617d207 */ /* 0x040fe40000000000 */
[C---:B------:R-:W-:Y:S02]  /*04b0*/  @!P5 SEL R24, R5.reuse, R24, P0 ;  /* 0x000000180518d207 */ /* 0x040fe40000000000 */
[----:B------:R-:W-:Y:S01]  /*04c0*/  SEL R25, R6, R23, !P2 ;  /* 0x0000001706197207 */ /* 0x000fe20005000000 */
[----:B------:R-:W-:Y:S01]  /*04d0*/  IMAD.X R23, RZ, RZ, R5, P6 ;  /* 0x000000ffff177224 */ /* 0x000fe200030e0605 */
[----:B------:R-:W-:-:S02]  /*04e0*/  SEL R24, R5, R24, !P2 ;  /* 0x0000001805187207 */ /* 0x000fc40005000000 */
[-C--:B------:R-:W-:Y:S02]  /*04f0*/  ISETP.LT.U32.AND P0, PT, R4, R25.reuse, PT ;  /* 0x000000190400720c */ /* 0x080fe40003f01070 */
[----:B------:R-:W-:Y:S02]  /*0500*/  @P3 SEL R21, R20, 0x1, P4 ;  /* 0x0000000114153807 */ /* 0x000fe40002000000 */
[----:B------:R-:W-:Y:S02]  /*0510*/  ISETP.LT.AND.EX P0, PT, R23, R24, PT, P0 ;  /* 0x000000181700720c */ /* 0x000fe40003f01300 */
[----:B------:R-:W-:Y:S02]  /*0520*/  LOP3.LUT P2, RZ, R21, 0xff, RZ, 0xc0, !PT ;  /* 0x000000ff15ff7812 */ /* 0x000fe4000784c0ff */
[----:B------:R-:W-:Y:S02]  /*0530*/  @!P4 SEL R25, R4, R25, P0 ;  /* 0x000000190419c207 */ /* 0x000fe40000000000 */
[----:B0-----:R-:W-:-:S02]  /*0540*/  IADD3 R9, P5, PT, R6, 0x200, RZ ;  /* 0x0000020006097810 */ /* 0x001fc40007fbe0ff */
[----:B------:R-:W-:Y:S02]  /*0550*/  @!P4 SEL R24, R23, R24, P0 ;  /* 0x000000181718c207 */ /* 0x000fe40000000000 */
[----:B----4-:R-:W-:Y:S02]  /*0560*/  LOP3.LUT P4, RZ, R19, 0x1, RZ, 0xc0, !PT ;  /* 0x0000000113ff7812 */ /* 0x010fe4000788c0ff */
[----:B------:R-:W-:Y:S01]  /*0570*/  SEL R20, R4, R25, !P3 ;  /* 0x0000001904147207 */ /* 0x000fe20005800000 */
[----:B------:R-:W-:Y:S01]  /*0580*/  IMAD.X R4, RZ, RZ, R5, P5 ;  /* 0x000000ffff047224 */ /* 0x000fe200028e0605 */
[----:B------:R-:W-:Y:S02]  /*0590*/  SEL R23, R23, R24, !P3 ;  /* 0x0000001817177207 */ /* 0x000fe40005800000 */
[----:B------:R-:W-:Y:S02]  /*05a0*/  ISETP.LT.U32.AND P0, PT, R9, R20, PT ;  /* 0x000000140900720c */ /* 0x000fe40003f01070 */
[----:B------:R-:W-:-:S02]  /*05b0*/  LOP3.LUT R19, R19, 0x1, RZ, 0xc, !PT ;  /* 0x0000000113137812 */ /* 0x000fc400078e0cff */
[CC--:B------:R-:W-:Y:S02]  /*05c0*/  ISETP.LT.AND.EX P0, PT, R4.reuse, R23.reuse, PT, P0 ;  /* 0x000000170400720c */ /* 0x0c0fe40003f01300 */
[----:B------:R-:W-:Y:S02]  /*05d0*/  @P2 SEL R19, R21, 0x1, P4 ;  /* 0x0000000115132807 */ /* 0x000fe40002000000 */
[----:B------:R-:W-:Y:S02]  /*05e0*/  @!P4 SEL R20, R9, R20, P0 ;  /* 0x000000140914c207 */ /* 0x000fe40000000000 */
[----:B------:R-:W-:Y:S02]  /*05f0*/  @!P4 SEL R23, R4, R23, P0 ;  /* 0x000000170417c207 */ /* 0x000fe40000000000 */
[----:B------:R-:W-:Y:S02]  /*0600*/  IADD3 R8, P0, PT, R6, 0x300, RZ ;  /* 0x0000030006087810 */ /* 0x000fe40007f1e0ff */
[----:B------:R-:W-:-:S02]  /*0610*/  LOP3.LUT P3, RZ, R19, 0xff, RZ, 0xc0, !PT ;  /* 0x000000ff13ff7812 */ /* 0x000fc4000786c0ff */
[----:B-----5:R-:W-:Y:S02]  /*0620*/  LOP3.LUT P4, RZ, R18, 0x1, RZ, 0xc0, !PT ;  /* 0x0000000112ff7812 */ /* 0x020fe4000788c0ff */
[----:B------:R-:W-:Y:S01]  /*0630*/  SEL R9, R9, R20, !P2 ;  /* 0x0000001409097207 */ /* 0x000fe20005000000 */
[----:B------:R-:W-:Y:S01]  /*0640*/  IMAD.X R20, RZ, RZ, R5, P0 ;  /* 0x000000ffff147224 */ /* 0x000fe200000e0605 */
[----:B------:R-:W-:Y:S02]  /*0650*/  SEL R21, R4, R23, !P2 ;  /* 0x0000001704157207 */ /* 0x000fe40005000000 */
[----:B------:R-:W-:Y:S02]  /*0660*/  ISETP.LT.U32.AND P0, PT, R8, R9, PT ;  /* 0x000000090800720c */ /* 0x000fe40003f01070 */
[----:B------:R-:W-:Y:S02]  /*0670*/  LOP3.LUT R18, R18, 0x1, RZ, 0xc, !PT ;  /* 0x0000000112127812 */ /* 0x000fe400078e0cff */
[----:B------:R-:W-:-:S02]  /*0680*/  ISETP.LT.AND.EX P0, PT, R20, R21, PT, P0 ;  /* 0x000000151400720c */ /* 0x000fc40003f01300 */
[----:B------:R-:W-:Y:S02]  /*0690*/  @P3 SEL R18, R19, 0x1, P4 ;  /* 0x0000000113123807 */ /* 0x000fe40002000000 */
[----:B------:R-:W-:Y:S02]  /*06a0*/  @!P4 SEL R9, R8, R9, P0 ;  /* 0x000000090809c207 */ /* 0x000fe40000000000 */
[----:B------:R-:W-:Y:S02]  /*06b0*/  @!P4 SEL R21, R20, R21, P0 ;  /* 0x000000151415c207 */ /* 0x000fe40000000000 */
[----:B------:R-:W-:Y:S02]  /*06c0*/  IADD3 R19, P0, PT, R6, 0x400, RZ ;  /* 0x0000040006137810 */ /* 0x000fe40007f1e0ff */
[----:B------:R-:W-:Y:S02]  /*06d0*/  LOP3.LUT P4, RZ, R17, 0x1, RZ, 0xc0, !PT ;  /* 0x0000000111ff7812 */ /* 0x000fe4000788c0ff */
[----:B------:R-:W-:-:S02]  /*06e0*/  LOP3.LUT P2, RZ, R18, 0xff, RZ, 0xc0, !PT ;  /* 0x000000ff12ff7812 */ /* 0x000fc4000784c0ff */
[----:B------:R-:W-:Y:S02]  /*06f0*/  SEL R8, R8, R9, !P3 ;  /* 0x0000000908087207 */ /* 0x000fe40005800000 */
[----:B------:R-:W-:Y:S01]  /*0700*/  SEL R20, R20, R21, !P3 ;  /* 0x0000001514147207 */ /* 0x000fe20005800000 */
[----:B------:R-:W-:Y:S01]  /*0710*/  IMAD.X R21, RZ, RZ, R5, P0 ;  /* 0x000000ffff157224 */ /* 0x000fe200000e0605 */
[----:B------:R-:W-:Y:S02]  /*0720*/  ISETP.LT.U32.AND P0, PT, R19, R8, PT ;  /* 0x000000081300720c */ /* 0x000fe40003f01070 */
[----:B------:R-:W-:Y:S02]  /*0730*/  LOP3.LUT R17, R17, 0x1, RZ, 0xc, !PT ;  /* 0x0000000111117812 */ /* 0x000fe400078e0cff */
[----:B------:R-:W-:Y:S02]  /*0740*/  ISETP.LT.AND.EX P0, PT, R21, R20, PT, P0 ;  /* 0x000000141500720c */ /* 0x000fe40003f01300 */
[----:B------:R-:W-:-:S02]  /*0750*/  IADD3 R4, P5, PT, R6, 0x500, RZ ;  /* 0x0000050006047810 */ /* 0x000fc40007fbe0ff */
[----:B------:R-:W-:Y:S02]  /*0760*/  @!P4 SEL R8, R19, R8, P0 ;  /* 0x000000081308c207 */ /* 0x000fe40000000000 */
[----:B------:R-:W-:Y:S02]  /*0770*/  @P2 SEL R17, R18, 0x1, P4 ;  /* 0x0000000112112807 */ /* 0x000fe40002000000 */
[----:B------:R-:W-:Y:S02]  /*0780*/  @!P4 SEL R20, R21, R20, P0 ;  /* 0x000000141514c207 */ /* 0x000fe40000000000 */
[----:B------:R-:W-:Y:S02]  /*0790*/  LOP3.LUT P4, RZ, R16, 0x1, RZ, 0xc0, !PT ;  /* 0x0000000110ff7812 */ /* 0x000fe4000788c0ff */
[----:B------:R-:W-:Y:S01]  /*07a0*/  SEL R19, R19, R8, !P2 ;  /* 0x0000000813137207 */ /* 0x000fe20005000000 */
[----:B------:R-:W-:Y:S01]  /*07b0*/  IMAD.X R8, RZ, RZ, R5, P5 ;  /* 0x000000ffff087224 */ /* 0x000fe200028e0605 */
[----:B------:R-:W-:-:S02]  /*07c0*/  LOP3.LUT P3, RZ, R17, 0xff, RZ, 0xc0, !PT ;  /* 0x000000ff11ff7812 */ /* 0x000fc4000786c0ff */
[----:B------:R-:W-:Y:S02]  /*07d0*/  SEL R21, R21, R20, !P2 ;  /* 0x0000001415157207 */ /* 0x000fe40005000000 */
[----:B------:R-:W-:Y:S02]  /*07e0*/  ISETP.LT.U32.AND P0, PT, R4, R19, PT ;  /* 0x000000130400720c */ /* 0x000fe40003f01070 */
[----:B------:R-:W-:Y:S02]  /*07f0*/  LOP3.LUT R16, R16, 0x1, RZ, 0xc, !PT ;  /* 0x0000000110107812 */ /* 0x000fe400078e0cff */
[----:B------:R-:W-:Y:S02]  /*0800*/  ISETP.LT.AND.EX P0, PT, R8, R21, PT, P0 ;  /* 0x000000150800720c */ /* 0x000fe40003f01300 */
[----:B------:R-:W-:Y:S02]  /*0810*/  IADD3 R9, P5, PT, R6, 0x600, RZ ;  /* 0x0000060006097810 */ /* 0x000fe40007fbe0ff */
[----:B------:R-:W-:-:S02]  /*0820*/  @!P4 SEL R19, R4, R19, P0 ;  /* 0x000000130413c207 */ /* 0x000fc40000000000 */
[----:B------:R-:W-:Y:S02]  /*0830*/  @P3 SEL R16, R17, 0x1, P4 ;  /* 0x0000000111103807 */ /* 0x000fe40002000000 */
[----:B------:R-:W-:Y:S02]  /*0840*/  @!P4 SEL R21, R8, R21, P0 ;  /* 0x000000150815c207 */ /* 0x000fe40000000000 */
[----:B------:R-:W-:Y:S02]  /*0850*/  LOP3.LUT P4, RZ, R14, 0x1, RZ, 0xc0, !PT ;  /* 0x000000010eff7812 */ /* 0x000fe4000788c0ff */
[----:B------:R-:W-:Y:S02]  /*0860*/  SEL R4, R4, R19, !P3 ;  /* 0x0000001304047207 */ /* 0x000fe40005800000 */
[----:B------:R-:W-:Y:S02]  /*0870*/  LOP3.LUT P2, RZ, R16, 0xff, RZ, 0xc0, !PT ;  /* 0x000000ff10ff7812 */ /* 0x000fe4000784c0ff */
[----:B------:R-:W-:Y:S01]  /*0880*/  SEL R17, R8, R21, !P3 ;  /* 0x0000001508117207 */ /* 0x000fe20005800000 */
[----:B------:R-:W-:Y:S01]  /*0890*/  IMAD.X R8, RZ, RZ, R5, P5 ;  /* 0x000000ffff087224 */ /* 0x000fe200028e0605 */
[----:B------:R-:W-:-:S02]  /*08a0*/  ISETP.LT.U32.AND P0, PT, R9, R4, PT ;  /* 0x000000040900720c */ /* 0x000fc40003f01070 */
[----:B------:R-:W-:Y:S02]  /*08b0*/  LOP3.LUT R14, R14, 0x1, RZ, 0xc, !PT ;  /* 0x000000010e0e7812 */ /* 0x000fe400078e0cff */
[CC--:B------:R-:W-:Y:S02]  /*08c0*/  ISETP.LT.AND.EX P0, PT, R8.reuse, R17.reuse, PT, P0 ;  /* 0x000000110800720c */ /* 0x0c0fe40003f01300 */
[----:B------:R-:W-:Y:S02]  /*08d0*/  LOP3.LUT P3, RZ, R15, 0x1, RZ, 0xc0, !PT ;  /* 0x000000010fff7812 */ /* 0x000fe4000786c0ff */
[----:B------:R-:W-:Y:S02]  /*08e0*/  @!P4 SEL R4, R9, R4, P0 ;  /* 0x000000040904c207 */ /* 0x000fe40000000000 */
[----:B------:R-:W-:Y:S02]  /*08f0*/  @!P4 SEL R17, R8, R17, P0 ;  /* 0x000000110811c207 */ /* 0x000fe40000000000 */
[----:B------:R-:W-:-:S02]  /*0900*/  IADD3 R6, P0, PT, R6, 0x700, RZ ;  /* 0x0000070006067810 */ /* 0x000fc40007f1e0ff */
[----:B------:R-:W-:Y:S02]  /*0910*/  @P2 SEL R14, R16, 0x1, P4 ;  /* 0x00000001100e2807 */ /* 0x000fe40002000000 */
[----:B------:R-:W-:Y:S01]  /*0920*/  SEL R9, R9, R4, !P2 ;  /* 0x0000000409097207 */ /* 0x000fe20005000000 */
[----:B------:R-:W-:Y:S01]  /*0930*/  IMAD.X R5, RZ, RZ, R5, P0 ;  /* 0x000000ffff057224 */ /* 0x000fe200000e0605 */
[----:B------:R-:W-:Y:S02]  /*0940*/  ISETP.NE.AND P4, PT, R13, RZ, PT ;  /* 0x000000ff0d00720c */ /* 0x000fe40003f85270 */
[----:B------:R-:W-:Y:S02]  /*0950*/  SEL R8, R8, R17, !P2 ;  /* 0x0000001108087207 */ /* 0x000fe40005000000 */
[----:B------:R-:W-:Y:S02]  /*0960*/  LOP3.LUT P2, RZ, R14, 0xff, RZ, 0xc0, !PT ;  /* 0x000000ff0eff7812 */ /* 0x000fe4000784c0ff */
[----:B------:R-:W-:-:S02]  /*0970*/  ISETP.LT.U32.AND P0, PT, R6, R9, PT ;  /* 0x000000090600720c */ /* 0x000fc40003f01070 */
        /* <DEDUP_REMOVED lines=8> */
.L_x_74:
[----:B------:R-:W-:Y:S05]  /*0a00*/  BSYNC.RECONVERGENT B2 ;  /* 0x0000000000027941 */ /* 0x000fea0003800200 */
.L_x_73:
[----:B------:R-:W-:Y:S05]  /*0a10*/  @!P1 BRA `(.L_x_72) ;  /* 0x0000000400e09947 */ /* 0x000fea0003800000 */
[----:B------:R-:W-:Y:S01]  /*0a20*/  ISETP.GE.U32.AND P0, PT, R22, 0x4, PT ;  /* 0x000000041600780c */ /* 0x000fe20003f06070 */
[----:B------:R-:W-:Y:S01]  /*0a30*/  BSSY.RECONVERGENT B2, `(.L_x_76) ;  /* 0x000003f000027945 */ /* 0x000fe20003800200 */
[----:B------:R-:W-:-:S11]  /*0a40*/  LOP3.LUT P1, R12, R12, 0x3, RZ, 0xc0, !PT ;  /* 0x000000030c0c7812 */ /* 0x000fd6000782c0ff */
[----:B------:R-:W-:Y:S05]  /*0a50*/  @!P0 BRA `(.L_x_77) ;  /* 0x0000000000f08947 */ /* 0x000fea0003800000 */
[----:B------:R-:W0:Y:S01]  /*0a60*/  LDC.64 R8, c[0x0][0x380] ;  /* 0x0000e000ff087b82 */ /* 0x000e220000000a00 */
[----:B------:R-:W2:Y:S01]  /*0a70*/  LDCU.64 UR10, c[0x0][0x390] ;  /* 0x00007200ff0a77ac */ /* 0x000ea20008000a00 */
[----:B0-----:R-:W-:-:S05]  /*0a80*/  IMAD.WIDE.U32 R8, R11, 0x4, R8 ;  /* 0x000000040b087825 */ /* 0x001fca00078e0008 */
[----:B------:R-:W3:Y:S04]  /*0a90*/  LDG.E.U8 R3, desc[UR8][R8.64] ;  /* 0x0000000808037981 */ /* 0x000ee8000c1e1100 */
[----:B------:R-:W4:Y:S04]  /*0aa0*/  LDG.E.U8 R13, desc[UR8][R8.64+0x400] ;  /* 0x00040008080d7981 */ /* 0x000f28000c1e1100 */
[----:B------:R-:W5:Y:S04]  /*0ab0*/  LDG.E.U8 R14, desc[UR8][R8.64+0x800] ;  /* 0x00080008080e7981 */ /* 0x000f68000c1e1100 */
[----:B------:R0:W5:Y:S01]  /*0ac0*/  LDG.E.U8 R2, desc[UR8][R8.64+0xc00] ;  /* 0x000c000808027981 */ /* 0x000162000c1e1100 */
[----:B------:R-:W-:-:S02]  /*0ad0*/  LOP3.LUT P3, RZ, R4, 0xff, RZ, 0xc0, !PT ;  /* 0x000000ff04ff7812 */ /* 0x000fc4000786c0ff */
[----:B--2---:R-:W-:-:S04]  /*0ae0*/  IADD3 R15, P2, PT, R11, UR10, RZ ;  /* 0x0000000a0b0f7c10 */ /* 0x004fc8000ff5e0ff */
[----:B------:R-:W-:Y:S01]  /*0af0*/  ISETP.LT.U32.AND P0, PT, R15, R6, PT ;  /* 0x000000060f00720c */ /* 0x000fe20003f01070 */
[----:B------:R-:W-:-:S05]  /*0b00*/  IMAD.X R16, RZ, RZ, UR11, P2 ;  /* 0x0000000bff107e24 */ /* 0x000fca00090e06ff */
[----:B------:R-:W-:Y:S02]  /*0b10*/  ISETP.LT.AND.EX P0, PT, R16, R5, PT, P0 ;  /* 0x000000051000720c */ /* 0x000fe40003f01300 */
[C---:B---3--:R-:W-:Y:S02]  /*0b20*/  LOP3.LUT P4, RZ, R3.reuse, 0x1, RZ, 0xc0, !PT ;  /* 0x0000000103ff7812 */ /* 0x048fe4000788c0ff */
[----:B------:R-:W-:Y:S02]  /*0b30*/  LOP3.LUT R3, R3, 0x1, RZ, 0xc, !PT ;  /* 0x0000000103037812 */ /* 0x000fe400078e0cff */
[----:B------:R-:W-:Y:S01]  /*0b40*/  @P3 SEL R3, R4, 0x1, P4 ;  /* 0x0000000104033807 */ /* 0x000fe20002000000 */
[----:B------:R-:W-:-:S03]  /*0b50*/  VIADD R4, R11, 0x100 ;  /* 0x000001000b047836 */ /* 0x000fc60000000000 */
[----:B------:R-:W-:Y:S02]  /*0b60*/  LOP3.LUT P2, RZ, R3, 0xff, RZ, 0xc0, !PT ;  /* 0x000000ff03ff7812 */ /* 0x000fe4000784c0ff */
[----:B0-----:R-:W-:Y:S01]  /*0b70*/  IADD3 R9, P5, PT, R4, UR10, RZ ;  /* 0x0000000a04097c10 */ /* 0x001fe2000ffbe0ff */
[----:B------:R-:W-:Y:S02]  /*0b80*/  VIADD R4, R11, 0x200 ;  /* 0x000002000b047836 */ /* 0x000fe40000000000 */
[----:B------:R-:W-:Y:S02]  /*0b90*/  @!P4 SEL R6, R15, R6, P0 ;  /* 0x000000060f06c207 */ /* 0x000fe40000000000 */
[----:B------:R-:W-:Y:S01]  /*0ba0*/  @!P4 SEL R5, R16, R5, P0 ;  /* 0x000000051005c207 */ /* 0x000fe20000000000 */
[----:B------:R-:W-:Y:S01]  /*0bb0*/  IMAD.X R8, RZ, RZ, UR11, P5 ;  /* 0x0000000bff087e24 */ /* 0x000fe2000a8e06ff */
[----:B----4-:R-:W-:Y:S02]  /*0bc0*/  LOP3.LUT P4, RZ, R13, 0x1, RZ, 0xc0, !PT ;  /* 0x000000010dff7812 */ /* 0x010fe4000788c0ff */
[----:B------:R-:W-:-:S02]  /*0bd0*/  SEL R6, R15, R6, !P3 ;  /* 0x000000060f067207 */ /* 0x000fc40005800000 */
[----:B------:R-:W-:Y:S02]  /*0be0*/  SEL R5, R16, R5, !P3 ;  /* 0x0000000510057207 */ /* 0x000fe40005800000 */
[-C--:B------:R-:W-:Y:S02]  /*0bf0*/  ISETP.LT.U32.AND P0, PT, R9, R6.reuse, PT ;  /* 0x000000060900720c */ /* 0x080fe40003f01070 */
[----:B------:R-:W-:Y:S02]  /*0c00*/  LOP3.LUT R13, R13, 0x1, RZ, 0xc, !PT ;  /* 0x000000010d0d7812 */ /* 0x000fe400078e0cff */
[----:B------:R-:W-:Y:S02]  /*0c10*/  ISETP.LT.AND.EX P0, PT, R8, R5, PT, P0 ;  /* 0x000000050800720c */ /* 0x000fe40003f01300 */
[----:B------:R-:W-:Y:S01]  /*0c20*/  @P2 SEL R13, R3, 0x1, P4 ;  /* 0x00000001030d2807 */ /* 0x000fe20002000000 */
[----:B------:R-:W-:Y:S01]  /*0c30*/  VIADD R3, R11, 0x300 ;  /* 0x000003000b037836 */ /* 0x000fe20000000000 */
[----:B------:R-:W-:Y:S01]  /*0c40*/  @!P4 SEL R6, R9, R6, P0 ;  /* 0x000000060906c207 */ /* 0x000fe20000000000 */
[----:B------:R-:W-:Y:S01]  /*0c50*/  VIADD R11, R11, 0x400 ;  /* 0x000004000b0b7836 */ /* 0x000fe20000000000 */
[----:B------:R-:W-:-:S02]  /*0c60*/  IADD3 R4, P5, PT, R4, UR10, RZ ;  /* 0x0000000a04047c10 */ /* 0x000fc4000ffbe0ff */
[----:B------:R-:W-:Y:S02]  /*0c70*/  @!P4 SEL R5, R8, R5, P0 ;  /* 0x000000050805c207 */ /* 0x000fe40000000000 */
[----:B------:R-:W-:Y:S02]  /*0c80*/  LOP3.LUT P3, RZ, R13, 0xff, RZ, 0xc0, !PT ;  /* 0x000000ff0dff7812 */ /* 0x000fe4000786c0ff */
[----:B-----5:R-:W-:Y:S02]  /*0c90*/  LOP3.LUT P4, RZ, R14, 0x1, RZ, 0xc0, !PT ;  /* 0x000000010eff7812 */ /* 0x020fe4000788c0ff */
[----:B------:R-:W-:Y:S02]  /*0ca0*/  SEL R9, R9, R6, !P2 ;  /* 0x0000000609097207 */ /* 0x000fe40005000000 */
[----:B------:R-:W-:Y:S01]  /*0cb0*/  SEL R8, R8, R5, !P2 ;  /* 0x0000000508087207 */ /* 0x000fe20005000000 */
[----:B------:R-:W-:Y:S01]  /*0cc0*/  IMAD.X R5, RZ, RZ, UR11, P5 ;  /* 0x0000000bff057e24 */ /* 0x000fe2000a8e06ff */
[----:B------:R-:W-:-:S02]  /*0cd0*/  ISETP.LT.U32.AND P0, PT, R4, R9, PT ;  /* 0x000000090400720c */ /* 0x000fc40003f01070 */
[----:B------:R-:W-:Y:S02]  /*0ce0*/  LOP3.LUT R14, R14, 0x1, RZ, 0xc, !PT ;  /* 0x000000010e0e7812 */ /* 0x000fe400078e0cff */
[-C--:B------:R-:W-:Y:S02]  /*0cf0*/  ISETP.LT.AND.EX P0, PT, R5, R8.reuse, PT, P0 ;  /* 0x000000080500720c */ /* 0x080fe40003f01300 */
[----:B------:R-:W-:Y:S02]  /*0d00*/  @P3 SEL R14, R13, 0x1, P4 ;  /* 0x000000010d0e3807 */ /* 0x000fe40002000000 */
[----:B------:R-:W-:Y:S02]  /*0d10*/  @!P4 SEL R9, R4, R9, P0 ;  /* 0x000000090409c207 */ /* 0x000fe40000000000 */
[----:B------:R-:W-:Y:S02]  /*0d20*/  @!P4 SEL R8, R5, R8, P0 ;  /* 0x000000080508c207 */ /* 0x000fe40000000000 */
[----:B------:R-:W-:-:S02]  /*0d30*/  IADD3 R3, P0, PT, R3, UR10, RZ ;  /* 0x0000000a03037c10 */ /* 0x000fc4000ff1e0ff */
[----:B------:R-:W-:Y:S02]  /*0d40*/  LOP3.LUT P4, RZ, R2, 0x1, RZ, 0xc0, !PT ;  /* 0x0000000102ff7812 */ /* 0x000fe4000788c0ff */
[----:B------:R-:W-:Y:S02]  /*0d50*/  SEL R6, R4, R9, !P3 ;  /* 0x0000000904067207 */ /* 0x000fe40005800000 */
[----:B------:R-:W-:Y:S02]  /*0d60*/  LOP3.LUT P2, RZ, R14, 0xff, RZ, 0xc0, !PT ;  /* 0x000000ff0eff7812 */ /* 0x000fe4000784c0ff */
[----:B------:R-:W-:Y:S01]  /*0d70*/  SEL R4, R5, R8, !P3 ;  /* 0x0000000805047207 */ /* 0x000fe20005800000 */
[----:B------:R-:W-:Y:S01]  /*0d80*/  IMAD.X R5, RZ, RZ, UR11, P0 ;  /* 0x0000000bff057e24 */ /* 0x000fe200080e06ff */
[----:B------:R-:W-:Y:S02]  /*0d90*/  ISETP.LT.U32.AND P0, PT, R3, R6, PT ;  /* 0x000000060300720c */ /* 0x000fe40003f01070 */
[----:B------:R-:W-:-:S02]  /*0da0*/  LOP3.LUT R2, R2, 0x1, RZ, 0xc, !PT ;  /* 0x0000000102027812 */ /* 0x000fc400078e0cff */
[----:B------:R-:W-:-:S04]  /*0db0*/  ISETP.LT.AND.EX P0, PT, R5, R4, PT, P0 ;  /* 0x000000040500720c */ /* 0x000fc80003f01300 */
[----:B------:R-:W-:Y:S02]  /*0dc0*/  @!P4 SEL R4, R5, R4, P0 ;  /* 0x000000040504c207 */ /* 0x000fe40000000000 */
[----:B------:R-:W-:Y:S02]  /*0dd0*/  @!P4 SEL R6, R3, R6, P0 ;  /* 0x000000060306c207 */ /* 0x000fe40000000000 */
[----:B------:R-:W-:Y:S02]  /*0de0*/  @P2 SEL R2, R14, 0x1, P4 ;  /* 0x000000010e022807 */ /* 0x000fe40002000000 */
[----:B------:R-:W-:Y:S02]  /*0df0*/  SEL R5, R5, R4, !P2 ;  /* 0x0000000405057207 */ /* 0x000fe40005000000 */
[----:B------:R-:W-:Y:S02]  /*0e00*/  SEL R6, R3, R6, !P2 ;  /* 0x0000000603067207 */ /* 0x000fe40005000000 */
[----:B------:R-:W-:-:S07]  /*0e10*/  PRMT R4, R2, 0x7610, R4 ;  /* 0x0000761002047816 */ /* 0x000fce0000000004 */
.L_x_77:
[----:B------:R-:W-:Y:S05]  /*0e20*/  BSYNC.RECONVERGENT B2 ;  /* 0x0000000000027941 */ /* 0x000fea0003800200 */
.L_x_76:
[----:B------:R-:W-:Y:S05]  /*0e30*/  @!P1 BRA `(.L_x_72) ;  /* 0x0000000000d89947 */ /* 0x000fea0003800000 */
[----:B------:R-:W-:Y:S01]  /*0e40*/  ISETP.NE.AND P0, PT, R12, 0x1, PT ;  /* 0x000000010c00780c */ /* 0x000fe20003f05270 */
[----:B------:R-:W-:Y:S01]  /*0e50*/  BSSY.RECONVERGENT B2, `(.L_x_78) ;  /* 0x0000022000027945 */ /* 0x000fe20003800200 */
[----:B------:R-:W-:-:S11]  /*0e60*/  LOP3.LUT P1, RZ, R10, 0x100, RZ, 0xc0, !PT ;  /* 0x000001000aff7812 */ /* 0x000fd6000782c0ff */
[----:B------:R-:W-:Y:S05]  /*0e70*/  @!P0 BRA `(.L_x_79) ;  /* 0x00000000007c8947 */ /* 0x000fea0003800000 */
[----:B------:R-:W0:Y:S01]  /*0e80*/  LDC.64 R2, c[0x0][0x380] ;  /* 0x0000e000ff027b82 */ /* 0x000e220000000a00 */
[----:B------:R-:W2:Y:S01]  /*0e90*/  LDCU.64 UR10, c[0x0][0x390] ;  /* 0x00007200ff0a77ac */ /* 0x000ea20008000a00 */
[----:B0-----:R-:W-:-:S05]  /*0ea0*/  IMAD.WIDE.U32 R2, R11, 0x4, R2 ;  /* 0x000000040b027825 */ /* 0x001fca00078e0002 */
[----:B------:R-:W3:Y:S04]  /*0eb0*/  LDG.E.U8 R10, desc[UR8][R2.64] ;  /* 0x00000008020a7981 */ /* 0x000ee8000c1e1100 */
[----:B------:R-:W4:Y:S01]  /*0ec0*/  LDG.E.U8 R13, desc[UR8][R2.64+0x400] ;  /* 0x00040008020d7981 */ /* 0x000f22000c1e1100 */
[C---:B--2---:R-:W-:Y:S01]  /*0ed0*/  IADD3 R9, P3, PT, R11.reuse, UR10, RZ ;  /* 0x0000000a0b097c10 */ /* 0x044fe2000ff7e0ff */
[C---:B------:R-:W-:Y:S01]  /*0ee0*/  VIADD R12, R11.reuse, 0x100 ;  /* 0x000001000b0c7836 */ /* 0x040fe20000000000 */
[----:B------:R-:W-:Y:S01]  /*0ef0*/  LOP3.LUT P2, RZ, R4, 0xff, RZ, 0xc0, !PT ;  /* 0x000000ff04ff7812 */ /* 0x000fe2000784c0ff */
[----:B------:R-:W-:Y:S01]  /*0f00*/  VIADD R11, R11, 0x200 ;  /* 0x000002000b0b7836 */ /* 0x000fe20000000000 */
[----:B------:R-:W-:Y:S01]  /*0f10*/  ISETP.LT.U32.AND P0, PT, R9, R6, PT ;  /* 0x000000060900720c */ /* 0x000fe20003f01070 */
[----:B------:R-:W-:-:S05]  /*0f20*/  IMAD.X R8, RZ, RZ, UR11, P3 ;  /* 0x0000000bff087e24 */ /* 0x000fca00098e06ff */
[----:B------:R-:W-:Y:S02]  /*0f30*/  ISETP.LT.AND.EX P0, PT, R8, R5, PT, P0 ;  /* 0x000000050800720c */ /* 0x000fe40003f01300 */
[C---:B---3--:R-:W-:Y:S02]  /*0f40*/  LOP3.LUT P4, RZ, R10.reuse, 0x1, RZ, 0xc0, !PT ;  /* 0x000000010aff7812 */ /* 0x048fe4000788c0ff */
[----:B------:R-:W-:Y:S02]  /*0f50*/  LOP3.LUT R10, R10, 0x1, RZ, 0xc, !PT ;  /* 0x000000010a0a7812 */ /* 0x000fe400078e0cff */
[----:B------:R-:W-:Y:S02]  /*0f60*/  @P2 SEL R10, R4, 0x1, P4 ;  /* 0x00000001040a2807 */ /* 0x000fe40002000000 */
[C---:B----4-:R-:W-:Y:S02]  /*0f70*/  LOP3.LUT P3, RZ, R13.reuse, 0x1, RZ, 0xc0, !PT ;  /* 0x000000010dff7812 */ /* 0x050fe4000786c0ff */
[----:B------:R-:W-:-:S05]  /*0f80*/  LOP3.LUT R4, R13, 0x1, RZ, 0xc, !PT ;  /* 0x000000010d047812 */ /* 0x000fca00078e0cff */
[C---:B------:R-:W-:Y:S02]  /*0f90*/  @!P4 SEL R6, R9.reuse, R6, P0 ;  /* 0x000000060906c207 */ /* 0x040fe40000000000 */
[----:B------:R-:W-:Y:S02]  /*0fa0*/  @!P4 SEL R5, R8, R5, P0 ;  /* 0x000000050805c207 */ /* 0x000fe40000000000 */
[----:B------:R-:W-:Y:S02]  /*0fb0*/  IADD3 R3, P0, PT, R12, UR10, RZ ;  /* 0x0000000a0c037c10 */ /* 0x000fe4000ff1e0ff */
[----:B------:R-:W-:Y:S02]  /*0fc0*/  SEL R6, R9, R6, !P2 ;  /* 0x0000000609067207 */ /* 0x000fe40005000000 */
[----:B------:R-:W-:Y:S01]  /*0fd0*/  SEL R5, R8, R5, !P2 ;  /* 0x0000000508057207 */ /* 0x000fe20005000000 */
[----:B------:R-:W-:Y:S01]  /*0fe0*/  IMAD.X R2, RZ, RZ, UR11, P0 ;  /* 0x0000000bff027e24 */ /* 0x000fe200080e06ff */
[----:B------:R-:W-:-:S02]  /*0ff0*/  LOP3.LUT P2, RZ, R10, 0xff, RZ, 0xc0, !PT ;  /* 0x000000ff0aff7812 */ /* 0x000fc4000784c0ff */
[----:B------:R-:W-:-:S04]  /*1000*/  ISETP.LT.U32.AND P0, PT, R3, R6, PT ;  /* 0x000000060300720c */ /* 0x000fc80003f01070 */
[----:B------:R-:W-:-:S04]  /*1010*/  ISETP.LT.AND.EX P0, PT, R2, R5, PT, P0 ;  /* 0x000000050200720c */ /* 0x000fc80003f01300 */
[C---:B------:R-:W-:Y:S02]  /*1020*/  @!P3 SEL R6, R3.reuse, R6, P0 ;  /* 0x000000060306b207 */ /* 0x040fe40000000000 */
[----:B------:R-:W-:Y:S02]  /*1030*/  @!P3 SEL R5, R2, R5, P0 ;  /* 0x000000050205b207 */ /* 0x000fe40000000000 */
[----:B------:R-:W-:Y:S02]  /*1040*/  @P2 SEL R4, R10, 0x1, P3 ;  /* 0x000000010a042807 */ /* 0x000fe40001800000 */
[----:B------:R-:W-:Y:S02]  /*1050*/  SEL R6, R3, R6, !P2 ;  /* 0x0000000603067207 */ /* 0x000fe40005000000 */
[----:B------:R-:W-:-:S07]  /*1060*/  SEL R5, R2, R5, !P2 ;  /* 0x0000000502057207 */ /* 0x000fce0005000000 */
.L_x_79:
[----:B------:R-:W-:Y:S05]  /*1070*/  BSYNC.RECONVERGENT B2 ;  /* 0x0000000000027941 */ /* 0x000fea0003800200 */
.L_x_78:
[----:B------:R-:W-:Y:S05]  /*1080*/  @P1 BRA `(.L_x_72) ;  /* 0x0000000000441947 */ /* 0x000fea0003800000 */
[----:B------:R-:W0:Y:S01]  /*1090*/  LDC.64 R2, c[0x0][0x380] ;  /* 0x0000e000ff027b82 */ /* 0x000e220000000a00 */
[----:B------:R-:W2:Y:S01]  /*10a0*/  LDCU.64 UR10, c[0x0][0x390] ;  /* 0x00007200ff0a77ac */ /* 0x000ea20008000a00 */
[----:B0-----:R-:W-:-:S06]  /*10b0*/  IMAD.WIDE.U32 R2, R11, 0x4, R2 ;  /* 0x000000040b027825 */ /* 0x001fcc00078e0002 */
[----:B------:R-:W3:Y:S01]  /*10c0*/  LDG.E.U8 R2, desc[UR8][R2.64] ;  /* 0x0000000802027981 */ /* 0x000ee2000c1e1100 */
[----:B--2---:R-:W-:Y:S02]  /*10d0*/  IADD3 R9, P0, PT, R11, UR10, RZ ;  /* 0x0000000a0b097c10 */ /* 0x004fe4000ff1e0ff */
[----:B------:R-:W-:-:S03]  /*10e0*/  LOP3.LUT P2, RZ, R4, 0xff, RZ, 0xc0, !PT ;  /* 0x000000ff04ff7812 */ /* 0x000fc6000784c0ff */
[----:B------:R-:W-:Y:S01]  /*10f0*/  IMAD.X R10, RZ, RZ, UR11, P0 ;  /* 0x0000000bff0a7e24 */ /* 0x000fe200080e06ff */
[----:B------:R-:W-:-:S04]  /*1100*/  ISETP.LT.U32.AND P0, PT, R9, R6, PT ;  /* 0x000000060900720c */ /* 0x000fc80003f01070 */
[----:B------:R-:W-:Y:S02]  /*1110*/  ISETP.LT.AND.EX P0, PT, R10, R5, PT, P0 ;  /* 0x000000050a00720c */ /* 0x000fe40003f01300 */
[C---:B---3--:R-:W-:Y:S02]  /*1120*/  LOP3.LUT P1, RZ, R2.reuse, 0x1, RZ, 0xc0, !PT ;  /* 0x0000000102ff7812 */ /* 0x048fe4000782c0ff */
[----:B------:R-:W-:Y:S02]  /*1130*/  LOP3.LUT R8, R2, 0x1, RZ, 0xc, !PT ;  /* 0x0000000102087812 */ /* 0x000fe400078e0cff */
[----:B------:R-:W-:-:S04]  /*1140*/  @P2 SEL R8, R4, 0x1, P1 ;  /* 0x0000000104082807 */ /* 0x000fc80000800000 */
[----:B------:R-:W-:-:S05]  /*1150*/  PRMT R4, R8, 0x7610, R4 ;  /* 0x0000761008047816 */ /* 0x000fca0000000004 */
[C---:B------:R-:W-:Y:S02]  /*1160*/  @!P1 SEL R6, R9.reuse, R6, P0 ;  /* 0x0000000609069207 */ /* 0x040fe40000000000 */
[C---:B------:R-:W-:Y:S02]  /*1170*/  @!P1 SEL R5, R10.reuse, R5, P0 ;  /* 0x000000050a059207 */ /* 0x040fe40000000000 */
[----:B------:R-:W-:Y:S02]  /*1180*/  SEL R6, R9, R6, !P2 ;  /* 0x0000000609067207 */ /* 0x000fe40005000000 */
[----:B------:R-:W-:-:S07]  /*1190*/  SEL R5, R10, R5, !P2 ;  /* 0x000000050a057207 */ /* 0x000fce0005000000 */
.L_x_72:
[----:B------:R-:W-:Y:S05]  /*11a0*/  BSYNC.RECONVERGENT B1 ;  /* 0x0000000000017941 */ /* 0x000fea0003800200 */
.L_x_71:
[----:B------:R-:W-:-:S04]  /*11b0*/  UISETP.GE.U32.AND UP0, UPT, UR4, 0x100, UPT ;  /* 0x000001000400788c */ /* 0x000fc8000bf06070 */
[----:B------:R-:W-:-:S09]  /*11c0*/  UISETP.GE.U32.AND.EX UP0, UPT, UR5, URZ, UPT, UP0 ;  /* 0x000000ff0500728c */ /* 0x000fd2000bf06100 */
[----:B------:R-:W-:Y:S05]  /*11d0*/  BRA.U !UP0, `(.L_x_80) ;  /* 0x0000000d08487547 */ /* 0x000fea000b800000 */
[----:B------:R-:W0:Y:S01]  /*11e0*/  S2R R10, SR_LANEID ;  /* 0x00000000000a7919 */ /* 0x000e220000000000 */
[----:B------:R-:W-:Y:S01]  /*11f0*/  LOP3.LUT R2, R4, 0xff, RZ, 0xc0, !PT ;  /* 0x000000ff04027812 */ /* 0x000fe200078ec0ff */
[----:B------:R-:W-:Y:S01]  /*1200*/  BSSY.RECONVERGENT B1, `(.L_x_81) ;  /* 0x0000016000017945 */ /* 0x000fe20003800200 */
[----:B------:R2:W3:Y:S04]  /*1210*/  SHFL.DOWN PT, R9, R6, 0x1, 0x1f ;  /* 0x08201f0006097f89 */ /* 0x0004e800000e0000 */
[----:B------:R2:W4:Y:S04]  /*1220*/  SHFL.DOWN PT, R8, R5, 0x1, 0x1f ;  /* 0x08201f0005087f89 */ /* 0x00052800000e0000 */
[----:B------:R2:W1:Y:S01]  /*1230*/  SHFL.DOWN PT, R3, R2, 0x1, 0x1f ;  /* 0x08201f0002037f89 */ /* 0x00046200000e0000 */
        /* <DEDUP_REMOVED lines=8> */
[----:B------:R-:W-:Y:S02]  /*12c0*/  @!P0 ISETP.LT.U32.AND P1, PT, R9, R6, PT ;  /* 0x000000060900820c */ /* 0x000fe40003f21070 */
        /* <DEDUP_REMOVED lines=9> */
.L_x_82:
[----:B------:R-:W-:Y:S05]  /*1360*/  BSYNC.RECONVERGENT B1 ;  /* 0x0000000000017941 */ /* 0x000fea0003800200 */
.L_x_81:
        /* <DEDUP_REMOVED lines=13> */
[----:B-1----:R-:W-:Y:S02]  /*1440*/  @!P0 ISETP.LT.U32.AND P3, PT, R9, R6, PT ;  /* 0x000000060900820c */ /* 0x002fe40003f61070 */
        /* <DEDUP_REMOVED lines=9> */
.L_x_84:
[----:B------:R-:W-:Y:S05]  /*14e0*/  BSYNC.RECONVERGENT B1 ;  /* 0x0000000000017941 */ /* 0x000fea0003800200 */
.L_x_83:
        /* <DEDUP_REMOVED lines=10> */
[----:B---3--:R-:W-:Y:S02]  /*1590*/  @!P0 ISETP.LT.U32.AND P2, PT, R9, R6, PT ;  /* 0x000000060900820c */ /* 0x008fe40003f41070 */
        /* <DEDUP_REMOVED lines=9> */
.L_x_86:
[----:B------:R-:W-:Y:S05]  /*1630*/  BSYNC.RECONVERGENT B1 ;  /* 0x0000000000017941 */ /* 0x000fea0003800200 */
.L_x_85:
        /* <DEDUP_REMOVED lines=10> */
[----:B----4-:R-:W-:Y:S02]  /*16e0*/  @!P0 ISETP.LT.U32.AND P2, PT, R9, R6, PT ;  /* 0x000000060900820c */ /* 0x010fe40003f41070 */
        /* <DEDUP_REMOVED lines=9> */
.L_x_88:
[----:B------:R-:W-:Y:S05]  /*1780*/  BSYNC.RECONVERGENT B1 ;  /* 0x0000000000017941 */ /* 0x000fea0003800200 */
.L_x_87:
        /* <DEDUP_REMOVED lines=20> */
.L_x_90:
[----:B------:R-:W-:Y:S05]  /*18d0*/  BSYNC.RECONVERGENT B1 ;  /* 0x0000000000017941 */ /* 0x000fea0003800200 */
.L_x_89:
[----:B------:R-:W-:Y:S04]  /*18e0*/  BSSY.RECONVERGENT B1, `(.L_x_91) ;  /* 0x000000c000017945 */ /* 0x000fe80003800200 */
[----:B------:R-:W-:Y:S05]  /*18f0*/  @P1 BRA `(.L_x_92) ;  /* 0x0000000000281947 */ /* 0x000fea0003800000 */
[----:B--2---:R-:W2:Y:S01]  /*1900*/  S2R R8, SR_CgaCtaId ;  /* 0x0000000000087919 */ /* 0x004ea20000008800 */
[----:B0-----:R-:W-:Y:S02]  /*1910*/  MOV R3, 0x400 ;  /* 0x0000040000037802 */ /* 0x001fe40000000f00 */
[----:B------:R-:W-:-:S04]  /*1920*/  SHF.R.U32.HI R2, RZ, 0x1, R7 ;  /* 0x00000001ff027819 */ /* 0x000fc80000011607 */
[----:B------:R-:W-:Y:S02]  /*1930*/  LOP3.LUT R2, R2, 0x1f0, RZ, 0xc0, !PT ;  /* 0x000001f002027812 */ /* 0x000fe400078ec0ff */
[----:B--2---:R-:W-:-:S05]  /*1940*/  LEA R3, R8, R3, 0x18 ;  /* 0x0000000308037211 */ /* 0x004fca00078ec0ff */
[----:B----4-:R-:W-:Y:S02]  /*1950*/  IMAD.IADD R9, R2, 0x1, R3 ;  /* 0x0000000102097824 */ /* 0x010fe400078e0203 */
[----:B------:R-:W-:Y:S02]  /*1960*/  IMAD.MOV.U32 R2, RZ, RZ, R6 ;  /* 0x000000ffff027224 */ /* 0x000fe400078e0006 */
[----:B------:R-:W-:Y:S01]  /*1970*/  IMAD.MOV.U32 R3, RZ, RZ, R5 ;  /* 0x000000ffff037224 */ /* 0x000fe200078e0005 */
[----:B------:R0:W-:Y:S04]  /*1980*/  STS.U8 [R9+0x8], R4 ;  /* 0x0000080409007388 */ /* 0x0001e80000000000 */
[----:B------:R0:W-:Y:S02]  /*1990*/  STS.64 [R9+0x10], R2 ;  /* 0x0000100209007388 */ /* 0x0001e40000000a00 */
.L_x_92:
[----:B------:R-:W-:Y:S05]  /*19a0*/  BSYNC.RECONVERGENT B1 ;  /* 0x0000000000017941 */ /* 0x000fea0003800200 */
.L_x_91:
        /* <DEDUP_REMOVED lines=8> */
[----:B------:R-:W1:Y:S04]  /*1a30*/  LDS.64 R12, [UR6+0x20] ;  /* 0x00002006ff0c7984 */ /* 0x000e680008000a00 */
[----:B------:R-:W3:Y:S04]  /*1a40*/  LDS.U8 R16, [UR6+0x28] ;  /* 0x00002806ff107984 */ /* 0x000ee80008000000 */
[----:B------:R-:W3:Y:S04]  /*1a50*/  LDS.64 R10, [UR6+0x30] ;  /* 0x00003006ff0a7984 */ /* 0x000ee80008000a00 */
[----:B------:R-:W3:Y:S04]  /*1a60*/  LDS.U8 R17, [UR6+0x38] ;  /* 0x00003806ff117984 */ /* 0x000ee80008000000 */
[----:B0-----:R-:W0:Y:S04]  /*1a70*/  LDS.64 R2, [UR6+0x40] ;  /* 0x00004006ff027984 */ /* 0x001e280008000a00 */
[----:B------:R-:W0:Y:S04]  /*1a80*/  LDS.U8 R14, [UR6+0x48] ;  /* 0x00004806ff0e7984 */ /* 0x000e280008000000 */
[----:B--2-4-:R-:W2:Y:S01]  /*1a90*/  LDS.64 R8, [UR6+0x50] ;  /* 0x00005006ff087984 */ /* 0x014ea20008000a00 */
[----:B-----5:R-:W-:-:S04]  /*1aa0*/  ISETP.NE.AND P2, PT, R7, RZ, PT ;  /* 0x000000ff0700720c */ /* 0x020fc80003f45270 */
[----:B------:R-:W-:Y:S02]  /*1ab0*/  @P4 SEL R7, R4, 0x1, !P2 ;  /* 0x0000000104074807 */ /* 0x000fe40005000000 */
[-C--:B-1----:R-:W-:Y:S02]  /*1ac0*/  ISETP.LT.U32.AND P0, PT, R12, R6.reuse, PT ;  /* 0x000000060c00720c */ /* 0x082fe40003f01070 */
[----:B------:R-:W-:Y:S02]  /*1ad0*/  LOP3.LUT P3, RZ, R7, 0xff, RZ, 0xc0, !PT ;  /* 0x000000ff07ff7812 */ /* 0x000fe4000786c0ff */
[----:B------:R-:W-:Y:S02]  /*1ae0*/  ISETP.LT.AND.EX P0, PT, R13, R5, PT, P0 ;  /* 0x000000050d00720c */ /* 0x000fe40003f01300 */
[----:B---3--:R-:W-:Y:S02]  /*1af0*/  ISETP.NE.AND P5, PT, R16, RZ, PT ;  /* 0x000000ff1000720c */ /* 0x008fe40003fa5270 */
[----:B------:R-:W-:-:S02]  /*1b00*/  @P2 SEL R6, R12, R6, P0 ;  /* 0x000000060c062207 */ /* 0x000fc40000000000 */
[C---:B------:R-:W-:Y:S02]  /*1b10*/  @P2 SEL R5, R13.reuse, R5, P0 ;  /* 0x000000050d052207 */ /* 0x040fe40000000000 */
[----:B------:R-:W-:Y:S02]  /*1b20*/  SEL R15, R12, R6, !P4 ;  /* 0x000000060c0f7207 */ /* 0x000fe40006000000 */
[----:B------:R-:W-:Y:S01]  /*1b30*/  SEL R5, R13, R5, !P4 ;  /* 0x000000050d057207 */ /* 0x000fe20006000000 */
[----:B------:R-:W1:Y:S01]  /*1b40*/  LDS.U8 R12, [UR6+0x58] ;  /* 0x00005806ff0c7984 */ /* 0x000e620008000000 */
[----:B------:R-:W-:Y:S02]  /*1b50*/  ISETP.LT.U32.AND P0, PT, R10, R15, PT ;  /* 0x0000000f0a00720c */ /* 0x000fe40003f01070 */
[----:B------:R-:W-:Y:S02]  /*1b60*/  @P3 SEL R16, R7, 0x1, !P5 ;  /* 0x0000000107103807 */ /* 0x000fe40006800000 */
[----:B------:R-:W-:Y:S01]  /*1b70*/  ISETP.LT.AND.EX P0, PT, R11, R5, PT, P0 ;  /* 0x000000050b00720c */ /* 0x000fe20003f01300 */
[----:B------:R-:W3:Y:S01]  /*1b80*/  LDS.64 R6, [UR6+0x60] ;  /* 0x00006006ff067984 */ /* 0x000ee20008000a00 */
[----:B------:R-:W-:-:S02]  /*1b90*/  LOP3.LUT P2, RZ, R16, 0xff, RZ, 0xc0, !PT ;  /* 0x000000ff10ff7812 */ /* 0x000fc4000784c0ff */
[C---:B------:R-:W-:Y:S02]  /*1ba0*/  @P5 SEL R15, R10.reuse, R15, P0 ;  /* 0x0000000f0a0f5207 */ /* 0x040fe40000000000 */
[----:B------:R-:W-:Y:S02]  /*1bb0*/  ISETP.NE.AND P4, PT, R17, RZ, PT ;  /* 0x000000ff1100720c */ /* 0x000fe40003f85270 */
[C---:B------:R-:W-:Y:S02]  /*1bc0*/  @P5 SEL R5, R11.reuse, R5, P0 ;  /* 0x000000050b055207 */ /* 0x040fe40000000000 */
[----:B------:R-:W-:Y:S02]  /*1bd0*/  SEL R13, R10, R15, !P3 ;  /* 0x0000000f0a0d7207 */ /* 0x000fe40005800000 */
[----:B------:R-:W-:Y:S01]  /*1be0*/  SEL R15, R11, R5, !P3 ;  /* 0x000000050b0f7207 */ /* 0x000fe20005800000 */
[----:B------:R-:W-:Y:S01]  /*1bf0*/  LDS.U8 R10, [UR6+0x78] ;  /* 0x00007806ff0a7984 */ /* 0x000fe20008000000 */
[----:B0-----:R-:W-:-:S02]  /*1c00*/  ISETP.LT.U32.AND P0, PT, R2, R13, PT ;  /* 0x0000000d0200720c */ /* 0x001fc40003f01070 */
[----:B------:R-:W-:Y:S01]  /*1c10*/  @P2 SEL R17, R16, 0x1, !P4 ;  /* 0x0000000110112807 */ /* 0x000fe20006000000 */
[----:B------:R-:W-:Y:S01]  /*1c20*/  LDS.64 R4, [UR6+0x70] ;  /* 0x00007006ff047984 */ /* 0x000fe20008000a00 */
[----:B------:R-:W-:Y:S02]  /*1c30*/  ISETP.LT.AND.EX P0, PT, R3, R15, PT, P0 ;  /* 0x0000000f0300720c */ /* 0x000fe40003f01300 */
[----:B------:R-:W-:Y:S01]  /*1c40*/  LOP3.LUT P5, RZ, R17, 0xff, RZ, 0xc0, !PT ;  /* 0x000000ff11ff7812 */ /* 0x000fe200078ac0ff */
[----:B------:R-:W0:Y:S01]  /*1c50*/  LDS.U8 R16, [UR6+0x68] ;  /* 0x00006806ff107984 */ /* 0x000e220008000000 */
[----:B------:R-:W-:Y:S02]  /*1c60*/  @P4 SEL R13, R2, R13, P0 ;  /* 0x0000000d020d4207 */ /* 0x000fe40000000000 */
[----:B------:R-:W-:Y:S02]  /*1c70*/  ISETP.NE.AND P3, PT, R14, RZ, PT ;  /* 0x000000ff0e00720c */ /* 0x000fe40003f65270 */
[----:B------:R-:W-:-:S02]  /*1c80*/  @P4 SEL R15, R3, R15, P0 ;  /* 0x0000000f030f4207 */ /* 0x000fc40000000000 */
[----:B------:R-:W-:Y:S02]  /*1c90*/  SEL R11, R2, R13, !P2 ;  /* 0x0000000d020b7207 */ /* 0x000fe40005000000 */
[----:B------:R-:W-:Y:S02]  /*1ca0*/  SEL R13, R3, R15, !P2 ;  /* 0x0000000f030d7207 */ /* 0x000fe40005000000 */
[----:B--2---:R-:W-:Y:S01]  /*1cb0*/  ISETP.LT.U32.AND P0, PT, R8, R11, PT ;  /* 0x0000000b0800720c */ /* 0x004fe20003f01070 */
[----:B------:R-:W2:Y:S01]  /*1cc0*/  LDS.64 R2, [UR6+0x80] ;  /* 0x00008006ff027984 */ /* 0x000ea20008000a00 */
[----:B------:R-:W-:Y:S02]  /*1cd0*/  @P5 SEL R14, R17, 0x1, !P3 ;  /* 0x00000001110e5807 */ /* 0x000fe40005800000 */
[----:B------:R-:W-:Y:S02]  /*1ce0*/  ISETP.LT.AND.EX P0, PT, R9, R13, PT, P0 ;  /* 0x0000000d0900720c */ /* 0x000fe40003f01300 */
[----:B------:R-:W-:-:S02]  /*1cf0*/  LOP3.LUT P4, RZ, R14, 0xff, RZ, 0xc0, !PT ;  /* 0x000000ff0eff7812 */ /* 0x000fc4000788c0ff */
[----:B------:R-:W-:Y:S02]  /*1d00*/  @P3 SEL R11, R8, R11, P0 ;  /* 0x0000000b080b3207 */ /* 0x000fe40000000000 */
[----:B-1----:R-:W-:Y:S02]  /*1d10*/  ISETP.NE.AND P2, PT, R12, RZ, PT ;  /* 0x000000ff0c00720c */ /* 0x002fe40003f45270 */
[C---:B------:R-:W-:Y:S02]  /*1d20*/  @P3 SEL R13, R9.reuse, R13, P0 ;  /* 0x0000000d090d3207 */ /* 0x040fe40000000000 */
[----:B------:R-:W-:Y:S02]  /*1d30*/  SEL R11, R8, R11, !P5 ;  /* 0x0000000b080b7207 */ /* 0x000fe40006800000 */
[----:B------:R-:W-:Y:S02]  /*1d40*/  SEL R13, R9, R13, !P5 ;  /* 0x0000000d090d7207 */ /* 0x000fe40006800000 */
[----:B---3--:R-:W-:-:S02]  /*1d50*/  ISETP.LT.U32.AND P0, PT, R6, R11, PT ;  /* 0x0000000b0600720c */ /* 0x008fc40003f01070 */
[----:B------:R-:W-:Y:S02]  /*1d60*/  @P4 SEL R12, R14, 0x1, !P2 ;  /* 0x000000010e0c4807 */ /* 0x000fe40005000000 */
[C---:B------:R-:W-:Y:S02]  /*1d70*/  ISETP.LT.AND.EX P0, PT, R7.reuse, R13, PT, P0 ;  /* 0x0000000d0700720c */ /* 0x040fe40003f01300 */
[----:B------:R-:W-:Y:S02]  /*1d80*/  LOP3.LUT P5, RZ, R12, 0xff, RZ, 0xc0, !PT ;  /* 0x000000ff0cff7812 */ /* 0x000fe400078ac0ff */
[----:B------:R-:W-:Y:S02]  /*1d90*/  @P2 SEL R11, R6, R11, P0 ;  /* 0x0000000b060b2207 */ /* 0x000fe40000000000 */
[----:B------:R-:W-:Y:S02]  /*1da0*/  @P2 SEL R13, R7, R13, P0 ;  /* 0x0000000d070d2207 */ /* 0x000fe40000000000 */
[----:B0-----:R-:W-:-:S02]  /*1db0*/  ISETP.NE.AND P3, PT, R16, RZ, PT ;  /* 0x000000ff1000720c */ /* 0x001fc40003f65270 */
[----:B------:R-:W-:Y:S02]  /*1dc0*/  SEL R9, R6, R11, !P4 ;  /* 0x0000000b06097207 */ /* 0x000fe40006000000 */
[----:B------:R-:W-:Y:S02]  /*1dd0*/  SEL R11, R7, R13, !P4 ;  /* 0x0000000d070b7207 */ /* 0x000fe40006000000 */
[----:B------:R-:W-:Y:S02]  /*1de0*/  ISETP.LT.U32.AND P0, PT, R4, R9, PT ;  /* 0x000000090400720c */ /* 0x000fe40003f01070 */
[----:B------:R-:W-:Y:S02]  /*1df0*/  @P5 SEL R16, R12, 0x1, !P3 ;  /* 0x000000010c105807 */ /* 0x000fe40005800000 */
[----:B------:R-:W-:Y:S02]  /*1e00*/  ISETP.LT.AND.EX P0, PT, R5, R11, PT, P0 ;  /* 0x0000000b0500720c */ /* 0x000fe40003f01300 */
[----:B------:R-:W-:-:S02]  /*1e10*/  ISETP.NE.AND P4, PT, R10, RZ, PT ;  /* 0x000000ff0a00720c */ /* 0x000fc40003f85270 */
[----:B------:R-:W-:Y:S02]  /*1e20*/  @P3 SEL R9, R4, R9, P0 ;  /* 0x0000000904093207 */ /* 0x000fe40000000000 */
[----:B------:R-:W-:Y:S02]  /*1e30*/  LOP3.LUT P2, RZ, R16, 0xff, RZ, 0xc0, !PT ;  /* 0x000000ff10ff7812 */ /* 0x000fe4000784c0ff */
[C---:B------:R-:W-:Y:S02]  /*1e40*/  @P3 SEL R11, R5.reuse, R11, P0 ;  /* 0x0000000b050b3207 */ /* 0x040fe40000000000 */
[----:B------:R-:W-:Y:S02]  /*1e50*/  SEL R7, R4, R9, !P5 ;  /* 0x0000000904077207 */ /* 0x000fe40006800000 */
[----:B------:R-:W-:Y:S02]  /*1e60*/  SEL R5, R5, R11, !P5 ;  /* 0x0000000b05057207 */ /* 0x000fe40006800000 */
        /* <DEDUP_REMOVED lines=9> */
.L_x_80:
[----:B------:R-:W0:Y:S01]  /*1f00*/  S2R R13, SR_LANEID ;  /* 0x00000000000d7919 */ /* 0x000e220000000000 */
[----:B------:R-:W-:Y:S01]  /*1f10*/  LOP3.LUT R2, R7, 0x3e0, RZ, 0xc0, !PT ;  /* 0x000003e007027812 */ /* 0x000fe200078ec0ff */
[----:B------:R-:W-:Y:S04]  /*1f20*/  BSSY.RECONVERGENT B1, `(.L_x_94) ;  /* 0x0000022000017945 */ /* 0x000fe80003800200 */
[----:B------:R-:W-:Y:S01]  /*1f30*/  VIADD R3, R2, 0x20 ;  /* 0x0000002002037836 */ /* 0x000fe20000000000 */
[----:B------:R-:W-:-:S04]  /*1f40*/  LOP3.LUT R2, RZ, R2, RZ, 0x33, !PT ;  /* 0x00000002ff027212 */ /* 0x000fc800078e33ff */
[----:B------:R-:W-:Y:S01]  /*1f50*/  ISETP.GT.U32.AND P0, PT, R3, UR4, PT ;  /* 0x0000000403007c0c */ /* 0x000fe2000bf04070 */
[----:B------:R-:W-:-:S05]  /*1f60*/  VIADD R2, R2, UR4 ;  /* 0x0000000402027c36 */ /* 0x000fca0008000000 */
[----:B------:R-:W-:-:S05]  /*1f70*/  SEL R2, R2, 0x1f, P0 ;  /* 0x0000001f02027807 */ /* 0x000fca0000000000 */
[----:B------:R2:W3:Y:S01]  /*1f80*/  SHFL.DOWN PT, R8, R5, 0x1, R2 ;  /* 0x0820000005087989 */ /* 0x0004e200000e0002 */
[C---:B0-----:R-:W-:Y:S01]  /*1f90*/  VIADD R3, R13.reuse, 0x2 ;  /* 0x000000020d037836 */ /* 0x041fe20000000000 */
[CC--:B------:R-:W-:Y:S01]  /*1fa0*/  ISETP.GE.AND P0, PT, R13.reuse, R2.reuse, PT ;  /* 0x000000020d00720c */ /* 0x0c0fe20003f06270 */
[C---:B------:R-:W-:Y:S01]  /*1fb0*/  VIADD R11, R13.reuse, 0x8 ;  /* 0x000000080d0b7836 */ /* 0x040fe20000000000 */
[C---:B------:R-:W-:Y:S01]  /*1fc0*/  ISETP.NE.AND P1, PT, R13.reuse, RZ, PT ;  /* 0x000000ff0d00720c */ /* 0x040fe20003f25270 */
[----:B------:R-:W-:Y:S01]  /*1fd0*/  VIADD R9, R13, 0x4 ;  /* 0x000000040d097836 */ /* 0x000fe20000000000 */
[-C--:B------:R-:W-:Y:S02]  /*1fe0*/  ISETP.GT.AND P5, PT, R3, R2.reuse, PT ;  /* 0x000000020300720c */ /* 0x080fe40003fa4270 */
[----:B------:R-:W-:Y:S02]  /*1ff0*/  LOP3.LUT R3, R4, 0xff, RZ, 0xc0, !PT ;  /* 0x000000ff04037812 */ /* 0x000fe400078ec0ff */
[----:B------:R-:W-:-:S02]  /*2000*/  ISETP.GT.AND P2, PT, R11, R2, PT ;  /* 0x000000020b00720c */ /* 0x000fc40003f44270 */
[----:B------:R2:W0:Y:S01]  /*2010*/  SHFL.DOWN PT, R11, R6, 0x1, R2 ;  /* 0x08200000060b7989 */ /* 0x00042200000e0002 */
[----:B------:R-:W-:Y:S01]  /*2020*/  ISETP.GT.AND P3, PT, R9, R2, PT ;  /* 0x000000020900720c */ /* 0x000fe20003f64270 */
[----:B------:R-:W-:Y:S02]  /*2030*/  VIADD R9, R13, 0x10 ;  /* 0x000000100d097836 */ /* 0x000fe40000000000 */
[----:B------:R2:W4:Y:S01]  /*2040*/  SHFL.DOWN PT, R3, R3, 0x1, R2 ;  /* 0x0820000003037989 */ /* 0x00052200000e0002 */
[----:B---3--:R-:W-:Y:S09]  /*2050*/  @P0 BRA `(.L_x_95) ;  /* 0x0000000000380947 */ /* 0x008ff20003800000 */
[----:B----4-:R-:W-:Y:S01]  /*2060*/  LOP3.LUT P0, RZ, R3, 0xff, RZ, 0xc0, !PT ;  /* 0x000000ff03ff7812 */ /* 0x010fe2000780c0ff */
[----:B------:R-:W-:Y:S01]  /*2070*/  IMAD.MOV.U32 R12, RZ, RZ, 0x1 ;  /* 0x00000001ff0c7424 */ /* 0x000fe200078e00ff */
[----:B------:R-:W-:-:S04]  /*2080*/  LOP3.LUT P4, R10, R4, 0xff, RZ, 0xc0, !PT ;  /* 0x000000ff040a7812 */ /* 0x000fc8000788c0ff */
[----:B------:R-:W-:-:S13]  /*2090*/  PLOP3.LUT P0, PT, P4, P0, PT, 0x2f, 0xf2 ;  /* 0x0000000000f2781c */ /* 0x000fda0002700577 */
[----:B0-----:R-:W-:Y:S02]  /*20a0*/  @!P0 ISETP.LT.U32.AND P4, PT, R11, R6, PT ;  /* 0x000000060b00820c */ /* 0x001fe40003f81070 */
[----:B------:R-:W-:Y:S02]  /*20b0*/  @P0 ISETP.NE.AND P6, PT, R10, RZ, PT ;  /* 0x000000ff0a00020c */ /* 0x000fe40003fc5270 */
[----:B------:R-:W-:Y:S02]  /*20c0*/  @!P0 PRMT R4, R12, 0x7610, R4 ;  /* 0x000076100c048816 */ /* 0x000fe40000000004 */
[----:B------:R-:W-:Y:S02]  /*20d0*/  @!P0 ISETP.LT.AND.EX P4, PT, R8, R5, PT, P4 ;  /* 0x000000050800820c */ /* 0x000fe40003f81340 */
[----:B------:R-:W-:Y:S02]  /*20e0*/  @P0 SEL R3, R3, R4, !P6 ;  /* 0x0000000403030207 */ /* 0x000fe40007000000 */
[----:B--2---:R-:W-:-:S02]  /*20f0*/  @!P0 SEL R6, R11, R6, P4 ;  /* 0x000000060b068207 */ /* 0x004fc40002000000 */
[C---:B------:R-:W-:Y:S02]  /*2100*/  @!P0 SEL R5, R8.reuse, R5, P4 ;  /* 0x0000000508058207 */ /* 0x040fe40002000000 */
[----:B------:R-:W-:Y:S02]  /*2110*/  @P0 PRMT R4, R3, 0x7610, R4 ;  /* 0x0000761003040816 */ /* 0x000fe40000000004 */
[----:B------:R-:W-:Y:S02]  /*2120*/  @P0 SEL R6, R11, R6, !P6 ;  /* 0x000000060b060207 */ /* 0x000fe40007000000 */
[----:B------:R-:W-:-:S07]  /*2130*/  @P0 SEL R5, R8, R5, !P6 ;  /* 0x0000000508050207 */ /* 0x000fce0007000000 */
.L_x_95:
[----:B------:R-:W-:Y:S05]  /*2140*/  BSYNC.RECONVERGENT B1 ;  /* 0x0000000000017941 */ /* 0x000fea0003800200 */
.L_x_94:
[----:B----4-:R-:W-:Y:S01]  /*2150*/  LOP3.LUT R3, R4, 0xff, RZ, 0xc0, !PT ;  /* 0x000000ff04037812 */ /* 0x010fe200078ec0ff */
[----:B------:R3:W4:Y:S01]  /*2160*/  SHFL.DOWN PT, R8, R5, 0x2, R2 ;  /* 0x0840000005087989 */ /* 0x00072200000e0002 */
[----:B------:R-:W-:Y:S01]  /*2170*/  ISETP.GT.AND P4, PT, R9, R2, PT ;  /* 0x000000020900720c */ /* 0x000fe20003f84270 */
[----:B------:R-:W-:Y:S02]  /*2180*/  BSSY.RECONVERGENT B1, `(.L_x_96) ;  /* 0x0000012000017945 */ /* 0x000fe40003800200 */
[----:B------:R3:W0:Y:S04]  /*2190*/  SHFL.DOWN PT, R9, R6, 0x2, R2 ;  /* 0x0840000006097989 */ /* 0x00062800000e0002 */
[----:B------:R3:W0:Y:S01]  /*21a0*/  SHFL.DOWN PT, R3, R3, 0x2, R2 ;  /* 0x0840000003037989 */ /* 0x00062200000e0002 */
[----:B------:R-:W-:Y:S05]  /*21b0*/  @P5 BRA `(.L_x_97) ;  /* 0x0000000000385947 */ /* 0x000fea0003800000 */
[----:B0-----:R-:W-:Y:S01]  /*21c0*/  LOP3.LUT P0, RZ, R3, 0xff, RZ, 0xc0, !PT ;  /* 0x000000ff03ff7812 */ /* 0x001fe2000780c0ff */
[----:B------:R-:W-:Y:S01]  /*21d0*/  IMAD.MOV.U32 R11, RZ, RZ, 0x1 ;  /* 0x00000001ff0b7424 */ /* 0x000fe200078e00ff */
[----:B------:R-:W-:-:S04]  /*21e0*/  LOP3.LUT P5, R10, R4, 0xff, RZ, 0xc0, !PT ;  /* 0x000000ff040a7812 */ /* 0x000fc800078ac0ff */
[----:B------:R-:W-:-:S13]  /*21f0*/  PLOP3.LUT P0, PT, P5, P0, PT, 0x2f, 0xf2 ;  /* 0x0000000000f2781c */ /* 0x000fda0002f00577 */
[----:B------:R-:W-:Y:S02]  /*2200*/  @!P0 ISETP.LT.U32.AND P5, PT, R9, R6, PT ;  /* 0x000000060900820c */ /* 0x000fe40003fa1070 */
[----:B------:R-:W-:Y:S02]  /*2210*/  @P0 ISETP.NE.AND P6, PT, R10, RZ, PT ;  /* 0x000000ff0a00020c */ /* 0x000fe40003fc5270 */
[----:B------:R-:W-:Y:S02]  /*2220*/  @!P0 PRMT R4, R11, 0x7610, R4 ;  /* 0x000076100b048816 */ /* 0x000fe40000000004 */
[----:B----4-:R-:W-:Y:S02]  /*2230*/  @!P0 ISETP.LT.AND.EX P5, PT, R8, R5, PT, P5 ;  /* 0x000000050800820c */ /* 0x010fe40003fa1350 */
[----:B------:R-:W-:Y:S02]  /*2240*/  @P0 SEL R3, R3, R4, !P6 ;  /* 0x0000000403030207 */ /* 0x000fe40007000000 */
[----:B--23--:R-:W-:-:S02]  /*2250*/  @!P0 SEL R6, R9, R6, P5 ;  /* 0x0000000609068207 */ /* 0x00cfc40002800000 */
[C---:B------:R-:W-:Y:S02]  /*2260*/  @!P0 SEL R5, R8.reuse, R5, P5 ;  /* 0x0000000508058207 */ /* 0x040fe40002800000 */
[----:B------:R-:W-:Y:S02]  /*2270*/  @P0 PRMT R4, R3, 0x7610, R4 ;  /* 0x0000761003040816 */ /* 0x000fe40000000004 */
[----:B------:R-:W-:Y:S02]  /*2280*/  @P0 SEL R6, R9, R6, !P6 ;  /* 0x0000000609060207 */ /* 0x000fe40007000000 */
[----:B------:R-:W-:-:S07]  /*2290*/  @P0 SEL R5, R8, R5, !P6 ;  /* 0x0000000508050207 */ /* 0x000fce0007000000 */
.L_x_97:
[----:B------:R-:W-:Y:S05]  /*22a0*/  BSYNC.RECONVERGENT B1 ;  /* 0x0000000000017941 */ /* 0x000fea0003800200 */
.L_x_96:
[----:B0-----:R-:W-:Y:S01]  /*22b0*/  LOP3.LUT R3, R4, 0xff, RZ, 0xc0, !PT ;  /* 0x000000ff04037812 */ /* 0x001fe200078ec0ff */
[----:B------:R0:W0:Y:S01]  /*22c0*/  SHFL.DOWN PT, R9, R6, 0x4, R2 ;  /* 0x0880000006097989 */ /* 0x00002200000e0002 */
[----:B------:R-:W-:Y:S03]  /*22d0*/  BSSY.RECONVERGENT B1, `(.L_x_98) ;  /* 0x0000012000017945 */ /* 0x000fe60003800200 */
[----:B----4-:R4:W0:Y:S04]  /*22e0*/  SHFL.DOWN PT, R8, R5, 0x4, R2 ;  /* 0x0880000005087989 */ /* 0x01082800000e0002 */
        /* <DEDUP_REMOVED lines=11> */
[----:B--23--:R-:W-:-:S02]  /*23a0*/  @!P0 SEL R6, R9, R6, P3 ;  /* 0x0000000609068207 */ /* 0x00cfc40001800000 */
[C---:B----4-:R-:W-:Y:S02]  /*23b0*/  @!P0 SEL R5, R8.reuse, R5, P3 ;  /* 0x0000000508058207 */ /* 0x050fe40001800000 */
[----:B------:R-:W-:Y:S02]  /*23c0*/  @P0 PRMT R4, R3, 0x7610, R4 ;  /* 0x0000761003040816 */ /* 0x000fe40000000004 */
[----:B------:R-:W-:Y:S02]  /*23d0*/  @P0 SEL R6, R9, R6, !P5 ;  /* 0x0000000609060207 */ /* 0x000fe40006800000 */
[----:B------:R-:W-:-:S07]  /*23e0*/  @P0 SEL R5, R8, R5, !P5 ;  /* 0x0000000508050207 */ /* 0x000fce0006800000 */
.L_x_99:
[----:B------:R-:W-:Y:S05]  /*23f0*/  BSYNC.RECONVERGENT B1 ;  /* 0x0000000000017941 */ /* 0x000fea0003800200 */
.L_x_98:
[----:B0-----:R-:W-:Y:S01]  /*2400*/  LOP3.LUT R3, R4, 0xff, RZ, 0xc0, !PT ;  /* 0x000000ff04037812 */ /* 0x001fe200078ec0ff */
[----:B------:R0:W0:Y:S01]  /*2410*/  SHFL.DOWN PT, R9, R6, 0x8, R2 ;  /* 0x0900000006097989 */ /* 0x00002200000e0002 */
[----:B------:R-:W-:Y:S03]  /*2420*/  BSSY.RECONVERGENT B1, `(.L_x_100) ;  /* 0x0000012000017945 */ /* 0x000fe60003800200 */
        /* <DEDUP_REMOVED lines=17> */
.L_x_101:
[----:B------:R-:W-:Y:S05]  /*2540*/  BSYNC.RECONVERGENT B1 ;  /* 0x0000000000017941 */ /* 0x000fea0003800200 */
.L_x_100:
        /* <DEDUP_REMOVED lines=8> */
[----:B--234-:R-:W-:-:S04]  /*25d0*/  LOP3.LUT P2, R2, R4, 0xff, RZ, 0xc0, !PT ;  /* 0x000000ff04027812 */ /* 0x01cfc8000784c0ff */
        /* <DEDUP_REMOVED lines=11> */
.L_x_103:
[----:B------:R-:W-:Y:S05]  /*2690*/  BSYNC.RECONVERGENT B1 ;  /* 0x0000000000017941 */ /* 0x000fea0003800200 */
.L_x_102:
[----:B------:R-:W-:Y:S04]  /*26a0*/  BSSY.RECONVERGENT B1, `(.L_x_104) ;  /* 0x000000c000017945 */ /* 0x000fe80003800200 */
[----:B------:R-:W-:Y:S05]  /*26b0*/  @P1 BRA `(.L_x_105) ;  /* 0x0000000000281947 */ /* 0x000fea0003800000 */
[----:B0-----:R-:W0:Y:S01]  /*26c0*/  S2R R8, SR_CgaCtaId ;  /* 0x0000000000087919 */ /* 0x001e220000008800 */
[----:B------:R-:W-:Y:S02]  /*26d0*/  MOV R3, 0x400 ;  /* 0x0000040000037802 */ /* 0x000fe40000000f00 */
[----:B--234-:R-:W-:-:S04]  /*26e0*/  SHF.R.U32.HI R2, RZ, 0x1, R7 ;  /* 0x00000001ff027819 */ /* 0x01cfc80000011607 */
[----:B------:R-:W-:Y:S02]  /*26f0*/  LOP3.LUT R2, R2, 0x1f0, RZ, 0xc0, !PT ;  /* 0x000001f002027812 */ /* 0x000fe400078ec0ff */
[----:B0-----:R-:W-:-:S05]  /*2700*/  LEA R3, R8, R3, 0x18 ;  /* 0x0000000308037211 */ /* 0x001fca00078ec0ff */
[----:B------:R-:W-:Y:S02]  /*2710*/  IMAD.IADD R9, R2, 0x1, R3 ;  /* 0x0000000102097824 */ /* 0x000fe400078e0203 */
[----:B------:R-:W-:Y:S02]  /*2720*/  IMAD.MOV.U32 R2, RZ, RZ, R6 ;  /* 0x000000ffff027224 */ /* 0x000fe400078e0006 */
[----:B------:R-:W-:Y:S01]  /*2730*/  IMAD.MOV.U32 R3, RZ, RZ, R5 ;  /* 0x000000ffff037224 */ /* 0x000fe200078e0005 */
[----:B------:R0:W-:Y:S04]  /*2740*/  STS.U8 [R9+0x8], R4 ;  /* 0x0000080409007388 */ /* 0x0001e80000000000 */
[----:B------:R0:W-:Y:S02]  /*2750*/  STS.64 [R9+0x10], R2 ;  /* 0x0000100209007388 */ /* 0x0001e40000000a00 */
.L_x_105:
[----:B------:R-:W-:Y:S05]  /*2760*/  BSYNC.RECONVERGENT B1 ;  /* 0x0000000000017941 */ /* 0x000fea0003800200 */
.L_x_104:
[----:B------:R-:W-:Y:S01]  /*2770*/  BAR.SYNC.DEFER_BLOCKING 0x0 ;  /* 0x0000000000007b1d */ /* 0x000fe20000010000 */
[----:B------:R-:W-:-:S13]  /*2780*/  ISETP.NE.AND P1, PT, R7, RZ, PT ;  /* 0x000000ff0700720c */ /* 0x000fda0003f25270 */
[----:B------:R-:W-:Y:S05]  /*2790*/  @P1 BRA `(.L_x_93) ;  /* 0x0000002c003c1947 */ /* 0x000fea0003800000 */
[----:B------:R-:W-:Y:S02]  /*27a0*/  UISETP.GE.U32.AND UP3, UPT, UR4, 0x21, UPT ;  /* 0x000000210400788c */ /* 0x000fe4000bf66070 */
[----:B------:R-:W-:Y:S02]  /*27b0*/  UISETP.GE.U32.AND UP2, UPT, UR4, 0x41, UPT ;  /* 0x000000410400788c */ /* 0x000fe4000bf46070 */
[----:B------:R-:W-:Y:S02]  /*27c0*/  UISETP.GE.U32.AND.EX UP3, UPT, UR5, URZ, UPT, UP3 ;  /* 0x000000ff0500728c */ /* 0x000fe4000bf66130 */
[----:B------:R-:W-:Y:S02]  /*27d0*/  UISETP.GE.U32.AND UP1, UPT, UR4, 0x61, UPT ;  /* 0x000000610400788c */ /* 0x000fe4000bf26070 */
[----:B------:R-:W-:Y:S02]  /*27e0*/  UISETP.GE.U32.AND UP0, UPT, UR4, 0x81, UPT ;  /* 0x000000810400788c */ /* 0x000fe4000bf06070 */
[----:B------:R-:W-:-:S02]  /*27f0*/  UISETP.GE.U32.AND UP6, UPT, UR4, 0xa1, UPT ;  /* 0x000000a10400788c */ /* 0x000fc4000bfc6070 */
[----:B------:R-:W-:Y:S02]  /*2800*/  UISETP.GE.U32.AND UP4, UPT, UR4, 0xc1, UPT ;  /* 0x000000c10400788c */ /* 0x000fe4000bf86070 */
[----:B------:R-:W-:Y:S02]  /*2810*/  UISETP.GE.U32.AND UP5, UPT, UR4, 0xe1, UPT ;  /* 0x000000e10400788c */ /* 0x000fe4000bfa6070 */
[----:B------:R-:W-:Y:S02]  /*2820*/  UISETP.GE.U32.AND.EX UP2, UPT, UR5, URZ, UPT, UP2 ;  /* 0x000000ff0500728c */ /* 0x000fe4000bf46120 */
[----:B------:R-:W-:Y:S02]  /*2830*/  UISETP.GE.U32.AND.EX UP1, UPT, UR5, URZ, UPT, UP1 ;  /* 0x000000ff0500728c */ /* 0x000fe4000bf26110 */
[----:B------:R-:W-:Y:S02]  /*2840*/  UISETP.GE.U32.AND.EX UP0, UPT, UR5, URZ, UPT, UP0 ;  /* 0x000000ff0500728c */ /* 0x000fe4000bf06100 */
[----:B------:R-:W-:-:S02]  /*2850*/  UISETP.GE.U32.AND.EX UP6, UPT, UR5, URZ, UPT, UP6 ;  /* 0x000000ff0500728c */ /* 0x000fc4000bfc6160 */
[----:B------:R-:W-:Y:S02]  /*2860*/  UISETP.GE.U32.AND.EX UP4, UPT, UR5, URZ, UPT, UP4 ;  /* 0x000000ff0500728c */ /* 0x000fe4000bf86140 */
[----:B------:R-:W-:Y:S01]  /*2870*/  UISETP.GE.U32.AND.EX UP5, UPT, UR5, URZ, UPT, UP5 ;  /* 0x000000ff0500728c */ /* 0x000fe2000bfa6150 */
[----:B------:R-:W-:Y:S10]  /*2880*/  BRA.U !UP3, `(.L_x_106) ;  /* 0x000000010b3c7547 */ /* 0x000ff4000b800000 */
[----:B------:R-:W5:Y:S01]  /*2890*/  S2UR UR7, SR_CgaCtaId ;  /* 0x00000000000779c3 */ /* 0x000f620000008800 */
[----:B------:R-:W-:Y:S01]  /*28a0*/  UMOV UR6, 0x400 ;  /* 0x0000040000067882 */ /* 0x000fe20000000000 */
[----:B------:R-:W-:Y:S01]  /*28b0*/  LOP3.LUT P3, RZ, R4, 0xff, RZ, 0xc0, !PT ;  /* 0x000000ff04ff7812 */ /* 0x000fe2000786c0ff */
[----:B-----5:R-:W-:-:S09]  /*28c0*/  ULEA UR6, UR7, UR6, 0x18 ;  /* 0x0000000607067291 */ /* 0x020fd2000f8ec0ff */
[----:B------:R-:W5:Y:S04]  /*28d0*/  LDS.U8 R7, [UR6+0x18] ;  /* 0x00001806ff077984 */ /* 0x000f680008000000 */
[----:B0-234-:R-:W0:Y:S01]  /*28e0*/  LDS.64 R2, [UR6+0x20] ;  /* 0x00002006ff027984 */ /* 0x01de220008000a00 */
[----:B-----5:R-:W-:Y:S02]  /*28f0*/  ISETP.NE.AND P2, PT, R7, RZ, PT ;  /* 0x000000ff0700720c */ /* 0x020fe40003f45270 */
[----:B0-----:R-:W-:Y:S02]  /*2900*/  ISETP.LT.U32.AND P0, PT, R2, R6, PT ;  /* 0x000000060200720c */ /* 0x001fe40003f01070 */
[----:B------:R-:W-:Y:S02]  /*2910*/  @P3 SEL R7, R4, 0x1, !P2 ;  /* 0x0000000104073807 */ /* 0x000fe40005000000 */
[----:B------:R-:W-:-:S02]  /*2920*/  ISETP.LT.AND.EX P0, PT, R3, R5, PT, P0 ;  /* 0x000000050300720c */ /* 0x000fc40003f01300 */
[----:B------:R-:W-:-:S05]  /*2930*/  PRMT R4, R7, 0x7610, R4 ;  /* 0x0000761007047816 */ /* 0x000fca0000000004 */
[C---:B------:R-:W-:Y:S02]  /*2940*/  @P2 SEL R6, R2.reuse, R6, P0 ;  /* 0x0000000602062207 */ /* 0x040fe40000000000 */
[C---:B------:R-:W-:Y:S02]  /*2950*/  @P2 SEL R5, R3.reuse, R5, P0 ;  /* 0x0000000503052207 */ /* 0x040fe40000000000 */
[----:B------:R-:W-:Y:S02]  /*2960*/  SEL R6, R2, R6, !P3 ;  /* 0x0000000602067207 */ /* 0x000fe40005800000 */
[----:B------:R-:W-:-:S07]  /*2970*/  SEL R5, R3, R5, !P3 ;  /* 0x0000000503057207 */ /* 0x000fce0005800000 */
.L_x_106:
[----:B------:R-:W-:Y:S05]  /*2980*/  BRA.U !UP2, `(.L_x_107) ;  /* 0x000000010a3c7547 */ /* 0x000fea000b800000 */
        /* <DEDUP_REMOVED lines=15> */
.L_x_107:
        /* <DEDUP_REMOVED lines=16> */
.L_x_108:
        /* <DEDUP_REMOVED lines=16> */
.L_x_109:
        /* <DEDUP_REMOVED lines=16> */
.L_x_110:
        /* <DEDUP_REMOVED lines=16> */
.L_x_111:
        /* <DEDUP_REMOVED lines=17> */
.L_x_70:
[----:B------:R-:W0:Y:S01]  /*2f90*/  S2R R8, SR_TID.X ;  /* 0x0000000000087919 */ /* 0x000e220000002100 */
[----:B------:R-:W0:Y:S01]  /*2fa0*/  LDC.64 R2, c[0x0][0x380] ;  /* 0x0000e000ff027b82 */ /* 0x000e220000000a00 */
[----:B------:R-:W2:Y:S01]  /*2fb0*/  LDCU.64 UR6, c[0x0][0x390] ;  /* 0x00007200ff0677ac */ /* 0x000ea20008000a00 */
[----:B0-----:R-:W-:-:S05]  /*2fc0*/  IMAD.WIDE.U32 R2, R8, 0x4, R2 ;  /* 0x0000000408027825 */ /* 0x001fca00078e0002 */
[----:B------:R-:W3:Y:S04]  /*2fd0*/  LDG.E R4, desc[UR8][R2.64] ;  /* 0x0000000802047981 */ /* 0x000ee8000c1e1900 */
[----:B------:R-:W4:Y:S04]  /*2fe0*/  LDG.E R6, desc[UR8][R2.64+0x800] ;  /* 0x0008000802067981 */ /* 0x000f28000c1e1900 */
[----:B------:R-:W5:Y:S04]  /*2ff0*/  LDG.E R5, desc[UR8][R2.64+0x400] ;  /* 0x0004000802057981 */ /* 0x000f68000c1e1900 */
[----:B------:R-:W5:Y:S01]  /*3000*/  LDG.E.U8 R7, desc[UR8][R2.64+0xc00] ;  /* 0x000c000802077981 */ /* 0x000f62000c1e1100 */
[----:B------:R-:W-:Y:S01]  /*3010*/  VIADD R11, R8, 0x100 ;  /* 0x00000100080b7836 */ /* 0x000fe20000000000 */
[----:B------:R-:W-:-:S04]  /*3020*/  UIADD3 UR10, UP0, UPT, UR4, -0x400, URZ ;  /* 0xfffffc00040a7890 */ /* 0x000fc8000ff1e0ff */
[----:B------:R-:W-:Y:S02]  /*3030*/  UIADD3.X UR11, UPT, UPT, UR5, -0x1, URZ, UP0, !UPT ;  /* 0xffffffff050b7890 */ /* 0x000fe400087fe4ff */
[----:B------:R-:W-:-:S04]  /*3040*/  UISETP.GE.U32.AND UP0, UPT, UR10, 0x400, UPT ;  /* 0x000004000a00788c */ /* 0x000fc8000bf06070 */
[----:B------:R-:W-:Y:S01]  /*3050*/  UISETP.GE.U32.AND.EX UP0, UPT, UR11, URZ, UPT, UP0 ;  /* 0x000000ff0b00728c */ /* 0x000fe2000bf06100 */
[----:B---3--:R-:W-:-:S04]  /*3060*/  LOP3.LUT R9, R4, 0x1, RZ, 0xc0, !PT ;  /* 0x0000000104097812 */ /* 0x008fc800078ec0ff */
[----:B------:R-:W-:Y:S02]  /*3070*/  ISETP.NE.U32.AND P0, PT, R9, 0x1, PT ;  /* 0x000000010900780c */ /* 0x000fe40003f05070 */
[----:B----4-:R-:W-:Y:S01]  /*3080*/  LOP3.LUT R9, R6, 0x1, RZ, 0xc0, !PT ;  /* 0x0000000106097812 */ /* 0x010fe200078ec0ff */
[----:B------:R-:W-:Y:S01]  /*3090*/  VIADD R6, R8, 0x200 ;  /* 0x0000020008067836 */ /* 0x000fe20000000000 */
[----:B------:R-:W-:Y:S02]  /*30a0*/  SEL R10, R11, R8, !P0 ;  /* 0x000000080b0a7207 */ /* 0x000fe40004000000 */
[----:B------:R-:W-:Y:S02]  /*30b0*/  ISETP.NE.U32.AND P0, PT, R9, 0x1, PT ;  /* 0x000000010900780c */ /* 0x000fe40003f05070 */
[----:B--2---:R-:W-:Y:S02]  /*30c0*/  IADD3 R13, P1, PT, R6, UR6, RZ ;  /* 0x00000006060d7c10 */ /* 0x004fe4000ff3e0ff */
[----:B------:R-:W-:-:S02]  /*30d0*/  IADD3 R6, P2, PT, R10, UR6, RZ ;  /* 0x000000060a067c10 */ /* 0x000fc4000ff5e0ff */
[----:B-----5:R-:W-:Y:S01]  /*30e0*/  LOP3.LUT R5, R4, 0x1, R5, 0x80, !PT ;  /* 0x0000000104057812 */ /* 0x020fe200078e8005 */
[----:B------:R-:W-:Y:S01]  /*30f0*/  IMAD.X R10, RZ, RZ, UR7, P1 ;  /* 0x00000007ff0a7e24 */ /* 0x000fe200088e06ff */
[----:B------:R-:W-:Y:S01]  /*3100*/  ISETP.LT.U32.AND P1, PT, R13, R6, PT ;  /* 0x000000060d00720c */ /* 0x000fe20003f21070 */
[----:B------:R-:W-:Y:S01]  /*3110*/  IMAD.X R9, RZ, RZ, UR7, P2 ;  /* 0x00000007ff097e24 */ /* 0x000fe200090e06ff */
[----:B------:R-:W-:Y:S02]  /*3120*/  ISETP.NE.U32.AND P2, PT, R5, 0x1, PT ;  /* 0x000000010500780c */ /* 0x000fe40003f45070 */
[----:B------:R-:W-:Y:S02]  /*3130*/  IADD3 R11, P4, PT, R13, 0x100, RZ ;  /* 0x000001000d0b7810 */ /* 0x000fe40007f9e0ff */
[----:B------:R-:W-:Y:S02]  /*3140*/  ISETP.LT.AND.EX P1, PT, R10, R9, PT, P1 ;  /* 0x000000090a00720c */ /* 0x000fe40003f21310 */
[----:B------:R-:W-:-:S02]  /*3150*/  LOP3.LUT P3, RZ, R7, 0x1, RZ, 0xc0, !PT ;  /* 0x0000000107ff7812 */ /* 0x000fc4000786c0ff */
[C---:B------:R-:W-:Y:S02]  /*3160*/  @P0 SEL R6, R13.reuse, R6, P1 ;  /* 0x000000060d060207 */ /* 0x040fe40000800000 */
[C---:B------:R-:W-:Y:S02]  /*3170*/  @P0 SEL R9, R10.reuse, R9, P1 ;  /* 0x000000090a090207 */ /* 0x040fe40000800000 */
[----:B------:R-:W-:Y:S02]  /*3180*/  SEL R6, R13, R6, !P2 ;  /* 0x000000060d067207 */ /* 0x000fe40005000000 */
[----:B------:R-:W-:Y:S01]  /*3190*/  SEL R9, R10, R9, !P2 ;  /* 0x000000090a097207 */ /* 0x000fe20005000000 */
[----:B------:R-:W-:Y:S01]  /*31a0*/  IMAD.X R10, RZ, RZ, R10, P4 ;  /* 0x000000ffff0a7224 */ /* 0x000fe200020e060a */
[----:B------:R-:W-:Y:S02]  /*31b0*/  ISETP.LT.U32.AND P1, PT, R11, R6, PT ;  /* 0x000000060b00720c */ /* 0x000fe40003f21070 */
[----:B------:R-:W-:-:S02]  /*31c0*/  ISETP.EQ.U32.AND P0, PT, R5, 0x1, !P0 ;  /* 0x000000010500780c */ /* 0x000fc40004702070 */
[CC--:B------:R-:W-:Y:S02]  /*31d0*/  ISETP.LT.AND.EX P1, PT, R10.reuse, R9.reuse, PT, P1 ;  /* 0x000000090a00720c */ /* 0x0c0fe40003f21310 */
[----:B------:R-:W-:Y:S02]  /*31e0*/  LOP3.LUT R7, R7, 0x1, RZ, 0xc, !PT ;  /* 0x0000000107077812 */ /* 0x000fe400078e0cff */
[C---:B------:R-:W-:Y:S02]  /*31f0*/  @!P3 SEL R9, R10.reuse, R9, P1 ;  /* 0x000000090a09b207 */ /* 0x040fe40000800000 */
[----:B------:R-:W-:Y:S02]  /*3200*/  @!P3 SEL R6, R11, R6, P1 ;  /* 0x000000060b06b207 */ /* 0x000fe40000800000 */
[----:B------:R-:W-:Y:S01]  /*3210*/  SEL R4, R7, 0x1, P0 ;  /* 0x0000000107047807 */ /* 0x000fe20000000000 */
[----:B------:R-:W-:Y:S01]  /*3220*/  IMAD.MOV.U32 R7, RZ, RZ, RZ ;  /* 0x000000ffff077224 */ /* 0x000fe200078e00ff */
[----:B------:R-:W-:Y:S01]  /*3230*/  SEL R5, R10, R9, P0 ;  /* 0x000000090a057207 */ /* 0x000fe20000000000 */
[----:B------:R-:W-:Y:S01]  /*3240*/  IMAD.MOV.U32 R9, RZ, RZ, 0x400 ;  /* 0x00000400ff097424 */ /* 0x000fe200078e00ff */
[----:B------:R-:W-:Y:S01]  /*3250*/  SEL R6, R11, R6, P0 ;  /* 0x000000060b067207 */ /* 0x000fe20000000000 */
[----:B------:R-:W-:Y:S06]  /*3260*/  BRA.U !UP0, `(.L_x_112) ;  /* 0x0000000508307547 */ /* 0x000fec000b800000 */
[----:B------:R-:W-:Y:S01]  /*3270*/  IMAD.MOV.U32 R9, RZ, RZ, 0x400 ;  /* 0x00000400ff097424 */ /* 0x000fe200078e00ff */
[----:B------:R-:W0:Y:S01]  /*3280*/  LDCU.64 UR6, c[0x0][0x390] ;  /* 0x00007200ff0677ac */ /* 0x000e220008000a00 */
[----:B------:R-:W-:Y:S01]  /*3290*/  IMAD.MOV.U32 R7, RZ, RZ, RZ ;  /* 0x000000ffff077224 */ /* 0x000fe200078e00ff */
[----:B------:R-:W2:Y:S01]  /*32a0*/  LDCU.64 UR4, c[0x0][0x3a0] ;  /* 0x00007400ff0477ac */ /* 0x000ea20008000a00 */
[----:B------:R-:W-:-:S05]  /*32b0*/  NOP ;  /* 0x0000000000007918 */ /* 0x000fca0000000000 */
.L_x_114:
[----:B------:R-:W-:-:S04]  /*32c0*/  LEA R12, P0, R9, R2, 0x2 ;  /* 0x00000002090c7211 */ /* 0x000fc800078010ff */
[----:B------:R-:W-:-:S05]  /*32d0*/  LEA.HI.X R13, R9, R3, R7, 0x2, P0 ;  /* 0x00000003090d7211 */ /* 0x000fca00000f1407 */
[----:B------:R-:W3:Y:S04]  /*32e0*/  LDG.E.U16 R14, desc[UR8][R12.64] ;  /* 0x000000080c0e7981 */ /* 0x000ee8000c1e1500 */
[----:B------:R-:W4:Y:S04]  /*32f0*/  LDG.E.U8 R17, desc[UR8][R12.64+0x400] ;  /* 0x000400080c117981 */ /* 0x000f28000c1e1100 */
[----:B------:R-:W5:Y:S04]  /*3300*/  LDG.E.U8 R11, desc[UR8][R12.64+0x800] ;  /* 0x000800080c0b7981 */ /* 0x000f68000c1e1100 */
[----:B------:R1:W2:Y:S01]  /*3310*/  LDG.E.U8 R10, desc[UR8][R12.64+0xc00] ;  /* 0x000c00080c0a7981 */ /* 0x0002a2000c1e1100 */
[----:B------:R-:W-:Y:S01]  /*3320*/  LOP3.LUT P1, RZ, R4, 0xff, RZ, 0xc0, !PT ;  /* 0x000000ff04ff7812 */ /* 0x000fe2000782c0ff */
[----:B------:R-:W-:Y:S01]  /*3330*/  IMAD.MOV.U32 R15, RZ, RZ, R6 ;  /* 0x000000ffff0f7224 */ /* 0x000fe200078e0006 */
[----:B0-----:R-:W-:-:S11]  /*3340*/  IADD3 R6, P3, P4, R9, UR6, R8 ;  /* 0x0000000609067c10 */ /* 0x001fd6000fc7e008 */
[----:B------:R-:W-:Y:S02]  /*3350*/  @P1 ISETP.LT.U32.AND P0, PT, R6, R15, PT ;  /* 0x0000000f0600120c */ /* 0x000fe40003f01070 */
[----:B---3--:R-:W-:Y:S01]  /*3360*/  LOP3.LUT R16, R14, 0x1, RZ, 0xc0, !PT ;  /* 0x000000010e107812 */ /* 0x008fe200078ec0ff */
[----:B------:R-:W-:Y:S01]  /*3370*/  IMAD.MOV.U32 R14, RZ, RZ, R5 ;  /* 0x000000ffff0e7224 */ /* 0x000fe200078e0005 */
[----:B------:R-:W-:Y:S02]  /*3380*/  IADD3.X R5, PT, PT, R7, UR7, RZ, P3, P4 ;  /* 0x0000000707057c10 */ /* 0x000fe40009fe84ff */
[C---:B------:R-:W-:Y:S02]  /*3390*/  ISETP.NE.OR P2, PT, R16.reuse, RZ, !P1 ;  /* 0x000000ff1000720c */ /* 0x040fe40004f45670 */
[----:B------:R-:W-:Y:S02]  /*33a0*/  @P1 ISETP.NE.AND P3, PT, R16, RZ, PT ;  /* 0x000000ff1000120c */ /* 0x000fe40003f65270 */
[----:B------:R-:W-:-:S02]  /*33b0*/  @P1 ISETP.LT.AND.EX P0, PT, R5, R14, PT, P0 ;  /* 0x0000000e0500120c */ /* 0x000fc40003f01300 */
[----:B------:R-:W-:Y:S02]  /*33c0*/  @P1 SEL R4, R4, 0x1, P3 ;  /* 0x0000000104041807 */ /* 0x000fe40001800000 */
[----:B------:R-:W-:Y:S02]  /*33d0*/  IADD3 R18, P4, PT, R6, 0x100, RZ ;  /* 0x0000010006127810 */ /* 0x000fe40007f9e0ff */
[----:B----4-:R-:W-:Y:S02]  /*33e0*/  LOP3.LUT P3, RZ, R17, 0x1, RZ, 0xc0, !PT ;  /* 0x0000000111ff7812 */ /* 0x010fe4000786c0ff */
[----:B------:R-:W-:Y:S01]  /*33f0*/  @!P1 LOP3.LUT R4, R16, 0x1, RZ, 0x3c, !PT ;  /* 0x0000000110049812 */ /* 0x000fe200078e3cff */
[--C-:B-1----:R-:W-:Y:S01]  /*3400*/  IMAD.X R13, RZ, RZ, R5.reuse, P4 ;  /* 0x000000ffff0d7224 */ /* 0x102fe200020e0605 */
[----:B------:R-:W-:Y:S01]  /*3410*/  @!P2 SEL R15, R6, R15, P0 ;  /* 0x0000000f060fa207 */ /* 0x000fe20000000000 */
[----:B------:R-:W-:Y:S01]  /*3420*/  @!P1 IMAD.MOV.U32 R15, RZ, RZ, R6 ;  /* 0x000000ffff0f9224 */ /* 0x000fe200078e0006 */
[----:B------:R-:W-:Y:S01]  /*3430*/  @!P2 SEL R14, R5, R14, P0 ;  /* 0x0000000e050ea207 */ /* 0x000fe20000000000 */
[----:B------:R-:W-:Y:S01]  /*3440*/  @!P1 IMAD.MOV.U32 R14, RZ, RZ, R5 ;  /* 0x000000ffff0e9224 */ /* 0x000fe200078e0005 */
[----:B------:R-:W-:-:S02]  /*3450*/  LOP3.LUT P2, RZ, R4, 0xff, RZ, 0xc0, !PT ;  /* 0x000000ff04ff7812 */ /* 0x000fc4000784c0ff */
[-C--:B------:R-:W-:Y:S02]  /*3460*/  ISETP.LT.U32.AND P0, PT, R18, R15.reuse, PT ;  /* 0x0000000f1200720c */ /* 0x080fe40003f01070 */
[----:B------:R-:W-:Y:S02]  /*3470*/  LOP3.LUT R12, R17, 0x1, RZ, 0xc0, !PT ;  /* 0x00000001110c7812 */ /* 0x000fe400078ec0ff */
[CC--:B------:R-:W-:Y:S02]  /*3480*/  ISETP.LT.AND.EX P0, PT, R13.reuse, R14.reuse, PT, P0 ;  /* 0x0000000e0d00720c */ /* 0x0c0fe40003f01300 */
[----:B------:R-:W-:Y:S02]  /*3490*/  SEL R4, R4, 0x1, P3 ;  /* 0x0000000104047807 */ /* 0x000fe40001800000 */
[----:B------:R-:W-:Y:S02]  /*34a0*/  @!P3 SEL R15, R18, R15, P0 ;  /* 0x0000000f120fb207 */ /* 0x000fe40000000000 */
[----:B------:R-:W-:-:S02]  /*34b0*/  @!P3 SEL R14, R13, R14, P0 ;  /* 0x0000000e0d0eb207 */ /* 0x000fc40000000000 */
[----:B------:R-:W-:Y:S02]  /*34c0*/  IADD3 R16, P0, PT, R6, 0x200, RZ ;  /* 0x0000020006107810 */ /* 0x000fe40007f1e0ff */
[----:B-----5:R-:W-:Y:S02]  /*34d0*/  LOP3.LUT P3, RZ, R11, 0x1, RZ, 0xc0, !PT ;  /* 0x000000010bff7812 */ /* 0x020fe4000786c0ff */
[----:B------:R-:W-:Y:S02]  /*34e0*/  SEL R15, R18, R15, !P2 ;  /* 0x0000000f120f7207 */ /* 0x000fe40005000000 */
[----:B------:R-:W-:Y:S02]  /*34f0*/  @!P2 LOP3.LUT R4, R12, 0x1, RZ, 0x3c, !PT ;  /* 0x000000010c04a812 */ /* 0x000fe400078e3cff */
[----:B------:R-:W-:Y:S01]  /*3500*/  SEL R12, R13, R14, !P2 ;  /* 0x0000000e0d0c7207 */ /* 0x000fe20005000000 */
[----:B------:R-:W-:Y:S01]  /*3510*/  IMAD.X R13, RZ, RZ, R5, P0 ;  /* 0x000000ffff0d7224 */ /* 0x000fe200000e0605 */
[----:B------:R-:W-:-:S02]  /*3520*/  ISETP.LT.U32.AND P0, PT, R16, R15, PT ;  /* 0x0000000f1000720c */ /* 0x000fc40003f01070 */
[----:B------:R-:W-:Y:S02]  /*3530*/  LOP3.LUT P1, RZ, R4, 0xff, RZ, 0xc0, !PT ;  /* 0x000000ff04ff7812 */ /* 0x000fe4000782c0ff */
[-C--:B------:R-:W-:Y:S02]  /*3540*/  ISETP.LT.AND.EX P0, PT, R13, R12.reuse, PT, P0 ;  /* 0x0000000c0d00720c */ /* 0x080fe40003f01300 */
[----:B------:R-:W-:Y:S02]  /*3550*/  LOP3.LUT R11, R11, 0x1, RZ, 0xc0, !PT ;  /* 0x000000010b0b7812 */ /* 0x000fe400078ec0ff */
[----:B------:R-:W-:Y:S02]  /*3560*/  @!P3 SEL R12, R13, R12, P0 ;  /* 0x0000000c0d0cb207 */ /* 0x000fe40000000000 */
[----:B------:R-:W-:Y:S02]  /*3570*/  @!P3 SEL R15, R16, R15, P0 ;  /* 0x0000000f100fb207 */ /* 0x000fe40000000000 */
[----:B------:R-:W-:-:S02]  /*3580*/  IADD3 R6, P0, PT, R6, 0x300, RZ ;  /* 0x0000030006067810 */ /* 0x000fc40007f1e0ff */
[----:B------:R-:W-:Y:S02]  /*3590*/  SEL R12, R13, R12, !P1 ;  /* 0x0000000c0d0c7207 */ /* 0x000fe40004800000 */
[----:B--2---:R-:W-:Y:S01]  /*35a0*/  IADD3 R13, P4, PT, -R9, UR4, RZ ;  /* 0x00000004090d7c10 */ /* 0x004fe2000ff9e1ff */
[----:B------:R-:W-:Y:S01]  /*35b0*/  IMAD.X R5, RZ, RZ, R5, P0 ;  /* 0x000000ffff057224 */ /* 0x000fe200000e0605 */
[----:B------:R-:W-:Y:S02]  /*35c0*/  SEL R4, R4, 0x1, P3 ;  /* 0x0000000104047807 */ /* 0x000fe40001800000 */
[----:B------:R-:W-:Y:S02]  /*35d0*/  ISETP.GE.U32.AND P0, PT, R13, 0x400, PT ;  /* 0x000004000d00780c */ /* 0x000fe40003f06070 */
[----:B------:R-:W-:Y:S02]  /*35e0*/  IADD3.X R13, PT, PT, ~R7, UR5, RZ, P4, !PT ;  /* 0x00000005070d7c10 */ /* 0x000fe4000a7fe5ff */
[----:B------:R-:W-:-:S02]  /*35f0*/  @!P1 LOP3.LUT R4, R11, 0x1, RZ, 0x3c, !PT ;  /* 0x000000010b049812 */ /* 0x000fc400078e3cff */
[----:B------:R-:W-:Y:S02]  /*3600*/  LOP3.LUT P2, RZ, R10, 0x1, RZ, 0xc0, !PT ;  /* 0x000000010aff7812 */ /* 0x000fe4000784c0ff */
[----:B------:R-:W-:Y:S02]  /*3610*/  SEL R11, R16, R15, !P1 ;  /* 0x0000000f100b7207 */ /* 0x000fe40004800000 */
[----:B------:R-:W-:Y:S02]  /*3620*/  ISETP.GE.U32.AND.EX P0, PT, R13, RZ, PT, P0 ;  /* 0x000000ff0d00720c */ /* 0x000fe40003f06100 */
[----:B------:R-:W-:Y:S02]  /*3630*/  LOP3.LUT P3, RZ, R4, 0xff, RZ, 0xc0, !PT ;  /* 0x000000ff04ff7812 */ /* 0x000fe4000786c0ff */
[----:B------:R-:W-:Y:S02]  /*3640*/  ISETP.LT.U32.AND P1, PT, R6, R11, PT ;  /* 0x0000000b0600720c */ /* 0x000fe40003f21070 */
[----:B------:R-:W-:-:S02]  /*3650*/  LOP3.LUT R10, R10, 0x1, RZ, 0xc0, !PT ;  /* 0x000000010a0a7812 */ /* 0x000fc400078ec0ff */
[CC--:B------:R-:W-:Y:S02]  /*3660*/  ISETP.LT.AND.EX P1, PT, R5.reuse, R12.reuse, PT, P1 ;  /* 0x0000000c0500720c */ /* 0x0c0fe40003f21310 */
[----:B------:R-:W-:Y:S02]  /*3670*/  SEL R4, R4, 0x1, P2 ;  /* 0x0000000104047807 */ /* 0x000fe40001000000 */
[----:B------:R-:W-:Y:S02]  /*3680*/  @!P2 SEL R11, R6, R11, P1 ;  /* 0x0000000b060ba207 */ /* 0x000fe40000800000 */
[----:B------:R-:W-:Y:S02]  /*3690*/  @!P2 SEL R12, R5, R12, P1 ;  /* 0x0000000c050ca207 */ /* 0x000fe40000800000 */
[----:B------:R-:W-:Y:S02]  /*36a0*/  @!P3 LOP3.LUT R4, R10, 0x1, RZ, 0x3c, !PT ;  /* 0x000000010a04b812 */ /* 0x000fe400078e3cff */
[----:B------:R-:W-:-:S02]  /*36b0*/  SEL R6, R6, R11, !P3 ;  /* 0x0000000b06067207 */ /* 0x000fc40005800000 */
[----:B------:R-:W-:Y:S01]  /*36c0*/  SEL R5, R5, R12, !P3 ;  /* 0x0000000c05057207 */ /* 0x000fe20005800000 */
[----:B------:R-:W-:Y:S06]  /*36d0*/  @!P0 BRA `(.L_x_113) ;  /* 0x00000010002c8947 */ /* 0x000fec0003800000 */
[----:B------:R-:W-:-:S05]  /*36e0*/  IADD3 R9, P0, PT, R9, 0x400, RZ ;  /* 0x0000040009097810 */ /* 0x000fca0007f1e0ff */
[----:B------:R-:W-:Y:S01]  /*36f0*/  IMAD.X R7, RZ, RZ, R7, P0 ;  /* 0x000000ffff077224 */ /* 0x000fe200000e0607 */
[----:B------:R-:W-:-:S04]  /*3700*/  ISETP.GT.U32.AND P0, PT, R9, UR10, PT ;  /* 0x0000000a09007c0c */ /* 0x000fc8000bf04070 */
[----:B------:R-:W-:-:S13]  /*3710*/  ISETP.GT.U32.AND.EX P0, PT, R7, UR11, PT, P0 ;  /* 0x0000000b07007c0c */ /* 0x000fda000bf04100 */
[----:B------:R-:W-:Y:S05]  /*3720*/  @!P0 BRA `(.L_x_114) ;  /* 0xfffffff800e48947 */ /* 0x000fea000383ffff */
.L_x_112:
[C---:B------:R-:W-:Y:S01]  /*3730*/  IADD3 R3, PT, PT, -R9.reuse, UR4, RZ ;  /* 0x0000000409037c10 */ /* 0x040fe2000fffe1ff */
[----:B------:R-:W0:Y:S01]  /*3740*/  LDCU.64 UR10, c[0x0][0x380] ;  /* 0x00007000ff0a77ac */ /* 0x000e220008000a00 */
[----:B------:R-:W-:Y:S01]  /*3750*/  ISETP.GE.U32.AND P1, PT, R9, UR4, PT ;  /* 0x0000000409007c0c */ /* 0x000fe2000bf26070 */
[----:B------:R-:W-:Y:S01]  /*3760*/  BSSY.RECONVERGENT B1, `(.L_x_113) ;  /* 0x0000102000017945 */ /* 0x000fe20003800200 */
[----:B------:R-:W-:-:S04]  /*3770*/  ISETP.GE.AND P0, PT, R8, R3, PT ;  /* 0x000000030800720c */ /* 0x000fc80003f06270 */
[----:B------:R-:W-:-:S13]  /*3780*/  ISETP.GE.U32.OR.EX P0, PT, R7, UR5, P0, P1 ;  /* 0x0000000507007c0c */ /* 0x000fda0008706510 */
[----:B0-----:R-:W-:Y:S05]  /*3790*/  @P0 BRA `(.L_x_115) ;  /* 0x0000000c00f80947 */ /* 0x001fea0003800000 */
[----:B------:R-:W-:Y:S01]  /*37a0*/  LOP3.LUT R2, RZ, R8, RZ, 0x33, !PT ;  /* 0x00000008ff027212 */ /* 0x000fe200078e33ff */
[----:B------:R-:W-:Y:S01]  /*37b0*/  BSSY.RECONVERGENT B2, `(.L_x_116) ;  /* 0x000007d000027945 */ /* 0x000fe20003800200 */
[----:B------:R-:W-:Y:S02]  /*37c0*/  IMAD.MOV.U32 R10, RZ, RZ, R8 ;  /* 0x000000ffff0a7224 */ /* 0x000fe400078e0008 */
[----:B------:R-:W-:-:S04]  /*37d0*/  IADD3 R11, PT, PT, -R9, UR4, R2 ;  /* 0x00000004090b7c10 */ /* 0x000fc8000fffe102 */
[C---:B------:R-:W-:Y:S02]  /*37e0*/  ISETP.GE.U32.AND P0, PT, R11.reuse, 0x700, PT ;  /* 0x000007000b00780c */ /* 0x040fe40003f06070 */
[----:B------:R-:W-:-:S04]  /*37f0*/  LEA.HI R12, R11, 0x1, RZ, 0x18 ;  /* 0x000000010b0c7811 */ /* 0x000fc800078fc0ff */
[----:B------:R-:W-:-:S04]  /*3800*/  LOP3.LUT R22, R12, 0x7, RZ, 0xc0, !PT ;  /* 0x000000070c167812 */ /* 0x000fc800078ec0ff */
[----:B------:R-:W-:-:S03]  /*3810*/  ISETP.NE.AND P1, PT, R22, RZ, PT ;  /* 0x000000ff1600720c */ /* 0x000fc60003f25270 */
[----:B------:R-:W-:Y:S10]  /*3820*/  @!P0 BRA `(.L_x_117) ;  /* 0x0000000400d48947 */ /* 0x000ff40003800000 */
[----:B------:R-:W-:Y:S01]  /*3830*/  LOP3.LUT R13, R12, 0x1fffff8, RZ, 0xc0, !PT ;  /* 0x01fffff80c0d7812 */ /* 0x000fe200078ec0ff */
[----:B------:R-:W-:-:S04]  /*3840*/  IMAD.MOV.U32 R10, RZ, RZ, R8 ;  /* 0x000000ffff0a7224 */ /* 0x000fc800078e0008 */
[----:B------:R-:W-:-:S07]  /*3850*/  IMAD.MOV R13, RZ, RZ, -R13 ;  /* 0x000000ffff0d7224 */ /* 0x000fce00078e0a0d */
.L_x_118:
        /* <DEDUP_REMOVED lines=17> */
[----:B------:R-:W-:Y:S01]  /*3970*/  IADD3.X R5, PT, PT, R24, UR7, RZ, P0, !PT ;  /* 0x0000000718057c10 */ /* 0x000fe200087fe4ff */
[----:B------:R-:W-:Y:S01]  /*3980*/  VIADD R10, R10, 0x800 ;  /* 0x000008000a0a7836 */ /* 0x000fe20000000000 */
[----:B------:R-:W-:-:S04]  /*3990*/  ISETP.LT.U32.AND P0, PT, R6, R25, PT ;  /* 0x000000190600720c */ /* 0x000fc80003f01070 */
[----:B------:R-:W-:Y:S02]  /*39a0*/  ISETP.LT.AND.EX P0, PT, R5, R26, PT, P0 ;  /* 0x0000001a0500720c */ /* 0x000fe40003f01300 */
[C---:B--2---:R-:W-:Y:S02]  /*39b0*/  LOP3.LUT P5, RZ, R21.reuse, 0x1, RZ, 0xc0, !PT ;  /* 0x0000000115ff7812 */ /* 0x044fe400078ac0ff */
[----:B------:R-:W-:Y:S02]  /*39c0*/  LOP3.LUT R21, R21, 0x1, RZ, 0xc, !PT ;  /* 0x0000000115157812 */ /* 0x000fe400078e0cff */
[----:B------:R-:W-:Y:S02]  /*39d0*/  @P2 SEL R21, R4, 0x1, P5 ;  /* 0x0000000104152807 */ /* 0x000fe40002800000 */
[----:B------:R-:W-:Y:S02]  /*39e0*/  IADD3 R4, P6, PT, R6, 0x100, RZ ;  /* 0x0000010006047810 */ /* 0x000fe40007fde0ff */
[----:B------:R-:W-:-:S02]  /*39f0*/  LOP3.LUT P3, RZ, R21, 0xff, RZ, 0xc0, !PT ;  /* 0x000000ff15ff7812 */ /* 0x000fc4000786c0ff */
[C---:B---3--:R-:W-:Y:S01]  /*3a00*/  LOP3.LUT P4, RZ, R20.reuse, 0x1, RZ, 0xc0, !PT ;  /* 0x0000000114ff7812 */ /* 0x048fe2000788c0ff */
[----:B------:R-:W-:Y:S01]  /*3a10*/  IMAD.X R24, RZ, RZ, R5, P6 ;  /* 0x000000ffff187224 */ /* 0x000fe200030e0605 */
[----:B------:R-:W-:Y:S02]  /*3a20*/  LOP3.LUT R20, R20, 0x1, RZ, 0xc, !PT ;  /* 0x0000000114147812 */ /* 0x000fe400078e0cff */
[C---:B------:R-:W-:Y:S02]  /*3a30*/  @!P5 SEL R25, R6.reuse, R25, P0 ;  /* 0x000000190619d207 */ /* 0x040fe40000000000 */
[C---:B------:R-:W-:Y:S02]  /*3a40*/  @!P5 SEL R26, R5.reuse, R26, P0 ;  /* 0x0000001a051ad207 */ /* 0x040fe40000000000 */
[----:B------:R-:W-:Y:S02]  /*3a50*/  SEL R23, R6, R25, !P2 ;  /* 0x0000001906177207 */ /* 0x000fe40005000000 */
[----:B------:R-:W-:-:S02]  /*3a60*/  SEL R25, R5, R26, !P2 ;  /* 0x0000001a05197207 */ /* 0x000fc40005000000 */
[----:B------:R-:W-:Y:S02]  /*3a70*/  ISETP.LT.U32.AND P0, PT, R4, R23, PT ;  /* 0x000000170400720c */ /* 0x000fe40003f01070 */
[----:B------:R-:W-:Y:S02]  /*3a80*/  @P3 SEL R20, R21, 0x1, P4 ;  /* 0x0000000115143807 */ /* 0x000fe40002000000 */
[----:B------:R-:W-:Y:S02]  /*3a90*/  ISETP.LT.AND.EX P0, PT, R24, R25, PT, P0 ;  /* 0x000000191800720c */ /* 0x000fe40003f01300 */
[----:B------:R-:W-:Y:S02]  /*3aa0*/  LOP3.LUT P2, RZ, R20, 0xff, RZ, 0xc0, !PT ;  /* 0x000000ff14ff7812 */ /* 0x000fe4000784c0ff */
[----:B------:R-:W-:Y:S02]  /*3ab0*/  @!P4 SEL R23, R4, R23, P0 ;  /* 0x000000170417c207 */ /* 0x000fe40000000000 */
[----:B0-----:R-:W-:-:S02]  /*3ac0*/  IADD3 R3, P5, PT, R6, 0x200, RZ ;  /* 0x0000020006037810 */ /* 0x001fc40007fbe0ff */
[----:B------:R-:W-:Y:S02]  /*3ad0*/  @!P4 SEL R25, R24, R25, P0 ;  /* 0x000000191819c207 */ /* 0x000fe40000000000 */
[----:B----4-:R-:W-:Y:S01]  /*3ae0*/  LOP3.LUT P4, RZ, R19, 0x1, RZ, 0xc0, !PT ;  /* 0x0000000113ff7812 */ /* 0x010fe2000788c0ff */
[----:B------:R-:W-:Y:S01]  /*3af0*/  IMAD.X R21, RZ, RZ, R5, P5 ;  /* 0x000000ffff157224 */ /* 0x000fe200028e0605 */
[----:B------:R-:W-:Y:S02]  /*3b00*/  SEL R4, R4, R23, !P3 ;  /* 0x0000001704047207 */ /* 0x000fe40005800000 */
[----:B------:R-:W-:Y:S02]  /*3b10*/  SEL R24, R24, R25, !P3 ;  /* 0x0000001918187207 */ /* 0x000fe40005800000 */
[----:B------:R-:W-:Y:S02]  /*3b20*/  ISETP.LT.U32.AND P0, PT, R3, R4, PT ;  /* 0x000000040300720c */ /* 0x000fe40003f01070 */
[----:B------:R-:W-:-:S02]  /*3b30*/  LOP3.LUT R19, R19, 0x1, RZ, 0xc, !PT ;  /* 0x0000000113137812 */ /* 0x000fc400078e0cff */
[----:B------:R-:W-:Y:S02]  /*3b40*/  ISETP.LT.AND.EX P0, PT, R21, R24, PT, P0 ;  /* 0x000000181500720c */ /* 0x000fe40003f01300 */
[----:B------:R-:W-:Y:S02]  /*3b50*/  @P2 SEL R19, R20, 0x1, P4 ;  /* 0x0000000114132807 */ /* 0x000fe40002000000 */
[----:B------:R-:W-:Y:S02]  /*3b60*/  @!P4 SEL R4, R3, R4, P0 ;  /* 0x000000040304c207 */ /* 0x000fe40000000000 */
[----:B------:R-:W-:Y:S02]  /*3b70*/  @!P4 SEL R24, R21, R24, P0 ;  /* 0x000000181518c207 */ /* 0x000fe40000000000 */
[----:B------:R-:W-:Y:S02]  /*3b80*/  IADD3 R2, P0, PT, R6, 0x300, RZ ;  /* 0x0000030006027810 */ /* 0x000fe40007f1e0ff */
[----:B------:R-:W-:-:S02]  /*3b90*/  LOP3.LUT P3, RZ, R19, 0xff, RZ, 0xc0, !PT ;  /* 0x000000ff13ff7812 */ /* 0x000fc4000786c0ff */
[----:B-----5:R-:W-:Y:S01]  /*3ba0*/  LOP3.LUT P4, RZ, R18, 0x1, RZ, 0xc0, !PT ;  /* 0x0000000112ff7812 */ /* 0x020fe2000788c0ff */
[----:B------:R-:W-:Y:S01]  /*3bb0*/  IMAD.X R20, RZ, RZ, R5, P0 ;  /* 0x000000ffff147224 */ /* 0x000fe200000e0605 */
[----:B------:R-:W-:Y:S02]  /*3bc0*/  SEL R3, R3, R4, !P2 ;  /* 0x0000000403037207 */ /* 0x000fe40005000000 */
        /* <DEDUP_REMOVED lines=59> */
.L_x_117:
[----:B------:R-:W-:Y:S05]  /*3f80*/  BSYNC.RECONVERGENT B2 ;  /* 0x0000000000027941 */ /* 0x000fea0003800200 */
.L_x_116:
[----:B------:R-:W-:Y:S05]  /*3f90*/  @!P1 BRA `(.L_x_115) ;  /* 0x0000000400f89947 */ /* 0x000fea0003800000 */
[----:B------:R-:W-:Y:S01]  /*3fa0*/  ISETP.GE.U32.AND P0, PT, R22, 0x4, PT ;  /* 0x000000041600780c */ /* 0x000fe20003f06070 */
[----:B------:R-:W-:Y:S01]  /*3fb0*/  BSSY.RECONVERGENT B2, `(.L_x_119) ;  /* 0x0000041000027945 */ /* 0x000fe20003800200 */
[----:B------:R-:W-:-:S11]  /*3fc0*/  LOP3.LUT P1, R12, R12, 0x3, RZ, 0xc0, !PT ;  /* 0x000000030c0c7812 */ /* 0x000fd6000782c0ff */
[----:B------:R-:W-:Y:S05]  /*3fd0*/  @!P0 BRA `(.L_x_120) ;  /* 0x0000000000f88947 */ /* 0x000fea0003800000 */
[----:B------:R-:W0:Y:S01]  /*3fe0*/  LDCU.64 UR12, c[0x0][0x380] ;  /* 0x00007000ff0c77ac */ /* 0x000e220008000a00 */
[----:B------:R-:W-:-:S05]  /*3ff0*/  IADD3 R17, P0, PT, R10, R9, RZ ;  /* 0x000000090a117210 */ /* 0x000fca0007f1e0ff */
[----:B------:R-:W-:Y:S01]  /*4000*/  IMAD.X R18, RZ, RZ, R7, P0 ;  /* 0x000000ffff127224 */ /* 0x000fe200000e0607 */
[----:B0-----:R-:W-:-:S04]  /*4010*/  LEA R14, P0, R17, UR12, 0x2 ;  /* 0x0000000c110e7c11 */ /* 0x001fc8000f8010ff */
[----:B------:R-:W-:-:S05]  /*4020*/  LEA.HI.X R15, R17, UR13, R18, 0x2, P0 ;  /* 0x0000000d110f7c11 */ /* 0x000fca00080f1412 */
[----:B------:R-:W2:Y:S04]  /*4030*/  LDG.E.U8 R13, desc[UR8][R14.64] ;  /* 0x000000080e0d7981 */ /* 0x000ea8000c1e1100 */
[----:B------:R-:W3:Y:S04]  /*4040*/  LDG.E.U8 R16, desc[UR8][R14.64+0x400] ;  /* 0x000400080e107981 */ /* 0x000ee8000c1e1100 */
[----:B------:R-:W4:Y:S04]  /*4050*/  LDG.E.U8 R3, desc[UR8][R14.64+0x800] ;  /* 0x000800080e037981 */ /* 0x000f28000c1e1100 */
[----:B------:R0:W5:Y:S01]  /*4060*/  LDG.E.U8 R2, desc[UR8][R14.64+0xc00] ;  /* 0x000c00080e027981 */ /* 0x000162000c1e1100 */
[----:B------:R-:W-:-:S02]  /*4070*/  LOP3.LUT P2, RZ, R4, 0xff, RZ, 0xc0, !PT ;  /* 0x000000ff04ff7812 */ /* 0x000fc4000784c0ff */
[----:B------:R-:W-:-:S04]  /*4080*/  IADD3 R17, P0, PT, R17, UR6, RZ ;  /* 0x0000000611117c10 */ /* 0x000fc8000ff1e0ff */
[----:B------:R-:W-:Y:S02]  /*4090*/  IADD3.X R18, PT, PT, R18, UR7, RZ, P0, !PT ;  /* 0x0000000712127c10 */ /* 0x000fe400087fe4ff */
[----:B------:R-:W-:-:S04]  /*40a0*/  ISETP.LT.U32.AND P0, PT, R17, R6, PT ;  /* 0x000000061100720c */ /* 0x000fc80003f01070 */
[----:B------:R-:W-:Y:S02]  /*40b0*/  ISETP.LT.AND.EX P0, PT, R18, R5, PT, P0 ;  /* 0x000000051200720c */ /* 0x000fe40003f01300 */
[C---:B--2---:R-:W-:Y:S02]  /*40c0*/  LOP3.LUT P4, RZ, R13.reuse, 0x1, RZ, 0xc0, !PT ;  /* 0x000000010dff7812 */ /* 0x044fe4000788c0ff */
[----:B------:R-:W-:Y:S02]  /*40d0*/  LOP3.LUT R13, R13, 0x1, RZ, 0xc, !PT ;  /* 0x000000010d0d7812 */ /* 0x000fe400078e0cff */
[----:B------:R-:W-:Y:S01]  /*40e0*/  @P2 SEL R13, R4, 0x1, P4 ;  /* 0x00000001040d2807 */ /* 0x000fe20002000000 */
[----:B------:R-:W-:-:S03]  /*40f0*/  VIADD R4, R10, 0x100 ;  /* 0x000001000a047836 */ /* 0x000fc60000000000 */
[----:B------:R-:W-:Y:S02]  /*4100*/  LOP3.LUT P3, RZ, R13, 0xff, RZ, 0xc0, !PT ;  /* 0x000000ff0dff7812 */ /* 0x000fe4000786c0ff */
[----:B0-----:R-:W-:Y:S01]  /*4110*/  IADD3 R14, P5, P6, R9, UR6, R4 ;  /* 0x00000006090e7c10 */ /* 0x001fe2000febe004 */
[----:B------:R-:W-:Y:S02]  /*4120*/  VIADD R4, R10, 0x200 ;  /* 0x000002000a047836 */ /* 0x000fe40000000000 */
[C---:B------:R-:W-:Y:S02]  /*4130*/  @!P4 SEL R6, R17.reuse, R6, P0 ;  /* 0x000000061106c207 */ /* 0x040fe40000000000 */
[----:B------:R-:W-:Y:S02]  /*4140*/  @!P4 SEL R5, R18, R5, P0 ;  /* 0x000000051205c207 */ /* 0x000fe40000000000 */
[----:B---3--:R-:W-:Y:S02]  /*4150*/  LOP3.LUT P4, RZ, R16, 0x1, RZ, 0xc0, !PT ;  /* 0x0000000110ff7812 */ /* 0x008fe4000788c0ff */
[----:B------:R-:W-:-:S02]  /*4160*/  SEL R15, R17, R6, !P2 ;  /* 0x00000006110f7207 */ /* 0x000fc40005000000 */
[----:B------:R-:W-:Y:S02]  /*4170*/  SEL R18, R18, R5, !P2 ;  /* 0x0000000512127207 */ /* 0x000fe40005000000 */
[----:B------:R-:W-:Y:S02]  /*4180*/  IADD3.X R5, PT, PT, R7, UR7, RZ, P5, P6 ;  /* 0x0000000707057c10 */ /* 0x000fe4000afec4ff */
[----:B------:R-:W-:Y:S02]  /*4190*/  ISETP.LT.U32.AND P0, PT, R14, R15, PT ;  /* 0x0000000f0e00720c */ /* 0x000fe40003f01070 */
[----:B------:R-:W-:Y:S02]  /*41a0*/  LOP3.LUT R16, R16, 0x1, RZ, 0xc, !PT ;  /* 0x0000000110107812 */ /* 0x000fe400078e0cff */
[----:B------:R-:W-:Y:S02]  /*41b0*/  ISETP.LT.AND.EX P0, PT, R5, R18, PT, P0 ;  /* 0x000000120500720c */ /* 0x000fe40003f01300 */
[----:B------:R-:W-:-:S02]  /*41c0*/  @P3 SEL R16, R13, 0x1, P4 ;  /* 0x000000010d103807 */ /* 0x000fc40002000000 */
[----:B------:R-:W-:Y:S02]  /*41d0*/  @!P4 SEL R15, R14, R15, P0 ;  /* 0x0000000f0e0fc207 */ /* 0x000fe40000000000 */
[----:B------:R-:W-:Y:S02]  /*41e0*/  @!P4 SEL R18, R5, R18, P0 ;  /* 0x000000120512c207 */ /* 0x000fe40000000000 */
[----:B----4-:R-:W-:Y:S02]  /*41f0*/  LOP3.LUT P4, RZ, R3, 0x1, RZ, 0xc0, !PT ;  /* 0x0000000103ff7812 */ /* 0x010fe4000788c0ff */
[----:B------:R-:W-:Y:S01]  /*4200*/  IADD3 R13, P5, P6, R9, UR6, R4 ;  /* 0x00000006090d7c10 */ /* 0x000fe2000febe004 */
[----:B------:R-:W-:Y:S01]  /*4210*/  VIADD R4, R10, 0x300 ;  /* 0x000003000a047836 */ /* 0x000fe20000000000 */
[----:B------:R-:W-:Y:S01]  /*4220*/  LOP3.LUT P2, RZ, R16, 0xff, RZ, 0xc0, !PT ;  /* 0x000000ff10ff7812 */ /* 0x000fe2000784c0ff */
[----:B------:R-:W-:Y:S01]  /*4230*/  VIADD R10, R10, 0x400 ;  /* 0x000004000a0a7836 */ /* 0x000fe20000000000 */
        /* <DEDUP_REMOVED lines=24> */
.L_x_120:
[----:B------:R-:W-:Y:S05]  /*43c0*/  BSYNC.RECONVERGENT B2 ;  /* 0x0000000000027941 */ /* 0x000fea0003800200 */
.L_x_119:
[----:B------:R-:W-:Y:S05]  /*43d0*/  @!P1 BRA `(.L_x_115) ;  /* 0x0000000000e89947 */ /* 0x000fea0003800000 */
[----:B------:R-:W-:Y:S01]  /*43e0*/  ISETP.NE.AND P0, PT, R12, 0x1, PT ;  /* 0x000000010c00780c */ /* 0x000fe20003f05270 */
[----:B------:R-:W-:Y:S01]  /*43f0*/  BSSY.RECONVERGENT B2, `(.L_x_121) ;  /* 0x0000024000027945 */ /* 0x000fe20003800200 */
[----:B------:R-:W-:-:S11]  /*4400*/  LOP3.LUT P1, RZ, R11, 0x100, RZ, 0xc0, !PT ;  /* 0x000001000bff7812 */ /* 0x000fd6000782c0ff */
[----:B------:R-:W-:Y:S05]  /*4410*/  @!P0 BRA `(.L_x_122) ;  /* 0x0000000000848947 */ /* 0x000fea0003800000 */
[----:B------:R-:W0:Y:S01]  /*4420*/  LDCU.64 UR12, c[0x0][0x380] ;  /* 0x00007000ff0c77ac */ /* 0x000e220008000a00 */
[----:B------:R-:W-:-:S05]  /*4430*/  IADD3 R11, P0, PT, R10, R9, RZ ;  /* 0x000000090a0b7210 */ /* 0x000fca0007f1e0ff */
[----:B------:R-:W-:Y:S01]  /*4440*/  IMAD.X R12, RZ, RZ, R7, P0 ;  /* 0x000000ffff0c7224 */ /* 0x000fe200000e0607 */
[----:B0-----:R-:W-:-:S04]  /*4450*/  LEA R2, P0, R11, UR12, 0x2 ;  /* 0x0000000c0b027c11 */ /* 0x001fc8000f8010ff */
[----:B------:R-:W-:-:S05]  /*4460*/  LEA.HI.X R3, R11, UR13, R12, 0x2, P0 ;  /* 0x0000000d0b037c11 */ /* 0x000fca00080f140c */
[----:B------:R-:W2:Y:S04]  /*4470*/  LDG.E.U8 R13, desc[UR8][R2.64] ;  /* 0x00000008020d7981 */ /* 0x000ea8000c1e1100 */
[----:B------:R-:W3:Y:S01]  /*4480*/  LDG.E.U8 R15, desc[UR8][R2.64+0x400] ;  /* 0x00040008020f7981 */ /* 0x000ee2000c1e1100 */
[----:B------:R-:W-:Y:S01]  /*4490*/  IADD3 R11, P0, PT, R11, UR6, RZ ;  /* 0x000000060b0b7c10 */ /* 0x000fe2000ff1e0ff */
[----:B------:R-:W-:Y:S01]  /*44a0*/  VIADD R14, R10, 0x100 ;  /* 0x000001000a0e7836 */ /* 0x000fe20000000000 */
[----:B------:R-:W-:Y:S01]  /*44b0*/  LOP3.LUT P2, RZ, R4, 0xff, RZ, 0xc0, !PT ;  /* 0x000000ff04ff7812 */ /* 0x000fe2000784c0ff */
[----:B------:R-:W-:Y:S01]  /*44c0*/  VIADD R10, R10, 0x200 ;  /* 0x000002000a0a7836 */ /* 0x000fe20000000000 */
[----:B------:R-:W-:Y:S02]  /*44d0*/  IADD3.X R12, PT, PT, R12, UR7, RZ, P0, !PT ;  /* 0x000000070c0c7c10 */ /* 0x000fe400087fe4ff */
[----:B------:R-:W-:-:S04]  /*44e0*/  ISETP.LT.U32.AND P0, PT, R11, R6, PT ;  /* 0x000000060b00720c */ /* 0x000fc80003f01070 */
[----:B------:R-:W-:Y:S02]  /*44f0*/  ISETP.LT.AND.EX P0, PT, R12, R5, PT, P0 ;  /* 0x000000050c00720c */ /* 0x000fe40003f01300 */
[C---:B--2---:R-:W-:Y:S02]  /*4500*/  LOP3.LUT P3, RZ, R13.reuse, 0x1, RZ, 0xc0, !PT ;  /* 0x000000010dff7812 */ /* 0x044fe4000786c0ff */
[----:B------:R-:W-:Y:S02]  /*4510*/  LOP3.LUT R13, R13, 0x1, RZ, 0xc, !PT ;  /* 0x000000010d0d7812 */ /* 0x000fe400078e0cff */
[----:B------:R-:W-:Y:S02]  /*4520*/  @P2 SEL R13, R4, 0x1, P3 ;  /* 0x00000001040d2807 */ /* 0x000fe40001800000 */
[----:B---3--:R-:W-:-:S07]  /*4530*/  LOP3.LUT R4, R15, 0x1, RZ, 0xc, !PT ;  /* 0x000000010f047812 */ /* 0x008fce00078e0cff */
[----:B------:R-:W-:Y:S02]  /*4540*/  @!P3 SEL R6, R11, R6, P0 ;  /* 0x000000060b06b207 */ /* 0x000fe40000000000 */
[C---:B------:R-:W-:Y:S02]  /*4550*/  @!P3 SEL R5, R12.reuse, R5, P0 ;  /* 0x000000050c05b207 */ /* 0x040fe40000000000 */
[----:B------:R-:W-:Y:S02]  /*4560*/  IADD3 R3, P0, P4, R9, UR6, R14 ;  /* 0x0000000609037c10 */ /* 0x000fe4000fc1e00e */
[----:B------:R-:W-:Y:S02]  /*4570*/  LOP3.LUT P3, RZ, R15, 0x1, RZ, 0xc0, !PT ;  /* 0x000000010fff7812 */ /* 0x000fe4000786c0ff */
[----:B------:R-:W-:Y:S02]  /*4580*/  SEL R6, R11, R6, !P2 ;  /* 0x000000060b067207 */ /* 0x000fe40005000000 */
[----:B------:R-:W-:-:S02]  /*4590*/  SEL R5, R12, R5, !P2 ;  /* 0x000000050c057207 */ /* 0x000fc40005000000 */
[----:B------:R-:W-:Y:S02]  /*45a0*/  LOP3.LUT P2, RZ, R13, 0xff, RZ, 0xc0, !PT ;  /* 0x000000ff0dff7812 */ /* 0x000fe4000784c0ff */
[----:B------:R-:W-:Y:S02]  /*45b0*/  IADD3.X R2, PT, PT, R7, UR7, RZ, P0, P4 ;  /* 0x0000000707027c10 */ /* 0x000fe400087e84ff */
[----:B------:R-:W-:-:S04]  /*45c0*/  ISETP.LT.U32.AND P0, PT, R3, R6, PT ;  /* 0x000000060300720c */ /* 0x000fc80003f01070 */
[----:B------:R-:W-:-:S04]  /*45d0*/  ISETP.LT.AND.EX P0, PT, R2, R5, PT, P0 ;  /* 0x000000050200720c */ /* 0x000fc80003f01300 */
[----:B------:R-:W-:Y:S02]  /*45e0*/  @!P3 SEL R6, R3, R6, P0 ;  /* 0x000000060306b207 */ /* 0x000fe40000000000 */
[C---:B------:R-:W-:Y:S02]  /*45f0*/  @!P3 SEL R5, R2.reuse, R5, P0 ;  /* 0x000000050205b207 */ /* 0x040fe40000000000 */
[----:B------:R-:W-:Y:S02]  /*4600*/  @P2 SEL R4, R13, 0x1, P3 ;  /* 0x000000010d042807 */ /* 0x000fe40001800000 */
[----:B------:R-:W-:Y:S02]  /*4610*/  SEL R6, R3, R6, !P2 ;  /* 0x0000000603067207 */ /* 0x000fe40005000000 */
[----:B------:R-:W-:-:S07]  /*4620*/  SEL R5, R2, R5, !P2 ;  /* 0x0000000502057207 */ /* 0x000fce0005000000 */
.L_x_122:
[----:B------:R-:W-:Y:S05]  /*4630*/  BSYNC.RECONVERGENT B2 ;  /* 0x0000000000027941 */ /* 0x000fea0003800200 */
.L_x_121:
[----:B------:R-:W-:Y:S05]  /*4640*/  @P1 BRA `(.L_x_115) ;  /* 0x00000000004c1947 */ /* 0x000fea0003800000 */
[----:B------:R-:W0:Y:S01]  /*4650*/  LDCU.64 UR12, c[0x0][0x380] ;  /* 0x00007000ff0c77ac */ /* 0x000e220008000a00 */
[----:B------:R-:W-:-:S05]  /*4660*/  IADD3 R9, P0, PT, R10, R9, RZ ;  /* 0x000000090a097210 */ /* 0x000fca0007f1e0ff */
[----:B------:R-:W-:Y:S01]  /*4670*/  IMAD.X R10, RZ, RZ, R7, P0 ;  /* 0x000000ffff0a7224 */ /* 0x000fe200000e0607 */
[----:B0-----:R-:W-:-:S04]  /*4680*/  LEA R2, P0, R9, UR12, 0x2 ;  /* 0x0000000c09027c11 */ /* 0x001fc8000f8010ff */
[----:B------:R-:W-:-:S05]  /*4690*/  LEA.HI.X R3, R9, UR13, R10, 0x2, P0 ;  /* 0x0000000d09037c11 */ /* 0x000fca00080f140a */
[----:B------:R-:W2:Y:S01]  /*46a0*/  LDG.E.U8 R2, desc[UR8][R2.64] ;  /* 0x0000000802027981 */ /* 0x000ea2000c1e1100 */
[----:B------:R-:W-:Y:S02]  /*46b0*/  IADD3 R9, P0, PT, R9, UR6, RZ ;  /* 0x0000000609097c10 */ /* 0x000fe4000ff1e0ff */
[----:B------:R-:W-:Y:S02]  /*46c0*/  LOP3.LUT P2, RZ, R4, 0xff, RZ, 0xc0, !PT ;  /* 0x000000ff04ff7812 */ /* 0x000fe4000784c0ff */
        /* <DEDUP_REMOVED lines=11> */
.L_x_115:
[----:B------:R-:W-:Y:S05]  /*4780*/  BSYNC.RECONVERGENT B1 ;  /* 0x0000000000017941 */ /* 0x000fea0003800200 */
.L_x_113:
[----:B------:R-:W0:Y:S01]  /*4790*/  S2R R9, SR_LANEID ;  /* 0x0000000000097919 */ /* 0x000e220000000000 */
[----:B------:R-:W-:Y:S01]  /*47a0*/  LOP3.LUT R3, R4, 0xff, RZ, 0xc0, !PT ;  /* 0x000000ff04037812 */ /* 0x000fe200078ec0ff */
[----:B------:R-:W-:Y:S01]  /*47b0*/  BSSY.RECONVERGENT B1, `(.L_x_123) ;  /* 0x0000016000017945 */ /* 0x000fe20003800200 */
[----:B------:R2:W3:Y:S04]  /*47c0*/  SHFL.DOWN PT, R7, R6, 0x1, 0x1f ;  /* 0x08201f0006077f89 */ /* 0x0004e800000e0000 */
[----:B------:R2:W4:Y:S04]  /*47d0*/  SHFL.DOWN PT, R10, R5, 0x1, 0x1f ;  /* 0x08201f00050a7f89 */ /* 0x00052800000e0000 */
[----:B------:R-:W1:Y:S01]  /*47e0*/  SHFL.DOWN PT, R3, R3, 0x1, 0x1f ;  /* 0x08201f0003037f89 */ /* 0x000e6200000e0000 */
        /* <DEDUP_REMOVED lines=18> */
.L_x_124:
[----:B------:R-:W-:Y:S05]  /*4910*/  BSYNC.RECONVERGENT B1 ;  /* 0x0000000000017941 */ /* 0x000fea0003800200 */
.L_x_123:
        /* <DEDUP_REMOVED lines=23> */
.L_x_126:
[----:B------:R-:W-:Y:S05]  /*4a90*/  BSYNC.RECONVERGENT B1 ;  /* 0x0000000000017941 */ /* 0x000fea0003800200 */
.L_x_125:
        /* <DEDUP_REMOVED lines=20> */
.L_x_128:
[----:B------:R-:W-:Y:S05]  /*4be0*/  BSYNC.RECONVERGENT B1 ;  /* 0x0000000000017941 */ /* 0x000fea0003800200 */
.L_x_127:
        /* <DEDUP_REMOVED lines=20> */
.L_x_130:
[----:B------:R-:W-:Y:S05]  /*4d30*/  BSYNC.RECONVERGENT B1 ;  /* 0x0000000000017941 */ /* 0x000fea0003800200 */
.L_x_129:
        /* <DEDUP_REMOVED lines=20> */
.L_x_132:
[----:B------:R-:W-:Y:S05]  /*4e80*/  BSYNC.RECONVERGENT B1 ;  /* 0x0000000000017941 */ /* 0x000fea0003800200 */
.L_x_131:
[----:B------:R-:W-:Y:S04]  /*4e90*/  BSSY.RECONVERGENT B1, `(.L_x_133) ;  /* 0x000000b000017945 */ /* 0x000fe80003800200 */
[----:B------:R-:W-:Y:S05]  /*4ea0*/  @P1 BRA `(.L_x_134) ;  /* 0x0000000000241947 */ /* 0x000fea0003800000 */
[----:B--2---:R-:W2:Y:S01]  /*4eb0*/  S2R R10, SR_CgaCtaId ;  /* 0x00000000000a7919 */ /* 0x004ea20000008800 */
[----:B0-----:R-:W-:Y:S01]  /*4ec0*/  MOV R3, 0x400 ;  /* 0x0000040000037802 */ /* 0x001fe20000000f00 */
[----:B----4-:R-:W-:Y:S01]  /*4ed0*/  IMAD.MOV.U32 R7, RZ, RZ, R5 ;  /* 0x000000ffff077224 */ /* 0x010fe200078e0005 */
[----:B------:R-:W-:-:S04]  /*4ee0*/  SHF.R.U32.HI R2, RZ, 0x1, R8 ;  /* 0x00000001ff027819 */ /* 0x000fc80000011608 */
[----:B------:R-:W-:Y:S02]  /*4ef0*/  LOP3.LUT R2, R2, 0x1f0, RZ, 0xc0, !PT ;  /* 0x000001f002027812 */ /* 0x000fe400078ec0ff */
[----:B--2---:R-:W-:-:S05]  /*4f00*/  LEA R3, R10, R3, 0x18 ;  /* 0x000000030a037211 */ /* 0x004fca00078ec0ff */
[----:B------:R-:W-:-:S05]  /*4f10*/  IMAD.IADD R3, R2, 0x1, R3 ;  /* 0x0000000102037824 */ /* 0x000fca00078e0203 */
[----:B------:R0:W-:Y:S04]  /*4f20*/  STS.64 [R3+0x10], R6 ;  /* 0x0000100603007388 */ /* 0x0001e80000000a00 */
[----:B------:R0:W-:Y:S02]  /*4f30*/  STS.U8 [R3+0x8], R4 ;  /* 0x0000080403007388 */ /* 0x0001e40000000000 */
.L_x_134:
[----:B------:R-:W-:Y:S05]  /*4f40*/  BSYNC.RECONVERGENT B1 ;  /* 0x0000000000017941 */ /* 0x000fea0003800200 */
.L_x_133:
[----:B------:R-:W-:Y:S01]  /*4f50*/  BAR.SYNC.DEFER_BLOCKING 0x0 ;  /* 0x0000000000007b1d */ /* 0x000fe20000010000 */
[----:B------:R-:W-:-:S13]  /*4f60*/  ISETP.NE.AND P1, PT, R8, RZ, PT ;  /* 0x000000ff0800720c */ /* 0x000fda0003f25270 */
[----:B------:R-:W-:Y:S05]  /*4f70*/  @P1 BRA `(.L_x_93) ;  /* 0x0000000400441947 */ /* 0x000fea0003800000 */
[----:B------:R-:W5:Y:S01]  /*4f80*/  S2UR UR7, SR_CgaCtaId ;  /* 0x00000000000779c3 */ /* 0x000f620000008800 */
[----:B------:R-:W-:Y:S01]  /*4f90*/  UMOV UR6, 0x400 ;  /* 0x0000040000067882 */ /* 0x000fe20000000000 */
[----:B------:R-:W-:Y:S01]  /*4fa0*/  LOP3.LUT P4, RZ, R4, 0xff, RZ, 0xc0, !PT ;  /* 0x000000ff04ff7812 */ /* 0x000fe2000788c0ff */
[----:B-----5:R-:W-:-:S09]  /*4fb0*/  ULEA UR6, UR7, UR6, 0x18 ;  /* 0x0000000607067291 */ /* 0x020fd2000f8ec0ff */
[----:B0---4-:R-:W0:Y:S04]  /*4fc0*/  LDS.U8 R7, [UR6+0x18] ;  /* 0x00001806ff077984 */ /* 0x011e280008000000 */
[----:B------:R-:W4:Y:S04]  /*4fd0*/  LDS.64 R12, [UR6+0x20] ;  /* 0x00002006ff0c7984 */ /* 0x000f280008000a00 */
[----:B------:R-:W5:Y:S04]  /*4fe0*/  LDS.U8 R16, [UR6+0x28] ;  /* 0x00002806ff107984 */ /* 0x000f680008000000 */
[----:B--2---:R-:W2:Y:S04]  /*4ff0*/  LDS.64 R10, [UR6+0x30] ;  /* 0x00003006ff0a7984 */ /* 0x004ea80008000a00 */
[----:B------:R-:W2:Y:S04]  /*5000*/  LDS.U8 R17, [UR6+0x38] ;  /* 0x00003806ff117984 */ /* 0x000ea80008000000 */
[----:B------:R-:W2:Y:S04]  /*5010*/  LDS.64 R2, [UR6+0x40] ;  /* 0x00004006ff027984 */ /* 0x000ea80008000a00 */
[----:B------:R-:W2:Y:S04]  /*5020*/  LDS.U8 R14, [UR6+0x48] ;  /* 0x00004806ff0e7984 */ /* 0x000ea80008000000 */
[----:B------:R-:W2:Y:S01]  /*5030*/  LDS.64 R8, [UR6+0x50] ;  /* 0x00005006ff087984 */ /* 0x000ea20008000a00 */
[----:B0-----:R-:W-:-:S04]  /*5040*/  ISETP.NE.AND P2, PT, R7, RZ, PT ;  /* 0x000000ff0700720c */ /* 0x001fc80003f45270 */
[----:B------:R-:W-:Y:S02]  /*5050*/  @P4 SEL R7, R4, 0x1, !P2 ;  /* 0x0000000104074807 */ /* 0x000fe40005000000 */
[-C--:B----4-:R-:W-:Y:S02]  /*5060*/  ISETP.LT.U32.AND P0, PT, R12, R6.reuse, PT ;  /* 0x000000060c00720c */ /* 0x090fe40003f01070 */
[----:B------:R-:W-:Y:S02]  /*5070*/  LOP3.LUT P3, RZ, R7, 0xff, RZ, 0xc0, !PT ;  /* 0x000000ff07ff7812 */ /* 0x000fe4000786c0ff */
[----:B------:R-:W-:Y:S02]  /*5080*/  ISETP.LT.AND.EX P0, PT, R13, R5, PT, P0 ;  /* 0x000000050d00720c */ /* 0x000fe40003f01300 */
[----:B-----5:R-:W-:Y:S02]  /*5090*/  ISETP.NE.AND P5, PT, R16, RZ, PT ;  /* 0x000000ff1000720c */ /* 0x020fe40003fa5270 */
[----:B-1-3--:R-:W-:-:S02]  /*50a0*/  @P2 SEL R6, R12, R6, P0 ;  /* 0x000000060c062207 */ /* 0x00afc40000000000 */
[C---:B------:R-:W-:Y:S02]  /*50b0*/  @P2 SEL R5, R13.reuse, R5, P0 ;  /* 0x000000050d052207 */ /* 0x040fe40000000000 */
[----:B------:R-:W-:Y:S02]  /*50c0*/  SEL R15, R12, R6, !P4 ;  /* 0x000000060c0f7207 */ /* 0x000fe40006000000 */
[----:B------:R-:W-:Y:S01]  /*50d0*/  SEL R5, R13, R5, !P4 ;  /* 0x000000050d057207 */ /* 0x000fe20006000000 */
[----:B------:R-:W0:Y:S01]  /*50e0*/  LDS.U8 R12, [UR6+0x58] ;  /* 0x00005806ff0c7984 */ /* 0x000e220008000000 */
[----:B--2---:R-:W-:Y:S02]  /*50f0*/  ISETP.LT.U32.AND P0, PT, R10, R15, PT ;  /* 0x0000000f0a00720c */ /* 0x004fe40003f01070 */
[----:B------:R-:W-:Y:S02]  /*5100*/  @P3 SEL R16, R7, 0x1, !P5 ;  /* 0x0000000107103807 */ /* 0x000fe40006800000 */
[----:B------:R-:W-:Y:S01]  /*5110*/  ISETP.LT.AND.EX P0, PT, R11, R5, PT, P0 ;  /* 0x000000050b00720c */ /* 0x000fe20003f01300 */
[----:B------:R-:W1:Y:S01]  /*5120*/  LDS.64 R6, [UR6+0x60] ;  /* 0x00006006ff067984 */ /* 0x000e620008000a00 */
[----:B------:R-:W-:-:S02]  /*5130*/  LOP3.LUT P2, RZ, R16, 0xff, RZ, 0xc0, !PT ;  /* 0x000000ff10ff7812 */ /* 0x000fc4000784c0ff */
[C---:B------:R-:W-:Y:S02]  /*5140*/  @P5 SEL R15, R10.reuse, R15, P0 ;  /* 0x0000000f0a0f5207 */ /* 0x040fe40000000000 */
[----:B------:R-:W-:Y:S02]  /*5150*/  ISETP.NE.AND P4, PT, R17, RZ, PT ;  /* 0x000000ff1100720c */ /* 0x000fe40003f85270 */
[C---:B------:R-:W-:Y:S02]  /*5160*/  @P5 SEL R5, R11.reuse, R5, P0 ;  /* 0x000000050b055207 */ /* 0x040fe40000000000 */
[----:B------:R-:W-:Y:S02]  /*5170*/  SEL R13, R10, R15, !P3 ;  /* 0x0000000f0a0d7207 */ /* 0x000fe40005800000 */
[----:B------:R-:W-:Y:S01]  /*5180*/  SEL R15, R11, R5, !P3 ;  /* 0x000000050b0f7207 */ /* 0x000fe20005800000 */
[----:B------:R-:W-:Y:S01]  /*5190*/  LDS.U8 R10, [UR6+0x78] ;  /* 0x00007806ff0a7984 */ /* 0x000fe20008000000 */
[----:B------:R-:W-:-:S02]  /*51a0*/  ISETP.LT.U32.AND P0, PT, R2, R13, PT ;  /* 0x0000000d0200720c */ /* 0x000fc40003f01070 */
[----:B------:R-:W-:Y:S01]  /*51b0*/  @P2 SEL R17, R16, 0x1, !P4 ;  /* 0x0000000110112807 */ /* 0x000fe20006000000 */
[----:B------:R-:W-:Y:S01]  /*51c0*/  LDS.64 R4, [UR6+0x70] ;  /* 0x00007006ff047984 */ /* 0x000fe20008000a00 */
[----:B------:R-:W-:Y:S02]  /*51d0*/  ISETP.LT.AND.EX P0, PT, R3, R15, PT, P0 ;  /* 0x0000000f0300720c */ /* 0x000fe40003f01300 */
[----:B------:R-:W-:Y:S01]  /*51e0*/  LOP3.LUT P5, RZ, R17, 0xff, RZ, 0xc0, !PT ;  /* 0x000000ff11ff7812 */ /* 0x000fe200078ac0ff */
[----:B------:R-:W2:Y:S01]  /*51f0*/  LDS.U8 R16, [UR6+0x68] ;  /* 0x00006806ff107984 */ /* 0x000ea20008000000 */
[----:B------:R-:W-:Y:S02]  /*5200*/  @P4 SEL R13, R2, R13, P0 ;  /* 0x0000000d020d4207 */ /* 0x000fe40000000000 */
[----:B------:R-:W-:Y:S02]  /*5210*/  ISETP.NE.AND P3, PT, R14, RZ, PT ;  /* 0x000000ff0e00720c */ /* 0x000fe40003f65270 */
[----:B------:R-:W-:-:S02]  /*5220*/  @P4 SEL R15, R3, R15, P0 ;  /* 0x0000000f030f4207 */ /* 0x000fc40000000000 */
[----:B------:R-:W-:Y:S02]  /*5230*/  SEL R11, R2, R13, !P2 ;  /* 0x0000000d020b7207 */ /* 0x000fe40005000000 */
[----:B------:R-:W-:Y:S02]  /*5240*/  SEL R13, R3, R15, !P2 ;  /* 0x0000000f030d7207 */ /* 0x000fe40005000000 */
[----:B------:R-:W-:Y:S01]  /*5250*/  ISETP.LT.U32.AND P0, PT, R8, R11, PT ;  /* 0x0000000b0800720c */ /* 0x000fe20003f01070 */
[----:B------:R-:W3:Y:S01]  /*5260*/  LDS.64 R2, [UR6+0x80] ;  /* 0x00008006ff027984 */ /* 0x000ee20008000a00 */
[----:B------:R-:W-:Y:S02]  /*5270*/  @P5 SEL R14, R17, 0x1, !P3 ;  /* 0x00000001110e5807 */ /* 0x000fe40005800000 */
[----:B------:R-:W-:Y:S02]  /*5280*/  ISETP.LT.AND.EX P0, PT, R9, R13, PT, P0 ;  /* 0x0000000d0900720c */ /* 0x000fe40003f01300 */
[----:B------:R-:W-:-:S02]  /*5290*/  LOP3.LUT P4, RZ, R14, 0xff, RZ, 0xc0, !PT ;  /* 0x000000ff0eff7812 */ /* 0x000fc4000788c0ff */
[----:B------:R-:W-:Y:S02]  /*52a0*/  @P3 SEL R11, R8, R11, P0 ;  /* 0x0000000b080b3207 */ /* 0x000fe40000000000 */
[----:B0-----:R-:W-:Y:S02]  /*52b0*/  ISETP.NE.AND P2, PT, R12, RZ, PT ;  /* 0x000000ff0c00720c */ /* 0x001fe40003f45270 */
[C---:B------:R-:W-:Y:S02]  /*52c0*/  @P3 SEL R13, R9.reuse, R13, P0 ;  /* 0x0000000d090d3207 */ /* 0x040fe40000000000 */
[----:B------:R-:W-:Y:S02]  /*52d0*/  SEL R11, R8, R11, !P5 ;  /* 0x0000000b080b7207 */ /* 0x000fe40006800000 */
[----:B------:R-:W-:Y:S02]  /*52e0*/  SEL R13, R9, R13, !P5 ;  /* 0x0000000d090d7207 */ /* 0x000fe40006800000 */
[----:B-1----:R-:W-:-:S02]  /*52f0*/  ISETP.LT.U32.AND P0, PT, R6, R11, PT ;  /* 0x0000000b0600720c */ /* 0x002fc40003f01070 */
[----:B------:R-:W-:Y:S02]  /*5300*/  @P4 SEL R12, R14, 0x1, !P2 ;  /* 0x000000010e0c4807 */ /* 0x000fe40005000000 */
[C---:B------:R-:W-:Y:S02]  /*5310*/  ISETP.LT.AND.EX P0, PT, R7.reuse, R13, PT, P0 ;  /* 0x0000000d0700720c */ /* 0x040fe40003f01300 */
[----:B------:R-:W-:Y:S02]  /*5320*/  LOP3.LUT P5, RZ, R12, 0xff, RZ, 0xc0, !PT ;  /* 0x000000ff0cff7812 */ /* 0x000fe400078ac0ff */
[----:B------:R-:W-:Y:S02]  /*5330*/  @P2 SEL R11, R6, R11, P0 ;  /* 0x0000000b060b2207 */ /* 0x000fe40000000000 */
[----:B------:R-:W-:Y:S02]  /*5340*/  @P2 SEL R13, R7, R13, P0 ;  /* 0x0000000d070d2207 */ /* 0x000fe40000000000 */
[----:B--2---:R-:W-:-:S02]  /*5350*/  ISETP.NE.AND P3, PT, R16, RZ, PT ;  /* 0x000000ff1000720c */ /* 0x004fc40003f65270 */
        /* <DEDUP_REMOVED lines=11> */
[----:B---3--:R-:W-:-:S04]  /*5410*/  ISETP.LT.U32.AND P0, PT, R2, R7, PT ;  /* 0x000000070200720c */ /* 0x008fc80003f01070 */
[C---:B------:R-:W-:Y:S02]  /*5420*/  ISETP.LT.AND.EX P0, PT, R3.reuse, R5, PT, P0 ;  /* 0x000000050300720c */ /* 0x040fe40003f01300 */
[----:B------:R-:W-:Y:S02]  /*5430*/  @P2 SEL R10, R16, 0x1, !P4 ;  /* 0x00000001100a2807 */ /* 0x000fe40006000000 */
[----:B------:R-:W-:Y:S02]  /*5440*/  @P4 SEL R7, R2, R7, P0 ;  /* 0x0000000702074207 */ /* 0x000fe40000000000 */
[----:B------:R-:W-:Y:S02]  /*5450*/  @P4 SEL R5, R3, R5, P0 ;  /* 0x0000000503054207 */ /* 0x000fe40000000000 */
[----:B------:R-:W-:Y:S02]  /*5460*/  PRMT R4, R10, 0x7610, R4 ;  /* 0x000076100a047816 */ /* 0x000fe40000000004 */
[----:B------:R-:W-:-:S02]  /*5470*/  SEL R6, R2, R7, !P2 ;  /* 0x0000000702067207 */ /* 0x000fc40005000000 */
[----:B------:R-:W-:-:S07]  /*5480*/  SEL R5, R3, R5, !P2 ;  /* 0x0000000503057207 */ /* 0x000fce0005000000 */
.L_x_93:
[----:B------:R-:W-:Y:S05]  /*5490*/  BSYNC.RECONVERGENT B0 ;  /* 0x0000000000007941 */ /* 0x000fea0003800200 */
.L_x_69:
[----:B------:R-:W-:Y:S05]  /*54a0*/  @P1 EXIT ;  /* 0x000000000000194d */ /* 0x000fea0003800000 */
[----:B--2---:R-:W2:Y:S01]  /*54b0*/  LDC.64 R10, c[0x0][0x3b8] ;  /* 0x0000ee00ff0a7b82 */ /* 0x004ea20000000a00 */
[----:B0---4-:R-:W-:Y:S02]  /*54c0*/  PRMT R9, R4, 0x7610, R9 ;  /* 0x0000761004097816 */ /* 0x011fe40000000009 */
[----:B-1----:R-:W-:Y:S02]  /*54d0*/  ISETP.NE.AND P1, PT, R0, RZ, PT ;  /* 0x000000ff0000720c */ /* 0x002fe40003f25270 */
[----:B------:R-:W-:-:S03]  /*54e0*/  LOP3.LUT P2, RZ, R9, 0xff, RZ, 0xc0, !PT ;  /* 0x000000ff09ff7812 */ /* 0x000fc6000784c0ff */
[----:B---3--:R-:W0:Y:S08]  /*54f0*/  LDC.64 R2, c[0x0][0x398] ;  /* 0x0000e600ff027b82 */ /* 0x008e300000000a00 */
[----:B------:R-:W-:Y:S02]  /*5500*/  @P1 SEL R9, R0, 0x1, !P2 ;  /* 0x0000000100091807 */ /* 0x000fe40005000000 */
[----:B--2---:R-:W-:-:S04]  /*5510*/  ISETP.LT.U32.AND P0, PT, R6, R10, PT ;  /* 0x0000000a0600720c */ /* 0x004fc80003f01070 */
[----:B------:R-:W-:-:S04]  /*5520*/  ISETP.LT.AND.EX P0, PT, R5, R11, PT, P0 ;  /* 0x0000000b0500720c */ /* 0x000fc80003f01300 */
[C---:B------:R-:W-:Y:S01]  /*5530*/  @P2 SEL R10, R6.reuse, R10, P0 ;  /* 0x0000000a060a2207 */ /* 0x040fe20000000000 */
[----:B0-----:R-:W-:Y:S01]  /*5540*/  STG.E.U8 desc[UR8][R2.64], R9 ;  /* 0x0000000902007986 */ /* 0x001fe2000c101108 */
[C---:B------:R-:W-:Y:S02]  /*5550*/  @P2 SEL R11, R5.reuse, R11, P0 ;  /* 0x0000000b050b2207 */ /* 0x040fe40000000000 */
[----:B------:R-:W-:Y:S02]  /*5560*/  SEL R6, R6, R10, !P1 ;  /* 0x0000000a06067207 */ /* 0x000fe40004800000 */
[----:B------:R-:W-:-:S05]  /*5570*/  SEL R7, R5, R11, !P1 ;  /* 0x0000000b05077207 */ /* 0x000fca0004800000 */
[----:B------:R-:W-:Y:S01]  /*5580*/  STG.E.64 desc[UR8][R2.64+0x8], R6 ;  /* 0x0000080602007986 */ /* 0x000fe2000c101b08 */
[----:B------:R-:W-:Y:S05]  /*5590*/  EXIT ;  /* 0x000000000000794d */ /* 0x000fea0003800000 */
.L_x_135:
        /* <DEDUP_REMOVED lines=14> */
.L_x_678:


//--------------------- .text._ZN3cub18CUB_300001_SM_10006detail6reduce18DeviceReduceKernelINS2_10policy_hubIN4cuda3std3__45tupleIJblEEEjN6thrust24THRUST_300001_SM_1000_NS8cuda_cub9__find_if7functorIS9_EEE10Policy1000ENSB_12zip_iteratorINS8_IJNSD_26transform_input_iterator_tIbNSB_6detail15normal_iteratorINSB_10device_ptrIiEEEE7is_evenEENSB_17counting_iteratorIlNSB_11use_defaultESS_SS_EEEEEEEjSF_S9_NS7_10__identityEEEvT0_PT3_T1_NS0_13GridEvenShareIS10_EET2_T4_ --------------------------
	.section	.text._ZN3cub18CUB_300001_SM_10006detail6reduce18DeviceReduceKernelINS2_10policy_hubIN4cuda3std3__45tupleIJblEEEjN6thrust24THRUST_300001_SM_1000_NS8cuda_cub9__find_if7functorIS9_EEE10Policy1000ENSB_12zip_iteratorINS8_IJNSD_26transform_input_iterator_tIbNSB_6detail15normal_iteratorINSB_10device_ptrIiEEEE7is_evenEENSB_17counting_iteratorIlNSB_11use_defaultESS_SS_EEEEEEEjSF_S9_NS7_10__identityEEEvT0_PT3_T1_NS0_13GridEvenShareIS10_EET2_T4_,"ax",@progbits
	.align	128
        .global         _ZN3cub18CUB_300001_SM_10006detail6reduce18DeviceReduceKernelINS2_10policy_hubIN4cuda3std3__45tupleIJblEEEjN6thrust24THRUST_300001_SM_1000_NS8cuda_cub9__find_if7functorIS9_EEE10Policy1000ENSB_12zip_iteratorINS8_IJNSD_26transform_input_iterator_tIbNSB_6detail15normal_iteratorINSB_10device_ptrIiEEEE7is_evenEENSB_17counting_iteratorIlNSB_11use_defaultESS_SS_EEEEEEEjSF_S9_NS7_10__identityEEEvT0_PT3_T1_NS0_13GridEvenShareIS10_EET2_T4_
        .type           _ZN3cub18CUB_300001_SM_10006detail6reduce18DeviceReduceKernelINS2_10policy_hubIN4cuda3std3__45tupleIJblEEEjN6thrust24THRUST_300001_SM_1000_NS8cuda_cub9__find_if7functorIS9_EEE10Policy1000ENSB_12zip_iteratorINS8_IJNSD_26transform_input_iterator_tIbNSB_6detail15normal_iteratorINSB_10device_ptrIiEEEE7is_evenEENSB_17counting_iteratorIlNSB_11use_defaultESS_SS_EEEEEEEjSF_S9_NS7_10__identityEEEvT0_PT3_T1_NS0_13GridEvenShareIS10_EET2_T4_,@function
        .size           _ZN3cub18CUB_300001_SM_10006detail6reduce18DeviceReduceKernelINS2_10policy_hubIN4cuda3std3__45tupleIJblEEEjN6thrust24THRUST_300001_SM_1000_NS8cuda_cub9__find_if7functorIS9_EEE10Policy1000ENSB_12zip_iteratorINS8_IJNSD_26transform_input_iterator_tIbNSB_6detail15normal_iteratorINSB_10device_ptrIiEEEE7is_evenEENSB_17counting_iteratorIlNSB_11use_defaultESS_SS_EEEEEEEjSF_S9_NS7_10__identityEEEvT0_PT3_T1_NS0_13GridEvenShareIS10_EET2_T4_,(.L_x_679 - _ZN3cub18CUB_300001_SM_10006detail6reduce18DeviceReduceKernelINS2_10policy_hubIN4cuda3std3__45tupleIJblEEEjN6thrust24THRUST_300001_SM_1000_NS8cuda_cub9__find_if7functorIS9_EEE10Policy1000ENSB_12zip_iteratorINS8_IJNSD_26transform_input_iterator_tIbNSB_6detail15normal_iteratorINSB_10device_ptrIiEEEE7is_evenEENSB_17counting_iteratorIlNSB_11use_defaultESS_SS_EEEEEEEjSF_S9_NS7_10__identityEEEvT0_PT3_T1_NS0_13GridEvenShareIS10_EET2_T4_)
        .other          _ZN3cub18CUB_300001_SM_10006detail6reduce18DeviceReduceKernelINS2_10policy_hubIN4cuda3std3__45tupleIJblEEEjN6thrust24THRUST_300001_SM_1000_NS8cuda_cub9__find_if7functorIS9_EEE10Policy1000ENSB_12zip_iteratorINS8_IJNSD_26transform_input_iterator_tIbNSB_6detail15normal_iteratorINSB_10device_ptrIiEEEE7is_evenEENSB_17counting_iteratorIlNSB_11use_defaultESS_SS_EEEEEEEjSF_S9_NS7_10__identityEEEvT0_PT3_T1_NS0_13GridEvenShareIS10_EET2_T4_,@"STO_CUDA_ENTRY STV_DEFAULT"
_ZN3cub18CUB_300001_SM_10006detail6reduce18DeviceReduceKernelINS2_10policy_hubIN4cuda3std3__45tupleIJblEEEjN6thrust24THRUST_300001_SM_1000_NS8cuda_cub9__find_if7functorIS9_EEE10Policy1000ENSB_12zip_iteratorINS8_IJNSD_26transform_input_iterator_tIbNSB_6detail15normal_iteratorINSB_10device_ptrIiEEEE7is_evenEENSB_17counting_iteratorIlNSB_11use_defaultESS_SS_EEEEEEEjSF_S9_NS7_10__identityEEEvT0_PT3_T1_NS0_13GridEvenShareIS10_EET2_T4_:
.text._ZN3cub18CUB_300001_SM_10006detail6reduce18DeviceReduceKernelINS2_10policy_hubIN4cuda3std3__45tupleIJblEEEjN6thrust24THRUST_300001_SM_1000_NS8cuda_cub9__find_if7functorIS9_EEE10Policy1000ENSB_12zip_iteratorINS8_IJNSD_26transform_input_iterator_tIbNSB_6detail15normal_iteratorINSB_10device_ptrIiEEEE7is_evenEENSB_17counting_iteratorIlNSB_11use_defaultESS_SS_EEEEEEEjSF_S9_NS7_10__identityEEEvT0_PT3_T1_NS0_13GridEvenShareIS10_EET2_T4_:
[----:B------:R-:W-:Y:S01]  /*0000*/  LDC R1, c[0x0][0x37c] ;  /* 0x0000df00ff017b82 */ /* 0x000fe20000000800 */
[----:B------:R-:W0:Y:S01]  /*0010*/  S2R R0, SR_CTAID.X ;  /* 0x0000000000007919 */ /* 0x000e220000002500 */
[----:B------:R-:W1:Y:S01]  /*0020*/  LDCU.64 UR4, c[0x0][0x3b8] ;  /* 0x00007700ff0477ac */ /* 0x000e620008000a00 */
[----:B------:R-:W-:Y:S01]  /*0030*/  BSSY.RECONVERGENT B0, `(.L_x_136) ;  /* 0x0000570000007945 */ /* 0x000fe20003800200 */
[----:B------:R-:W2:Y:S01]  /*0040*/  LDCU.64 UR10, c[0x0][0x358] ;  /* 0x00006b00ff0a77ac */ /* 0x000ea20008000a00 */
[----:B-1----:R-:W-:Y:S01]  /*0050*/  IMAD.U32 R19, RZ, RZ, UR4 ;  /* 0x00000004ff137e24 */ /* 0x002fe2000f8e00ff */
[----:B------:R-:W-:Y:S01]  /*0060*/  USHF.L.U32 UR5, UR5, 0xa, URZ ;  /* 0x0000000a05057899 */ /* 0x000fe200080006ff */
[----:B0-----:R-:W-:-:S04]  /*0070*/  IMAD.SHL.U32 R10, R0, 0x400, RZ ;  /* 0x00000400000a7824 */ /* 0x001fc800078e00ff */
[----:B------:R-:W-:-:S05]  /*0080*/  IMAD.IADD R9, R19, 0x1, -R10 ;  /* 0x0000000113097824 */ /* 0x000fca00078e0a0a */
[----:B------:R-:W-:-:S13]  /*0090*/  ISETP.GT.U32.AND P0, PT, R9, 0x3ff, PT ;  /* 0x000003ff0900780c */ /* 0x000fda0003f04070 */
[----:B--2---:R-:W-:Y:S05]  /*00a0*/  @P0 BRA `(.L_x_137) ;  /* 0x0000002c00e80947 */ /* 0x004fea0003800000 */
[----:B------:R-:W0:Y:S01]  /*00b0*/  S2R R8, SR_TID.X ;  /* 0x0000000000087919 */ /* 0x000e220000002100 */
[----:B------:R-:W-:Y:S01]  /*00c0*/  IMAD.MOV.U32 R6, RZ, RZ, RZ ;  /* 0x000000ffff067224 */ /* 0x000fe200078e00ff */
[----:B------:R-:W1:Y:S01]  /*00d0*/  LDCU.64 UR4, c[0x0][0x390] ;  /* 0x00007200ff0477ac */ /* 0x000e620008000a00 */
[----:B0-----:R-:W-:-:S13]  /*00e0*/  ISETP.GE.U32.AND P0, PT, R8, R9, PT ;  /* 0x000000090800720c */ /* 0x001fda0003f06070 */
[----:B------:R-:W0:Y:S01]  /*00f0*/  @!P0 LDC.64 R2, c[0x0][0x380] ;  /* 0x0000e000ff028b82 */ /* 0x000e220000000a00 */
[----:B------:R-:W-:-:S07]  /*0100*/  @!P0 IMAD.IADD R5, R10, 0x1, R8 ;  /* 0x000000010a058824 */ /* 0x000fce00078e0208 */
[----:B------:R-:W2:Y:S01]  /*0110*/  @!P0 LDC.64 R12, c[0x0][0x390] ;  /* 0x0000e400ff0c8b82 */ /* 0x000ea20000000a00 */
[----:B0-----:R-:W-:-:S06]  /*0120*/  @!P0 IMAD.WIDE.U32 R2, R5, 0x4, R2 ;  /* 0x0000000405028825 */ /* 0x001fcc00078e0002 */
[----:B------:R-:W3:Y:S01]  /*0130*/  @!P0 LDG.E.U8 R2, desc[UR10][R2.64] ;  /* 0x0000000a02028981 */ /* 0x000ee2000c1e1100 */
[----:B------:R-:W-:Y:S01]  /*0140*/  IMAD.MOV.U32 R7, RZ, RZ, R8 ;  /* 0x000000ffff077224 */ /* 0x000fe200078e0008 */
[----:B--2---:R-:W-:Y:S01]  /*0150*/  @!P0 IADD3 R6, P2, PT, R5, R12, RZ ;  /* 0x0000000c05068210 */ /* 0x004fe20007f5e0ff */
[----:B------:R-:W-:Y:S01]  /*0160*/  @!P0 VIADD R7, R8, 0x100 ;  /* 0x0000010008078836 */ /* 0x000fe20000000000 */
[----:B------:R-:W-:Y:S01]  /*0170*/  PRMT R4, RZ, 0x7610, R4 ;  /* 0x00007610ff047816 */ /* 0x000fe20000000004 */
[----:B------:R-:W-:Y:S01]  /*0180*/  BSSY.RECONVERGENT B1, `(.L_x_138) ;  /* 0x0000118000017945 */ /* 0x000fe20003800200 */
[----:B------:R-:W-:Y:S02]  /*0190*/  IMAD.MOV.U32 R5, RZ, RZ, RZ ;  /* 0x000000ffff057224 */ /* 0x000fe400078e00ff */
[----:B------:R-:W-:Y:S01]  /*01a0*/  ISETP.GE.U32.AND P1, PT, R7, R9, PT ;  /* 0x000000090700720c */ /* 0x000fe20003f26070 */
[----:B------:R-:W-:Y:S01]  /*01b0*/  @!P0 IMAD.X R5, RZ, RZ, R13, P2 ;  /* 0x000000ffff058224 */ /* 0x000fe200010e060d */
[----:B---3--:R-:W-:-:S04]  /*01c0*/  @!P0 LOP3.LUT R11, R2, 0x1, RZ, 0xc, !PT ;  /* 0x00000001020b8812 */ /* 0x008fc800078e0cff */
[----:B------:R-:W-:-:S07]  /*01d0*/  @!P0 PRMT R4, R11, 0x7610, R4 ;  /* 0x000076100b048816 */ /* 0x000fce0000000004 */
[----:B-1----:R-:W-:Y:S05]  /*01e0*/  @P1 BRA `(.L_x_139) ;  /* 0x0000001000441947 */ /* 0x002fea0003800000 */
        /* <DEDUP_REMOVED lines=8> */
[----:B------:R-:W0:Y:S01]  /*0270*/  LDC.64 R2, c[0x0][0x380] ;  /* 0x0000e000ff027b82 */ /* 0x000e220000000a00 */
[----:B------:R-:W-:Y:S01]  /*0280*/  LOP3.LUT R20, R18, 0x1fffff8, RZ, 0xc0, !PT ;  /* 0x01fffff812147812 */ /* 0x000fe200078ec0ff */
[----:B------:R-:W-:Y:S01]  /*0290*/  BSSY.RECONVERGENT B3, `(.L_x_142) ;  /* 0x0000082000037945 */ /* 0x000fe20003800200 */
[----:B------:R-:W-:Y:S02]  /*02a0*/  VIADD R11, R7, 0x400 ;  /* 0x00000400070b7836 */ /* 0x000fe40000000000 */
[----:B------:R-:W-:Y:S02]  /*02b0*/  IMAD.IADD R21, R10, 0x1, R7 ;  /* 0x000000010a157824 */ /* 0x000fe400078e0207 */
[----:B------:R-:W-:-:S07]  /*02c0*/  IMAD.MOV R20, RZ, RZ, -R20 ;  /* 0x000000ffff147224 */ /* 0x000fce00078e0a14 */
.L_x_143:
[----:B0-----:R-:W-:-:S06]  /*02d0*/  IMAD.WIDE.U32 R12, R21, 0x4, R2 ;  /* 0x00000004150c7825 */ /* 0x001fcc00078e0002 */
[----:B------:R-:W2:Y:S01]  /*02e0*/  LDG.E.U8 R13, desc[UR10][R12.64] ;  /* 0x0000000a0c0d7981 */ /* 0x000ea2000c1e1100 */
[----:B------:R-:W-:-:S04]  /*02f0*/  VIADD R27, R21, 0x100 ;  /* 0x00000100151b7836 */ /* 0x000fc80000000000 */
[----:B------:R-:W-:-:S06]  /*0300*/  IMAD.WIDE.U32 R14, R27, 0x4, R2 ;  /* 0x000000041b0e7825 */ /* 0x000fcc00078e0002 */
[----:B------:R-:W3:Y:S01]  /*0310*/  LDG.E.U8 R14, desc[UR10][R14.64] ;  /* 0x0000000a0e0e7981 */ /* 0x000ee2000c1e1100 */
[----:B------:R-:W-:-:S04]  /*0320*/  VIADD R25, R21, 0x200 ;  /* 0x0000020015197836 */ /* 0x000fc80000000000 */
[----:B------:R-:W-:-:S06]  /*0330*/  IMAD.WIDE.U32 R16, R25, 0x4, R2 ;  /* 0x0000000419107825 */ /* 0x000fcc00078e0002 */
[----:B------:R-:W4:Y:S01]  /*0340*/  LDG.E.U8 R16, desc[UR10][R16.64] ;  /* 0x0000000a10107981 */ /* 0x000f22000c1e1100 */
[C---:B------:R-:W-:Y:S01]  /*0350*/  VIADD R23, R21.reuse, 0x300 ;  /* 0x0000030015177836 */ /* 0x040fe20000000000 */
[----:B------:R-:W-:Y:S01]  /*0360*/  IADD3 R28, P3, PT, R21, UR4, RZ ;  /* 0x00000004151c7c10 */ /* 0x000fe2000ff7e0ff */
[----:B------:R-:W-:Y:S01]  /*0370*/  IMAD.MOV.U32 R29, RZ, RZ, R6 ;  /* 0x000000ffff1d7224 */ /* 0x000fe200078e0006 */
[----:B------:R-:W-:Y:S01]  /*0380*/  LOP3.LUT P1, RZ, R4, 0xff, RZ, 0xc0, !PT ;  /* 0x000000ff04ff7812 */ /* 0x000fe2000782c0ff */
[----:B------:R-:W-:-:S03]  /*0390*/  IMAD.WIDE.U32 R6, R23, 0x4, R2 ;  /* 0x0000000417067825 */ /* 0x000fc600078e0002 */
[----:B------:R-:W-:Y:S01]  /*03a0*/  ISETP.LT.U32.AND P0, PT, R28, R29, PT ;  /* 0x0000001d1c00720c */ /* 0x000fe20003f01070 */
[----:B------:R-:W-:Y:S01]  /*03b0*/  IMAD.X R26, RZ, RZ, UR5, P3 ;  /* 0x00000005ff1a7e24 */ /* 0x000fe200098e06ff */
[----:B------:R0:W5:Y:S04]  /*03c0*/  LDG.E.U8 R12, desc[UR10][R6.64] ;  /* 0x0000000a060c7981 */ /* 0x000168000c1e1100 */
[----:B------:R-:W-:Y:S02]  /*03d0*/  ISETP.LT.AND.EX P0, PT, R26, R5, PT, P0 ;  /* 0x000000051a00720c */ /* 0x000fe40003f01300 */
[----:B0-----:R-:W-:-:S05]  /*03e0*/  IADD3 R6, P4, PT, R27, UR4, RZ ;  /* 0x000000041b067c10 */ /* 0x001fca000ff9e0ff */
[----:B------:R-:W-:Y:S02]  /*03f0*/  IMAD.X R27, RZ, RZ, UR5, P4 ;  /* 0x00000005ff1b7e24 */ /* 0x000fe4000a0e06ff */
[----:B------:R-:W-:Y:S01]  /*0400*/  VIADD R17, R21, 0x500 ;  /* 0x0000050015117836 */ /* 0x000fe20000000000 */
[C---:B--2---:R-:W-:Y:S02]  /*0410*/  LOP3.LUT P2, RZ, R13.reuse, 0x1, RZ, 0xc0, !PT ;  /* 0x000000010dff7812 */ /* 0x044fe4000784c0ff */
[----:B------:R-:W-:Y:S01]  /*0420*/  LOP3.LUT R24, R13, 0x1, RZ, 0xc, !PT ;  /* 0x000000010d187812 */ /* 0x000fe200078e0cff */
[----:B------:R-:W-:Y:S01]  /*0430*/  VIADD R13, R21, 0x400 ;  /* 0x00000400150d7836 */ /* 0x000fe20000000000 */
[----:B------:R-:W-:-:S09]  /*0440*/  @P1 SEL R24, R4, 0x1, P2 ;  /* 0x0000000104181807 */ /* 0x000fd20001000000 */
[----:B------:R-:W-:Y:S02]  /*0450*/  @!P2 SEL R29, R28, R29, P0 ;  /* 0x0000001d1c1da207 */ /* 0x000fe40000000000 */
[----:B------:R-:W-:Y:S02]  /*0460*/  @!P2 SEL R5, R26, R5, P0 ;  /* 0x000000051a05a207 */ /* 0x000fe40000000000 */
[----:B---3--:R-:W-:Y:S02]  /*0470*/  LOP3.LUT P3, RZ, R14, 0x1, RZ, 0xc0, !PT ;  /* 0x000000010eff7812 */ /* 0x008fe4000786c0ff */
[----:B------:R-:W-:Y:S02]  /*0480*/  SEL R29, R28, R29, !P1 ;  /* 0x0000001d1c1d7207 */ /* 0x000fe40004800000 */
[----:B------:R-:W-:Y:S01]  /*0490*/  SEL R26, R26, R5, !P1 ;  /* 0x000000051a1a7207 */ /* 0x000fe20004800000 */
[----:B------:R-:W-:Y:S01]  /*04a0*/  IMAD.WIDE.U32 R4, R13, 0x4, R2 ;  /* 0x000000040d047825 */ /* 0x000fe200078e0002 */
[----:B------:R-:W-:-:S02]  /*04b0*/  ISETP.LT.U32.AND P0, PT, R6, R29, PT ;  /* 0x0000001d0600720c */ /* 0x000fc40003f01070 */
[----:B------:R-:W-:Y:S02]  /*04c0*/  LOP3.LUT P2, RZ, R24, 0xff, RZ, 0xc0, !PT ;  /* 0x000000ff18ff7812 */ /* 0x000fe4000784c0ff */
[----:B------:R0:W2:Y:S01]  /*04d0*/  LDG.E.U8 R15, desc[UR10][R4.64] ;  /* 0x0000000a040f7981 */ /* 0x0000a2000c1e1100 */
[----:B------:R-:W-:-:S04]  /*04e0*/  ISETP.LT.AND.EX P0, PT, R27, R26, PT, P0 ;  /* 0x0000001a1b00720c */ /* 0x000fc80003f01300 */
[----:B------:R-:W-:Y:S02]  /*04f0*/  @!P3 SEL R29, R6, R29, P0 ;  /* 0x0000001d061db207 */ /* 0x000fe40000000000 */
[----:B------:R-:W-:Y:S02]  /*0500*/  LOP3.LUT R28, R14, 0x1, RZ, 0xc, !PT ;  /* 0x000000010e1c7812 */ /* 0x000fe400078e0cff */
[----:B------:R-:W-:Y:S01]  /*0510*/  SEL R14, R6, R29, !P2 ;  /* 0x0000001d060e7207 */ /* 0x000fe20005000000 */
[----:B------:R-:W-:Y:S01]  /*0520*/  IMAD.WIDE.U32 R6, R17, 0x4, R2 ;  /* 0x0000000411067825 */ /* 0x000fe200078e0002 */
[C---:B------:R-:W-:Y:S02]  /*0530*/  @!P3 SEL R26, R27.reuse, R26, P0 ;  /* 0x0000001a1b1ab207 */ /* 0x040fe40000000000 */
[----:B------:R-:W-:Y:S02]  /*0540*/  @P2 SEL R28, R24, 0x1, P3 ;  /* 0x00000001181c2807 */ /* 0x000fe40001800000 */
[----:B------:R1:W3:Y:S01]  /*0550*/  LDG.E.U8 R24, desc[UR10][R6.64] ;  /* 0x0000000a06187981 */ /* 0x0002e2000c1e1100 */
[----:B------:R-:W-:-:S02]  /*0560*/  SEL R26, R27, R26, !P2 ;  /* 0x0000001a1b1a7207 */ /* 0x000fc40005000000 */
[----:B------:R-:W-:Y:S02]  /*0570*/  IADD3 R27, P3, PT, R25, UR4, RZ ;  /* 0x00000004191b7c10 */ /* 0x000fe4000ff7e0ff */
[----:B----4-:R-:W-:Y:S01]  /*0580*/  LOP3.LUT P2, RZ, R16, 0x1, RZ, 0xc0, !PT ;  /* 0x0000000110ff7812 */ /* 0x010fe2000784c0ff */
[----:B------:R-:W-:Y:S01]  /*0590*/  VIADD R25, R21, 0x600 ;  /* 0x0000060015197836 */ /* 0x000fe20000000000 */
[----:B------:R-:W-:Y:S01]  /*05a0*/  ISETP.LT.U32.AND P0, PT, R27, R14, PT ;  /* 0x0000000e1b00720c */ /* 0x000fe20003f01070 */
[----:B------:R-:W-:Y:S02]  /*05b0*/  IMAD.X R29, RZ, RZ, UR5, P3 ;  /* 0x00000005ff1d7e24 */ /* 0x000fe400098e06ff */
[----:B0-----:R-:W-:-:S03]  /*05c0*/  IMAD.WIDE.U32 R4, R25, 0x4, R2 ;  /* 0x0000000419047825 */ /* 0x001fc600078e0002 */
[----:B------:R-:W-:Y:S02]  /*05d0*/  ISETP.LT.AND.EX P0, PT, R29, R26, PT, P0 ;  /* 0x0000001a1d00720c */ /* 0x000fe40003f01300 */
[----:B------:R-:W-:Y:S01]  /*05e0*/  LOP3.LUT P1, RZ, R28, 0xff, RZ, 0xc0, !PT ;  /* 0x000000ff1cff7812 */ /* 0x000fe2000782c0ff */
[----:B------:R0:W4:Y:S02]  /*05f0*/  LDG.E.U8 R4, desc[UR10][R4.64] ;  /* 0x0000000a04047981 */ /* 0x000124000c1e1100 */
[----:B------:R-:W-:-:S04]  /*0600*/  @!P2 SEL R14, R27, R14, P0 ;  /* 0x0000000e1b0ea207 */ /* 0x000fc80000000000 */
[----:B------:R-:W-:Y:S01]  /*0610*/  SEL R14, R27, R14, !P1 ;  /* 0x0000000e1b0e7207 */ /* 0x000fe20004800000 */
[----:B------:R-:W-:-:S04]  /*0620*/  VIADD R27, R21, 0x700 ;  /* 0x00000700151b7836 */ /* 0x000fc80000000000 */
[----:B-1----:R-:W-:-:S06]  /*0630*/  IMAD.WIDE.U32 R6, R27, 0x4, R2 ;  /* 0x000000041b067825 */ /* 0x002fcc00078e0002 */
[----:B------:R1:W4:Y:S01]  /*0640*/  LDG.E.U8 R6, desc[UR10][R6.64] ;  /* 0x0000000a06067981 */ /* 0x000322000c1e1100 */
[----:B------:R-:W-:Y:S02]  /*0650*/  LOP3.LUT R16, R16, 0x1, RZ, 0xc, !PT ;  /* 0x0000000110107812 */ /* 0x000fe400078e0cff */
[C---:B------:R-:W-:Y:S02]  /*0660*/  @!P2 SEL R26, R29.reuse, R26, P0 ;  /* 0x0000001a1d1aa207 */ /* 0x040fe40000000000 */
[----:B------:R-:W-:Y:S02]  /*0670*/  @P1 SEL R16, R28, 0x1, P2 ;  /* 0x000000011c101807 */ /* 0x000fe40001000000 */
[----:B------:R-:W-:Y:S02]  /*0680*/  SEL R26, R29, R26, !P1 ;  /* 0x0000001a1d1a7207 */ /* 0x000fe40004800000 */
[----:B------:R-:W-:Y:S02]  /*0690*/  LOP3.LUT P1, RZ, R16, 0xff, RZ, 0xc0, !PT ;  /* 0x000000ff10ff7812 */ /* 0x000fe4000782c0ff */
[----:B------:R-:W-:-:S02]  /*06a0*/  IADD3 R23, P2, PT, R23, UR4, RZ ;  /* 0x0000000417177c10 */ /* 0x000fc4000ff5e0ff */
[C---:B-----5:R-:W-:Y:S02]  /*06b0*/  LOP3.LUT P3, RZ, R12.reuse, 0x1, RZ, 0xc0, !PT ;  /* 0x000000010cff7812 */ /* 0x060fe4000786c0ff */
[----:B------:R-:W-:Y:S01]  /*06c0*/  ISETP.LT.U32.AND P0, PT, R23, R14, PT ;  /* 0x0000000e1700720c */ /* 0x000fe20003f01070 */
[----:B0-----:R-:W-:Y:S01]  /*06d0*/  IMAD.X R5, RZ, RZ, UR5, P2 ;  /* 0x00000005ff057e24 */ /* 0x001fe200090e06ff */
[----:B------:R-:W-:-:S04]  /*06e0*/  LOP3.LUT R12, R12, 0x1, RZ, 0xc, !PT ;  /* 0x000000010c0c7812 */ /* 0x000fc800078e0cff */
[----:B------:R-:W-:Y:S02]  /*06f0*/  ISETP.LT.AND.EX P0, PT, R5, R26, PT, P0 ;  /* 0x0000001a0500720c */ /* 0x000fe40003f01300 */
[----:B------:R-:W-:-:S03]  /*0700*/  @P1 SEL R12, R16, 0x1, P3 ;  /* 0x00000001100c1807 */ /* 0x000fc60001800000 */
[----:B------:R-:W-:Y:S02]  /*0710*/  @!P3 SEL R14, R23, R14, P0 ;  /* 0x0000000e170eb207 */ /* 0x000fe40000000000 */
[----:B------:R-:W-:Y:S02]  /*0720*/  @!P3 SEL R26, R5, R26, P0 ;  /* 0x0000001a051ab207 */ /* 0x000fe40000000000 */
[----:B------:R-:W-:Y:S02]  /*0730*/  IADD3 R13, P0, PT, R13, UR4, RZ ;  /* 0x000000040d0d7c10 */ /* 0x000fe4000ff1e0ff */
[----:B------:R-:W-:Y:S02]  /*0740*/  LOP3.LUT P2, RZ, R12, 0xff, RZ, 0xc0, !PT ;  /* 0x000000ff0cff7812 */ /* 0x000fe4000784c0ff */
[----:B------:R-:W-:Y:S01]  /*0750*/  SEL R14, R23, R14, !P1 ;  /* 0x0000000e170e7207 */ /* 0x000fe20004800000 */
[----:B------:R-:W-:Y:S01]  /*0760*/  IMAD.X R16, RZ, RZ, UR5, P0 ;  /* 0x00000005ff107e24 */ /* 0x000fe200080e06ff */
[----:B-1----:R-:W-:-:S02]  /*0770*/  SEL R7, R5, R26, !P1 ;  /* 0x0000001a05077207 */ /* 0x002fc40004800000 */
[----:B------:R-:W-:-:S04]  /*0780*/  ISETP.LT.U32.AND P0, PT, R13, R14, PT ;  /* 0x0000000e0d00720c */ /* 0x000fc80003f01070 */
[----:B------:R-:W-:Y:S02]  /*0790*/  ISETP.LT.AND.EX P0, PT, R16, R7, PT, P0 ;  /* 0x000000071000720c */ /* 0x000fe40003f01300 */
[----:B------:R-:W-:Y:S01]  /*07a0*/  IADD3 R5, P4, PT, R17, UR4, RZ ;  /* 0x0000000411057c10 */ /* 0x000fe2000ff9e0ff */
[----:B------:R-:W-:Y:S02]  /*07b0*/  VIADD R20, R20, 0x8 ;  /* 0x0000000814147836 */ /* 0x000fe40000000000 */
[----:B------:R-:W-:Y:S02]  /*07c0*/  VIADD R11, R11, 0x800 ;  /* 0x000008000b0b7836 */ /* 0x000fe40000000000 */
[----:B------:R-:W-:Y:S01]  /*07d0*/  VIADD R21, R21, 0x800 ;  /* 0x0000080015157836 */ /* 0x000fe20000000000 */
[C---:B--2---:R-:W-:Y:S02]  /*07e0*/  LOP3.LUT P3, RZ, R15.reuse, 0x1, RZ, 0xc0, !PT ;  /* 0x000000010fff7812 */ /* 0x044fe4000786c0ff */
[----:B------:R-:W-:-:S02]  /*07f0*/  LOP3.LUT R15, R15, 0x1, RZ, 0xc, !PT ;  /* 0x000000010f0f7812 */ /* 0x000fc400078e0cff */
[----:B------:R-:W-:-:S04]  /*0800*/  @P2 SEL R15, R12, 0x1, P3 ;  /* 0x000000010c0f2807 */ /* 0x000fc80001800000 */
[----:B------:R-:W-:-:S05]  /*0810*/  LOP3.LUT P1, RZ, R15, 0xff, RZ, 0xc0, !PT ;  /* 0x000000ff0fff7812 */ /* 0x000fca000782c0ff */
[C---:B------:R-:W-:Y:S02]  /*0820*/  @!P3 SEL R14, R13.reuse, R14, P0 ;  /* 0x0000000e0d0eb207 */ /* 0x040fe40000000000 */
[----:B------:R-:W-:Y:S02]  /*0830*/  @!P3 SEL R7, R16, R7, P0 ;  /* 0x000000071007b207 */ /* 0x000fe40000000000 */
[----:B---3--:R-:W-:Y:S02]  /*0840*/  LOP3.LUT P3, RZ, R24, 0x1, RZ, 0xc0, !PT ;  /* 0x0000000118ff7812 */ /* 0x008fe4000786c0ff */
[----:B------:R-:W-:Y:S02]  /*0850*/  SEL R14, R13, R14, !P2 ;  /* 0x0000000e0d0e7207 */ /* 0x000fe40005000000 */
[----:B------:R-:W-:Y:S01]  /*0860*/  SEL R16, R16, R7, !P2 ;  /* 0x0000000710107207 */ /* 0x000fe20005000000 */
[----:B------:R-:W-:Y:S01]  /*0870*/  IMAD.X R7, RZ, RZ, UR5, P4 ;  /* 0x00000005ff077e24 */ /* 0x000fe2000a0e06ff */
[----:B------:R-:W-:-:S04]  /*0880*/  ISETP.LT.U32.AND P0, PT, R5, R14, PT ;  /* 0x0000000e0500720c */ /* 0x000fc80003f01070 */
[----:B------:R-:W-:Y:S02]  /*0890*/  ISETP.LT.AND.EX P0, PT, R7, R16, PT, P0 ;  /* 0x000000100700720c */ /* 0x000fe40003f01300 */
[----:B------:R-:W-:Y:S02]  /*08a0*/  LOP3.LUT R24, R24, 0x1, RZ, 0xc, !PT ;  /* 0x0000000118187812 */ /* 0x000fe400078e0cff */
[----:B------:R-:W-:Y:S02]  /*08b0*/  @!P3 SEL R14, R5, R14, P0 ;  /* 0x0000000e050eb207 */ /* 0x000fe40000000000 */
[----:B------:R-:W-:Y:S02]  /*08c0*/  @P1 SEL R24, R15, 0x1, P3 ;  /* 0x000000010f181807 */ /* 0x000fe40001800000 */
[----:B------:R-:W-:Y:S02]  /*08d0*/  IADD3 R12, P4, PT, R25, UR4, RZ ;  /* 0x00000004190c7c10 */ /* 0x000fe4000ff9e0ff */
[----:B------:R-:W-:-:S02]  /*08e0*/  @!P3 SEL R16, R7, R16, P0 ;  /* 0x000000100710b207 */ /* 0x000fc40000000000 */
[----:B----4-:R-:W-:Y:S02]  /*08f0*/  LOP3.LUT P3, RZ, R4, 0x1, RZ, 0xc0, !PT ;  /* 0x0000000104ff7812 */ /* 0x010fe4000786c0ff */
[----:B------:R-:W-:Y:S02]  /*0900*/  SEL R5, R5, R14, !P1 ;  /* 0x0000000e05057207 */ /* 0x000fe40004800000 */
[----:B------:R-:W-:Y:S01]  /*0910*/  LOP3.LUT P2, RZ, R24, 0xff, RZ, 0xc0, !PT ;  /* 0x000000ff18ff7812 */ /* 0x000fe2000784c0ff */
[----:B------:R-:W-:Y:S01]  /*0920*/  IMAD.X R14, RZ, RZ, UR5, P4 ;  /* 0x00000005ff0e7e24 */ /* 0x000fe2000a0e06ff */
[----:B------:R-:W-:Y:S02]  /*0930*/  SEL R7, R7, R16, !P1 ;  /* 0x0000001007077207 */ /* 0x000fe40004800000 */
[----:B------:R-:W-:-:S04]  /*0940*/  ISETP.LT.U32.AND P0, PT, R12, R5, PT ;  /* 0x000000050c00720c */ /* 0x000fc80003f01070 */
[----:B------:R-:W-:Y:S02]  /*0950*/  ISETP.LT.AND.EX P0, PT, R14, R7, PT, P0 ;  /* 0x000000070e00720c */ /* 0x000fe40003f01300 */
[----:B------:R-:W-:Y:S02]  /*0960*/  LOP3.LUT R4, R4, 0x1, RZ, 0xc, !PT ;  /* 0x0000000104047812 */ /* 0x000fe400078e0cff */
[----:B------:R-:W-:Y:S02]  /*0970*/  @!P3 SEL R5, R12, R5, P0 ;  /* 0x000000050c05b207 */ /* 0x000fe40000000000 */
[----:B------:R-:W-:Y:S02]  /*0980*/  @!P3 SEL R7, R14, R7, P0 ;  /* 0x000000070e07b207 */ /* 0x000fe40000000000 */
[----:B------:R-:W-:Y:S02]  /*0990*/  @P2 SEL R4, R24, 0x1, P3 ;  /* 0x0000000118042807 */ /* 0x000fe40001800000 */
[----:B------:R-:W-:-:S02]  /*09a0*/  IADD3 R27, P0, PT, R27, UR4, RZ ;  /* 0x000000041b1b7c10 */ /* 0x000fc4000ff1e0ff */
[----:B------:R-:W-:Y:S02]  /*09b0*/  LOP3.LUT P3, RZ, R6, 0x1, RZ, 0xc0, !PT ;  /* 0x0000000106ff7812 */ /* 0x000fe4000786c0ff */
[----:B------:R-:W-:Y:S01]  /*09c0*/  SEL R12, R12, R5, !P2 ;  /* 0x000000050c0c7207 */ /* 0x000fe20005000000 */
[----:B------:R-:W-:Y:S01]  /*09d0*/  IMAD.X R5, RZ, RZ, UR5, P0 ;  /* 0x00000005ff057e24 */ /* 0x000fe200080e06ff */
[----:B------:R-:W-:Y:S02]  /*09e0*/  SEL R14, R14, R7, !P2 ;  /* 0x000000070e0e7207 */ /* 0x000fe40005000000 */
[----:B------:R-:W-:-:S04]  /*09f0*/  ISETP.LT.U32.AND P0, PT, R27, R12, PT ;  /* 0x0000000c1b00720c */ /* 0x000fc80003f01070 */
[----:B------:R-:W-:Y:S02]  /*0a00*/  ISETP.LT.AND.EX P0, PT, R5, R14, PT, P0 ;  /* 0x0000000e0500720c */ /* 0x000fe40003f01300 */
[----:B------:R-:W-:Y:S02]  /*0a10*/  LOP3.LUT P1, RZ, R4, 0xff, RZ, 0xc0, !PT ;  /* 0x000000ff04ff7812 */ /* 0x000fe4000782c0ff */
[----:B------:R-:W-:Y:S02]  /*0a20*/  @!P3 SEL R12, R27, R12, P0 ;  /* 0x0000000c1b0cb207 */ /* 0x000fe40000000000 */
[----:B------:R-:W-:Y:S02]  /*0a30*/  @!P3 SEL R14, R5, R14, P0 ;  /* 0x0000000e050eb207 */ /* 0x000fe40000000000 */
[----:B------:R-:W-:Y:S02]  /*0a40*/  ISETP.NE.AND P0, PT, R20, RZ, PT ;  /* 0x000000ff1400720c */ /* 0x000fe40003f05270 */
[----:B------:R-:W-:-:S05]  /*0a50*/  LOP3.LUT R7, R6, 0x1, RZ, 0xc, !PT ;  /* 0x0000000106077812 */ /* 0x000fca00078e0cff */
[----:B------:R-:W-:Y:S02]  /*0a60*/  @P1 SEL R7, R4, 0x1, P3 ;  /* 0x0000000104071807 */ /* 0x000fe40001800000 */
[----:B------:R-:W-:Y:S02]  /*0a70*/  SEL R6, R27, R12, !P1 ;  /* 0x0000000c1b067207 */ /* 0x000fe40004800000 */
[----:B------:R-:W-:Y:S02]  /*0a80*/  SEL R5, R5, R14, !P1 ;  /* 0x0000000e05057207 */ /* 0x000fe40004800000 */
[----:B------:R-:W-:Y:S01]  /*0a90*/  PRMT R4, R7, 0x7610, R4 ;  /* 0x0000761007047816 */ /* 0x000fe20000000004 */
[----:B------:R-:W-:Y:S06]  /*0aa0*/  @P0 BRA `(.L_x_143) ;  /* 0xfffffff800080947 */ /* 0x000fec000383ffff */
[----:B------:R-:W-:Y:S05]  /*0ab0*/  BSYNC.RECONVERGENT B3 ;  /* 0x0000000000037941 */ /* 0x000fea0003800200 */
.L_x_142:
[----:B------:R-:W-:-:S07]  /*0ac0*/  VIADD R7, R11, 0xfffffc00 ;  /* 0xfffffc000b077836 */ /* 0x000fce0000000000 */
.L_x_141:
[----:B------:R-:W-:Y:S05]  /*0ad0*/  BSYNC.RECONVERGENT B2 ;  /* 0x0000000000027941 */ /* 0x000fea0003800200 */
.L_x_140:
[----:B------:R-:W-:-:S13]  /*0ae0*/  ISETP.NE.AND P0, PT, R22, RZ, PT ;  /* 0x000000ff1600720c */ /* 0x000fda0003f05270 */
[----:B------:R-:W-:Y:S05]  /*0af0*/  @!P0 BRA `(.L_x_139) ;  /* 0x0000000800008947 */ /* 0x000fea0003800000 */
[----:B------:R-:W-:Y:S01]  /*0b00*/  ISETP.GE.U32.AND P0, PT, R22, 0x4, PT ;  /* 0x000000041600780c */ /* 0x000fe20003f06070 */
[----:B------:R-:W-:Y:S01]  /*0b10*/  BSSY.RECONVERGENT B2, `(.L_x_144) ;  /* 0x0000043000027945 */ /* 0x000fe20003800200 */
[----:B------:R-:W-:-:S11]  /*0b20*/  LOP3.LUT P1, R18, R18, 0x3, RZ, 0xc0, !PT ;  /* 0x0000000312127812 */ /* 0x000fd6000782c0ff */
[----:B------:R-:W-:Y:S05]  /*0b30*/  @!P0 BRA `(.L_x_145) ;  /* 0x0000000400008947 */ /* 0x000fea0003800000 */
[----:B------:R-:W0:Y:S01]  /*0b40*/  LDC.64 R2, c[0x0][0x380] ;  /* 0x0000e000ff027b82 */ /* 0x000e220000000a00 */
[----:B------:R-:W-:Y:S01]  /*0b50*/  IMAD.IADD R25, R10, 0x1, R7 ;  /* 0x000000010a197824 */ /* 0x000fe200078e0207 */
[----:B------:R-:W1:Y:S03]  /*0b60*/  LDCU.64 UR6, c[0x0][0x390] ;  /* 0x00007200ff0677ac */ /* 0x000e660008000a00 */
[C---:B------:R-:W-:Y:S02]  /*0b70*/  VIADD R23, R25.reuse, 0x100 ;  /* 0x0000010019177836 */ /* 0x040fe40000000000 */
[----:B0-----:R-:W-:-:S06]  /*0b80*/  IMAD.WIDE.U32 R20, R25, 0x4, R2 ;  /* 0x0000000419147825 */ /* 0x001fcc00078e0002 */
[----:B------:R1:W2:Y:S01]  /*0b90*/  LDG.E.U8 R20, desc[UR10][R20.64] ;  /* 0x0000000a14147981 */ /* 0x0002a2000c1e1100 */
[----:B------:R-:W-:-:S05]  /*0ba0*/  IMAD.WIDE.U32 R16, R23, 0x4, R2 ;  /* 0x0000000417107825 */ /* 0x000fca00078e0002 */
[----:B------:R0:W3:Y:S01]  /*0bb0*/  LDG.E.U8 R14, desc[UR10][R16.64] ;  /* 0x0000000a100e7981 */ /* 0x0000e2000c1e1100 */
[----:B------:R-:W-:-:S04]  /*0bc0*/  VIADD R15, R25, 0x200 ;  /* 0x00000200190f7836 */ /* 0x000fc80000000000 */
[----:B------:R-:W-:-:S06]  /*0bd0*/  IMAD.WIDE.U32 R12, R15, 0x4, R2 ;  /* 0x000000040f0c7825 */ /* 0x000fcc00078e0002 */
[----:B------:R4:W5:Y:S01]  /*0be0*/  LDG.E.U8 R12, desc[UR10][R12.64] ;  /* 0x0000000a0c0c7981 */ /* 0x000962000c1e1100 */
[----:B------:R-:W-:-:S04]  /*0bf0*/  VIADD R11, R25, 0x300 ;  /* 0x00000300190b7836 */ /* 0x000fc80000000000 */
[----:B------:R-:W-:-:S06]  /*0c00*/  IMAD.WIDE.U32 R2, R11, 0x4, R2 ;  /* 0x000000040b027825 */ /* 0x000fcc00078e0002 */
[----:B------:R4:W5:Y:S01]  /*0c10*/  LDG.E.U8 R2, desc[UR10][R2.64] ;  /* 0x0000000a02027981 */ /* 0x000962000c1e1100 */
[----:B------:R-:W-:Y:S01]  /*0c20*/  LOP3.LUT P3, RZ, R4, 0xff, RZ, 0xc0, !PT ;  /* 0x000000ff04ff7812 */ /* 0x000fe2000786c0ff */
[----:B------:R-:W-:Y:S01]  /*0c30*/  VIADD R7, R7, 0x400 ;  /* 0x0000040007077836 */ /* 0x000fe20000000000 */
[----:B-1----:R-:W-:Y:S02]  /*0c40*/  IADD3 R21, P2, PT, R25, UR6, RZ ;  /* 0x0000000619157c10 */ /* 0x002fe4000ff5e0ff */
[----:B0-----:R-:W-:Y:S02]  /*0c50*/  IADD3 R16, P5, PT, R23, UR6, RZ ;  /* 0x0000000617107c10 */ /* 0x001fe4000ffbe0ff */
[----:B------:R-:W-:Y:S01]  /*0c60*/  ISETP.LT.U32.AND P0, PT, R21, R6, PT ;  /* 0x000000061500720c */ /* 0x000fe20003f01070 */
[----:B------:R-:W-:-:S05]  /*0c70*/  IMAD.X R22, RZ, RZ, UR7, P2 ;  /* 0x00000007ff167e24 */ /* 0x000fca00090e06ff */
[----:B------:R-:W-:Y:S02]  /*0c80*/  ISETP.LT.AND.EX P0, PT, R22, R5, PT, P0 ;  /* 0x000000051600720c */ /* 0x000fe40003f01300 */
[C---:B--2---:R-:W-:Y:S02]  /*0c90*/  LOP3.LUT P4, RZ, R20.reuse, 0x1, RZ, 0xc0, !PT ;  /* 0x0000000114ff7812 */ /* 0x044fe4000788c0ff */
[----:B------:R-:W-:Y:S02]  /*0ca0*/  LOP3.LUT R20, R20, 0x1, RZ, 0xc, !PT ;  /* 0x0000000114147812 */ /* 0x000fe400078e0cff */
[----:B------:R-:W-:-:S04]  /*0cb0*/  @P3 SEL R20, R4, 0x1, P4 ;  /* 0x0000000104143807 */ /* 0x000fc80002000000 */
[----:B------:R-:W-:-:S05]  /*0cc0*/  LOP3.LUT P2, RZ, R20, 0xff, RZ, 0xc0, !PT ;  /* 0x000000ff14ff7812 */ /* 0x000fca000784c0ff */
[C---:B------:R-:W-:Y:S02]  /*0cd0*/  @!P4 SEL R6, R21.reuse, R6, P0 ;  /* 0x000000061506c207 */ /* 0x040fe40000000000 */
[----:B------:R-:W-:Y:S02]  /*0ce0*/  @!P4 SEL R5, R22, R5, P0 ;  /* 0x000000051605c207 */ /* 0x000fe40000000000 */
[----:B---3--:R-:W-:Y:S02]  /*0cf0*/  LOP3.LUT P4, RZ, R14, 0x1, RZ, 0xc0, !PT ;  /* 0x000000010eff7812 */ /* 0x008fe4000788c0ff */
[----:B----4-:R-:W-:Y:S02]  /*0d00*/  SEL R13, R21, R6, !P3 ;  /* 0x00000006150d7207 */ /* 0x010fe40005800000 */
[----:B------:R-:W-:Y:S01]  /*0d10*/  SEL R4, R22, R5, !P3 ;  /* 0x0000000516047207 */ /* 0x000fe20005800000 */
[----:B------:R-:W-:Y:S01]  /*0d20*/  IMAD.X R5, RZ, RZ, UR7, P5 ;  /* 0x00000007ff057e24 */ /* 0x000fe2000a8e06ff */
[----:B------:R-:W-:-:S02]  /*0d30*/  ISETP.LT.U32.AND P0, PT, R16, R13, PT ;  /* 0x0000000d1000720c */ /* 0x000fc40003f01070 */
[----:B------:R-:W-:Y:S02]  /*0d40*/  LOP3.LUT R14, R14, 0x1, RZ, 0xc, !PT ;  /* 0x000000010e0e7812 */ /* 0x000fe400078e0cff */
[-C--:B------:R-:W-:Y:S02]  /*0d50*/  ISETP.LT.AND.EX P0, PT, R5, R4.reuse, PT, P0 ;  /* 0x000000040500720c */ /* 0x080fe40003f01300 */
[----:B------:R-:W-:Y:S02]  /*0d60*/  @P2 SEL R14, R20, 0x1, P4 ;  /* 0x00000001140e2807 */ /* 0x000fe40002000000 */
[----:B------:R-:W-:Y:S02]  /*0d70*/  @!P4 SEL R13, R16, R13, P0 ;  /* 0x0000000d100dc207 */ /* 0x000fe40000000000 */
[----:B------:R-:W-:Y:S02]  /*0d80*/  IADD3 R3, P5, PT, R15, UR6, RZ ;  /* 0x000000060f037c10 */ /* 0x000fe4000ffbe0ff */
[----:B------:R-:W-:-:S02]  /*0d90*/  @!P4 SEL R4, R5, R4, P0 ;  /* 0x000000040504c207 */ /* 0x000fc40000000000 */
[----:B------:R-:W-:Y:S02]  /*0da0*/  LOP3.LUT P3, RZ, R14, 0xff, RZ, 0xc0, !PT ;  /* 0x000000ff0eff7812 */ /* 0x000fe4000786c0ff */
[----:B-----5:R-:W-:Y:S02]  /*0db0*/  LOP3.LUT P4, RZ, R12, 0x1, RZ, 0xc0, !PT ;  /* 0x000000010cff7812 */ /* 0x020fe4000788c0ff */
[----:B------:R-:W-:Y:S02]  /*0dc0*/  SEL R16, R16, R13, !P2 ;  /* 0x0000000d10107207 */ /* 0x000fe40005000000 */
[----:B------:R-:W-:Y:S01]  /*0dd0*/  SEL R5, R5, R4, !P2 ;  /* 0x0000000405057207 */ /* 0x000fe20005000000 */
[----:B------:R-:W-:Y:S01]  /*0de0*/  IMAD.X R4, RZ, RZ, UR7, P5 ;  /* 0x00000007ff047e24 */ /* 0x000fe2000a8e06ff */
[----:B------:R-:W-:Y:S02]  /*0df0*/  ISETP.LT.U32.AND P0, PT, R3, R16, PT ;  /* 0x000000100300720c */ /* 0x000fe40003f01070 */
[----:B------:R-:W-:-:S02]  /*0e00*/  LOP3.LUT R12, R12, 0x1, RZ, 0xc, !PT ;  /* 0x000000010c0c7812 */ /* 0x000fc400078e0cff */
[-C--:B------:R-:W-:Y:S02]  /*0e10*/  ISETP.LT.AND.EX P0, PT, R4, R5.reuse, PT, P0 ;  /* 0x000000050400720c */ /* 0x080fe40003f01300 */
[----:B------:R-:W-:Y:S02]  /*0e20*/  @P3 SEL R12, R14, 0x1, P4 ;  /* 0x000000010e0c3807 */ /* 0x000fe40002000000 */
[----:B------:R-:W-:Y:S02]  /*0e30*/  @!P4 SEL R16, R3, R16, P0 ;  /* 0x000000100310c207 */ /* 0x000fe40000000000 */
[----:B------:R-:W-:Y:S02]  /*0e40*/  @!P4 SEL R5, R4, R5, P0 ;  /* 0x000000050405c207 */ /* 0x000fe40000000000 */
[----:B------:R-:W-:Y:S02]  /*0e50*/  IADD3 R6, P0, PT, R11, UR6, RZ ;  /* 0x000000060b067c10 */ /* 0x000fe4000ff1e0ff */
[----:B------:R-:W-:-:S02]  /*0e60*/  LOP3.LUT P4, RZ, R2, 0x1, RZ, 0xc0, !PT ;  /* 0x0000000102ff7812 */ /* 0x000fc4000788c0ff */
[----:B------:R-:W-:Y:S02]  /*0e70*/  SEL R3, R3, R16, !P3 ;  /* 0x0000001003037207 */ /* 0x000fe40005800000 */
[----:B------:R-:W-:Y:S02]  /*0e80*/  LOP3.LUT P2, RZ, R12, 0xff, RZ, 0xc0, !PT ;  /* 0x000000ff0cff7812 */ /* 0x000fe4000784c0ff */
[----:B------:R-:W-:Y:S01]  /*0e90*/  SEL R4, R4, R5, !P3 ;  /* 0x0000000504047207 */ /* 0x000fe20005800000 */
[----:B------:R-:W-:Y:S01]  /*0ea0*/  IMAD.X R5, RZ, RZ, UR7, P0 ;  /* 0x00000007ff057e24 */ /* 0x000fe200080e06ff */
        /* <DEDUP_REMOVED lines=9> */
.L_x_145:
[----:B------:R-:W-:Y:S05]  /*0f40*/  BSYNC.RECONVERGENT B2 ;  /* 0x0000000000027941 */ /* 0x000fea0003800200 */
.L_x_144:
[----:B------:R-:W-:Y:S05]  /*0f50*/  @!P1 BRA `(.L_x_139) ;  /* 0x0000000000e89947 */ /* 0x000fea0003800000 */
[----:B------:R-:W-:Y:S01]  /*0f60*/  ISETP.NE.AND P0, PT, R18, 0x1, PT ;  /* 0x000000011200780c */ /* 0x000fe20003f05270 */
[----:B------:R-:W-:Y:S01]  /*0f70*/  BSSY.RECONVERGENT B2, `(.L_x_146) ;  /* 0x0000025000027945 */ /* 0x000fe20003800200 */
[----:B------:R-:W-:-:S11]  /*0f80*/  LOP3.LUT P1, RZ, R19, 0x100, RZ, 0xc0, !PT ;  /* 0x0000010013ff7812 */ /* 0x000fd6000782c0ff */
[----:B------:R-:W-:Y:S05]  /*0f90*/  @!P0 BRA `(.L_x_147) ;  /* 0x0000000000888947 */ /* 0x000fea0003800000 */
[----:B------:R-:W0:Y:S01]  /*0fa0*/  LDC.64 R2, c[0x0][0x380] ;  /* 0x0000e000ff027b82 */ /* 0x000e220000000a00 */
[----:B------:R-:W-:Y:S01]  /*0fb0*/  IMAD.IADD R11, R10, 0x1, R7 ;  /* 0x000000010a0b7824 */ /* 0x000fe200078e0207 */
[----:B------:R-:W1:Y:S03]  /*0fc0*/  LDCU.64 UR6, c[0x0][0x390] ;  /* 0x00007200ff0677ac */ /* 0x000e660008000a00 */
[C---:B------:R-:W-:Y:S02]  /*0fd0*/  VIADD R17, R11.reuse, 0x100 ;  /* 0x000001000b117836 */ /* 0x040fe40000000000 */
[----:B0-----:R-:W-:-:S06]  /*0fe0*/  IMAD.WIDE.U32 R12, R11, 0x4, R2 ;  /* 0x000000040b0c7825 */ /* 0x001fcc00078e0002 */
[----:B------:R-:W2:Y:S01]  /*0ff0*/  LDG.E.U8 R12, desc[UR10][R12.64] ;  /* 0x0000000a0c0c7981 */ /* 0x000ea2000c1e1100 */
[----:B------:R-:W-:-:S06]  /*1000*/  IMAD.WIDE.U32 R2, R17, 0x4, R2 ;  /* 0x0000000411027825 */ /* 0x000fcc00078e0002 */
[----:B------:R-:W3:Y:S01]  /*1010*/  LDG.E.U8 R3, desc[UR10][R2.64] ;  /* 0x0000000a02037981 */ /* 0x000ee2000c1e1100 */
[----:B-1----:R-:W-:Y:S01]  /*1020*/  IADD3 R11, P3, PT, R11, UR6, RZ ;  /* 0x000000060b0b7c10 */ /* 0x002fe2000ff7e0ff */
[----:B------:R-:W-:Y:S01]  /*1030*/  VIADD R7, R7, 0x200 ;  /* 0x0000020007077836 */ /* 0x000fe20000000000 */
[----:B------:R-:W-:Y:S02]  /*1040*/  LOP3.LUT P2, RZ, R4, 0xff, RZ, 0xc0, !PT ;  /* 0x000000ff04ff7812 */ /* 0x000fe4000784c0ff */
[----:B------:R-:W-:Y:S01]  /*1050*/  ISETP.LT.U32.AND P0, PT, R11, R6, PT ;  /* 0x000000060b00720c */ /* 0x000fe20003f01070 */
[----:B------:R-:W-:-:S05]  /*1060*/  IMAD.X R14, RZ, RZ, UR7, P3 ;  /* 0x00000007ff0e7e24 */ /* 0x000fca00098e06ff */
[----:B------:R-:W-:Y:S02]  /*1070*/  ISETP.LT.AND.EX P0, PT, R14, R5, PT, P0 ;  /* 0x000000050e00720c */ /* 0x000fe40003f01300 */
[C---:B--2---:R-:W-:Y:S02]  /*1080*/  LOP3.LUT P4, RZ, R12.reuse, 0x1, RZ, 0xc0, !PT ;  /* 0x000000010cff7812 */ /* 0x044fe4000788c0ff */
[----:B------:R-:W-:Y:S02]  /*1090*/  LOP3.LUT R15, R12, 0x1, RZ, 0xc, !PT ;  /* 0x000000010c0f7812 */ /* 0x000fe400078e0cff */
[----:B------:R-:W-:Y:S02]  /*10a0*/  @P2 SEL R15, R4, 0x1, P4 ;  /* 0x00000001040f2807 */ /* 0x000fe40002000000 */
[C---:B---3--:R-:W-:Y:S02]  /*10b0*/  LOP3.LUT P3, RZ, R3.reuse, 0x1, RZ, 0xc0, !PT ;  /* 0x0000000103ff7812 */ /* 0x048fe4000786c0ff */
[----:B------:R-:W-:-:S05]  /*10c0*/  LOP3.LUT R3, R3, 0x1, RZ, 0xc, !PT ;  /* 0x0000000103037812 */ /* 0x000fca00078e0cff */
[----:B------:R-:W-:Y:S02]  /*10d0*/  @!P4 SEL R6, R11, R6, P0 ;  /* 0x000000060b06c207 */ /* 0x000fe40000000000 */
[C---:B------:R-:W-:Y:S02]  /*10e0*/  @!P4 SEL R5, R14.reuse, R5, P0 ;  /* 0x000000050e05c207 */ /* 0x040fe40000000000 */
[----:B------:R-:W-:Y:S02]  /*10f0*/  IADD3 R17, P0, PT, R17, UR6, RZ ;  /* 0x0000000611117c10 */ /* 0x000fe4000ff1e0ff */
[----:B------:R-:W-:Y:S02]  /*1100*/  SEL R6, R11, R6, !P2 ;  /* 0x000000060b067207 */ /* 0x000fe40005000000 */
[----:B------:R-:W-:Y:S01]  /*1110*/  SEL R5, R14, R5, !P2 ;  /* 0x000000050e057207 */ /* 0x000fe20005000000 */
[----:B------:R-:W-:Y:S01]  /*1120*/  IMAD.X R2, RZ, RZ, UR7, P0 ;  /* 0x00000007ff027e24 */ /* 0x000fe200080e06ff */
[----:B------:R-:W-:-:S02]  /*1130*/  LOP3.LUT P2, RZ, R15, 0xff, RZ, 0xc0, !PT ;  /* 0x000000ff0fff7812 */ /* 0x000fc4000784c0ff */
[----:B------:R-:W-:-:S04]  /*1140*/  ISETP.LT.U32.AND P0, PT, R17, R6, PT ;  /* 0x000000061100720c */ /* 0x000fc80003f01070 */
[----:B------:R-:W-:-:S04]  /*1150*/  ISETP.LT.AND.EX P0, PT, R2, R5, PT, P0 ;  /* 0x000000050200720c */ /* 0x000fc80003f01300 */
[----:B------:R-:W-:Y:S02]  /*1160*/  @!P3 SEL R6, R17, R6, P0 ;  /* 0x000000061106b207 */ /* 0x000fe40000000000 */
[C---:B------:R-:W-:Y:S02]  /*1170*/  @!P3 SEL R5, R2.reuse, R5, P0 ;  /* 0x000000050205b207 */ /* 0x040fe40000000000 */
[----:B------:R-:W-:Y:S02]  /*1180*/  @P2 SEL R3, R15, 0x1, P3 ;  /* 0x000000010f032807 */ /* 0x000fe40001800000 */
[----:B------:R-:W-:Y:S02]  /*1190*/  SEL R6, R17, R6, !P2 ;  /* 0x0000000611067207 */ /* 0x000fe40005000000 */
[----:B------:R-:W-:Y:S02]  /*11a0*/  SEL R5, R2, R5, !P2 ;  /* 0x0000000502057207 */ /* 0x000fe40005000000 */
[----:B------:R-:W-:-:S07]  /*11b0*/  PRMT R4, R3, 0x7610, R4 ;  /* 0x0000761003047816 */ /* 0x000fce0000000004 */
.L_x_147:
[----:B------:R-:W-:Y:S05]  /*11c0*/  BSYNC.RECONVERGENT B2 ;  /* 0x0000000000027941 */ /* 0x000fea0003800200 */
.L_x_146:
[----:B------:R-:W-:Y:S05]  /*11d0*/  @P1 BRA `(.L_x_139) ;  /* 0x0000000000481947 */ /* 0x000fea0003800000 */
[----:B------:R-:W0:Y:S01]  /*11e0*/  LDC.64 R2, c[0x0][0x380] ;  /* 0x0000e000ff027b82 */ /* 0x000e220000000a00 */
[----:B------:R-:W-:Y:S01]  /*11f0*/  IMAD.IADD R7, R10, 0x1, R7 ;  /* 0x000000010a077824 */ /* 0x000fe200078e0207 */
[----:B------:R-:W1:Y:S03]  /*1200*/  LDCU.64 UR6, c[0x0][0x390] ;  /* 0x00007200ff0677ac */ /* 0x000e660008000a00 */
[----:B0-----:R-:W-:-:S06]  /*1210*/  IMAD.WIDE.U32 R2, R7, 0x4, R2 ;  /* 0x0000000407027825 */ /* 0x001fcc00078e0002 */
[----:B------:R-:W2:Y:S01]  /*1220*/  LDG.E.U8 R2, desc[UR10][R2.64] ;  /* 0x0000000a02027981 */ /* 0x000ea2000c1e1100 */
[----:B-1----:R-:W-:Y:S02]  /*1230*/  IADD3 R11, P0, PT, R7, UR6, RZ ;  /* 0x00000006070b7c10 */ /* 0x002fe4000ff1e0ff */
[----:B------:R-:W-:-:S03]  /*1240*/  LOP3.LUT P2, RZ, R4, 0xff, RZ, 0xc0, !PT ;  /* 0x000000ff04ff7812 */ /* 0x000fc6000784c0ff */
[----:B------:R-:W-:Y:S01]  /*1250*/  IMAD.X R10, RZ, RZ, UR7, P0 ;  /* 0x00000007ff0a7e24 */ /* 0x000fe200080e06ff */
        /* <DEDUP_REMOVED lines=10> */
.L_x_139:
[----:B------:R-:W-:Y:S05]  /*1300*/  BSYNC.RECONVERGENT B1 ;  /* 0x0000000000017941 */ /* 0x000fea0003800200 */
.L_x_138:
[----:B------:R-:W-:-:S13]  /*1310*/  ISETP.GE.U32.AND P0, PT, R9, 0x100, PT ;  /* 0x000001000900780c */ /* 0x000fda0003f06070 */
[----:B------:R-:W-:Y:S05]  /*1320*/  @!P0 BRA `(.L_x_148) ;  /* 0x0000000c00448947 */ /* 0x000fea0003800000 */
[----:B------:R-:W0:Y:S01]  /*1330*/  S2R R9, SR_LANEID ;  /* 0x0000000000097919 */ /* 0x000e220000000000 */
[----:B------:R-:W-:Y:S01]  /*1340*/  LOP3.LUT R2, R4, 0xff, RZ, 0xc0, !PT ;  /* 0x000000ff04027812 */ /* 0x000fe200078ec0ff */
[----:B------:R-:W-:Y:S01]  /*1350*/  BSSY.RECONVERGENT B1, `(.L_x_149) ;  /* 0x0000016000017945 */ /* 0x000fe20003800200 */
[----:B------:R1:W2:Y:S04]  /*1360*/  SHFL.DOWN PT, R7, R6, 0x1, 0x1f ;  /* 0x08201f0006077f89 */ /* 0x0002a800000e0000 */
[----:B------:R1:W3:Y:S04]  /*1370*/  SHFL.DOWN PT, R10, R5, 0x1, 0x1f ;  /* 0x08201f00050a7f89 */ /* 0x0002e800000e0000 */
[----:B------:R1:W4:Y:S01]  /*1380*/  SHFL.DOWN PT, R3, R2, 0x1, 0x1f ;  /* 0x08201f0002037f89 */ /* 0x00032200000e0000 */
        /* <DEDUP_REMOVED lines=18> */
.L_x_150:
[----:B------:R-:W-:Y:S05]  /*14b0*/  BSYNC.RECONVERGENT B1 ;  /* 0x0000000000017941 */ /* 0x000fea0003800200 */
.L_x_149:
        /* <DEDUP_REMOVED lines=23> */
.L_x_152:
[----:B------:R-:W-:Y:S05]  /*1630*/  BSYNC.RECONVERGENT B1 ;  /* 0x0000000000017941 */ /* 0x000fea0003800200 */
.L_x_151:
        /* <DEDUP_REMOVED lines=20> */
.L_x_154:
[----:B------:R-:W-:Y:S05]  /*1780*/  BSYNC.RECONVERGENT B1 ;  /* 0x0000000000017941 */ /* 0x000fea0003800200 */
.L_x_153:
        /* <DEDUP_REMOVED lines=20> */
.L_x_156:
[----:B------:R-:W-:Y:S05]  /*18d0*/  BSYNC.RECONVERGENT B1 ;  /* 0x0000000000017941 */ /* 0x000fea0003800200 */
.L_x_155:
        /* <DEDUP_REMOVED lines=20> */
.L_x_158:
[----:B------:R-:W-:Y:S05]  /*1a20*/  BSYNC.RECONVERGENT B1 ;  /* 0x0000000000017941 */ /* 0x000fea0003800200 */
.L_x_157:
        /* <DEDUP_REMOVED lines=11> */
.L_x_160:
[----:B------:R-:W-:Y:S05]  /*1ae0*/  BSYNC.RECONVERGENT B1 ;  /* 0x0000000000017941 */ /* 0x000fea0003800200 */
.L_x_159:
        /* <DEDUP_REMOVED lines=85> */
.L_x_148:
[----:B------:R-:W0:Y:S01]  /*2040*/  S2R R13, SR_LANEID ;  /* 0x00000000000d7919 */ /* 0x000e220000000000 */
[----:B------:R-:W-:Y:S01]  /*2050*/  LOP3.LUT R2, R8, 0x3e0, RZ, 0xc0, !PT ;  /* 0x000003e008027812 */ /* 0x000fe200078ec0ff */
[----:B------:R-:W-:Y:S04]  /*2060*/  BSSY.RECONVERGENT B1, `(.L_x_162) ;  /* 0x0000022000017945 */ /* 0x000fe80003800200 */
[----:B------:R-:W-:Y:S01]  /*2070*/  VIADD R10, R2, 0x20 ;  /* 0x00000020020a7836 */ /* 0x000fe20000000000 */
[----:B------:R-:W-:-:S04]  /*2080*/  LOP3.LUT R2, RZ, R2, RZ, 0x33, !PT ;  /* 0x00000002ff027212 */ /* 0x000fc800078e33ff */
[----:B------:R-:W-:Y:S01]  /*2090*/  ISETP.GT.U32.AND P0, PT, R10, R9, PT ;  /* 0x000000090a00720c */ /* 0x000fe20003f04070 */
[----:B------:R-:W-:-:S05]  /*20a0*/  IMAD.IADD R2, R9, 0x1, R2 ;  /* 0x0000000109027824 */ /* 0x000fca00078e0202 */
[----:B------:R-:W-:-:S05]  /*20b0*/  SEL R2, R2, 0x1f, P0 ;  /* 0x0000001f02027807 */ /* 0x000fca0000000000 */
[----:B------:R1:W2:Y:S01]  /*20c0*/  SHFL.DOWN PT, R10, R5, 0x1, R2 ;  /* 0x08200000050a7989 */ /* 0x0002a200000e0002 */
        /* <DEDUP_REMOVED lines=22> */
[----:B-1----:R-:W-:-:S02]  /*2230*/  @!P0 SEL R6, R11, R6, P4 ;  /* 0x000000060b068207 */ /* 0x002fc40002000000 */
[C---:B------:R-:W-:Y:S02]  /*2240*/  @!P0 SEL R5, R10.reuse, R5, P4 ;  /* 0x000000050a058207 */ /* 0x040fe40002000000 */
[----:B------:R-:W-:Y:S02]  /*2250*/  @P0 PRMT R4, R3, 0x7610, R4 ;  /* 0x0000761003040816 */ /* 0x000fe40000000004 */
[----:B------:R-:W-:Y:S02]  /*2260*/  @P0 SEL R6, R11, R6, !P6 ;  /* 0x000000060b060207 */ /* 0x000fe40007000000 */
[----:B------:R-:W-:-:S07]  /*2270*/  @P0 SEL R5, R10, R5, !P6 ;  /* 0x000000050a050207 */ /* 0x000fce0007000000 */
.L_x_163:
[----:B------:R-:W-:Y:S05]  /*2280*/  BSYNC.RECONVERGENT B1 ;  /* 0x0000000000017941 */ /* 0x000fea0003800200 */
.L_x_162:
[----:B---3--:R-:W-:Y:S01]  /*2290*/  LOP3.LUT R3, R4, 0xff, RZ, 0xc0, !PT ;  /* 0x000000ff04037812 */ /* 0x008fe200078ec0ff */
[----:B------:R2:W3:Y:S01]  /*22a0*/  SHFL.DOWN PT, R10, R5, 0x2, R2 ;  /* 0x08400000050a7989 */ /* 0x0004e200000e0002 */
[----:B------:R-:W-:Y:S01]  /*22b0*/  ISETP.GT.AND P4, PT, R7, R2, PT ;  /* 0x000000020700720c */ /* 0x000fe20003f84270 */
[----:B------:R-:W-:Y:S02]  /*22c0*/  BSSY.RECONVERGENT B1, `(.L_x_164) ;  /* 0x0000012000017945 */ /* 0x000fe40003800200 */
[----:B------:R2:W4:Y:S04]  /*22d0*/  SHFL.DOWN PT, R7, R6, 0x2, R2 ;  /* 0x0840000006077989 */ /* 0x00052800000e0002 */
[----:B------:R2:W0:Y:S01]  /*22e0*/  SHFL.DOWN PT, R3, R3, 0x2, R2 ;  /* 0x0840000003037989 */ /* 0x00042200000e0002 */
        /* <DEDUP_REMOVED lines=8> */
[----:B---3--:R-:W-:Y:S02]  /*2370*/  @!P0 ISETP.LT.AND.EX P5, PT, R10, R5, PT, P5 ;  /* 0x000000050a00820c */ /* 0x008fe40003fa1350 */
[----:B------:R-:W-:Y:S02]  /*2380*/  @P0 SEL R3, R3, R4, !P6 ;  /* 0x0000000403030207 */ /* 0x000fe40007000000 */
[----:B-12---:R-:W-:-:S02]  /*2390*/  @!P0 SEL R6, R7, R6, P5 ;  /* 0x0000000607068207 */ /* 0x006fc40002800000 */
[C---:B------:R-:W-:Y:S02]  /*23a0*/  @!P0 SEL R5, R10.reuse, R5, P5 ;  /* 0x000000050a058207 */ /* 0x040fe40002800000 */
[----:B------:R-:W-:Y:S02]  /*23b0*/  @P0 PRMT R4, R3, 0x7610, R4 ;  /* 0x0000761003040816 */ /* 0x000fe40000000004 */
[----:B------:R-:W-:Y:S02]  /*23c0*/  @P0 SEL R6, R7, R6, !P6 ;  /* 0x0000000607060207 */ /* 0x000fe40007000000 */
[----:B------:R-:W-:-:S07]  /*23d0*/  @P0 SEL R5, R10, R5, !P6 ;  /* 0x000000050a050207 */ /* 0x000fce0007000000 */
.L_x_165:
[----:B------:R-:W-:Y:S05]  /*23e0*/  BSYNC.RECONVERGENT B1 ;  /* 0x0000000000017941 */ /* 0x000fea0003800200 */
.L_x_164:
[----:B0-----:R-:W-:Y:S01]  /*23f0*/  LOP3.LUT R3, R4, 0xff, RZ, 0xc0, !PT ;  /* 0x000000ff04037812 */ /* 0x001fe200078ec0ff */
[----:B----4-:R0:W4:Y:S01]  /*2400*/  SHFL.DOWN PT, R7, R6, 0x4, R2 ;  /* 0x0880000006077989 */ /* 0x01012200000e0002 */
[----:B------:R-:W-:Y:S03]  /*2410*/  BSSY.RECONVERGENT B1, `(.L_x_166) ;  /* 0x0000012000017945 */ /* 0x000fe60003800200 */
[----:B---3--:R0:W3:Y:S04]  /*2420*/  SHFL.DOWN PT, R10, R5, 0x4, R2 ;  /* 0x08800000050a7989 */ /* 0x0080e800000e0002 */
        /* <DEDUP_REMOVED lines=16> */
.L_x_167:
[----:B------:R-:W-:Y:S05]  /*2530*/  BSYNC.RECONVERGENT B1 ;  /* 0x0000000000017941 */ /* 0x000fea0003800200 */
.L_x_166:
        /* <DEDUP_REMOVED lines=20> */
.L_x_169:
[----:B------:R-:W-:Y:S05]  /*2680*/  BSYNC.RECONVERGENT B1 ;  /* 0x0000000000017941 */ /* 0x000fea0003800200 */
.L_x_168:
        /* <DEDUP_REMOVED lines=8> */
[----:B-12---:R-:W-:-:S04]  /*2710*/  LOP3.LUT P2, R2, R4, 0xff, RZ, 0xc0, !PT ;  /* 0x000000ff04027812 */ /* 0x006fc8000784c0ff */
[----:B------:R-:W-:-:S13]  /*2720*/  PLOP3.LUT P0, PT, P2, P0, PT, 0x2f, 0xf2 ;  /* 0x0000000000f2781c */ /* 0x000fda0001700577 */
[----:B----4-:R-:W-:Y:S02]  /*2730*/  @!P0 ISETP.LT.U32.AND P2, PT, R7, R6, PT ;  /* 0x000000060700820c */ /* 0x010fe40003f41070 */
[----:B------:R-:W-:Y:S02]  /*2740*/  @P0 ISETP.NE.AND P3, PT, R2, RZ, PT ;  /* 0x000000ff0200020c */ /* 0x000fe40003f65270 */
[----:B------:R-:W-:Y:S02]  /*2750*/  @!P0 PRMT R4, R11, 0x7610, R4 ;  /* 0x000076100b048816 */ /* 0x000fe40000000004 */
[----:B---3--:R-:W-:Y:S02]  /*2760*/  @!P0 ISETP.LT.AND.EX P2, PT, R10, R5, PT, P2 ;  /* 0x000000050a00820c */ /* 0x008fe40003f41320 */
[----:B------:R-:W-:Y:S02]  /*2770*/  @P0 SEL R2, R3, R4, !P3 ;  /* 0x0000000403020207 */ /* 0x000fe40005800000 */
[----:B------:R-:W-:-:S02]  /*2780*/  @!P0 SEL R6, R7, R6, P2 ;  /* 0x0000000607068207 */ /* 0x000fc40001000000 */
[----:B------:R-:W-:Y:S02]  /*2790*/  @!P0 SEL R5, R10, R5, P2 ;  /* 0x000000050a058207 */ /* 0x000fe40001000000 */
[----:B------:R-:W-:Y:S02]  /*27a0*/  @P0 PRMT R4, R2, 0x7610, R4 ;  /* 0x0000761002040816 */ /* 0x000fe40000000004 */
[----:B------:R-:W-:Y:S02]  /*27b0*/  @P0 SEL R6, R7, R6, !P3 ;  /* 0x0000000607060207 */ /* 0x000fe40005800000 */
[----:B------:R-:W-:-:S07]  /*27c0*/  @P0 SEL R5, R10, R5, !P3 ;  /* 0x000000050a050207 */ /* 0x000fce0005800000 */
.L_x_171:
[----:B------:R-:W-:Y:S05]  /*27d0*/  BSYNC.RECONVERGENT B1 ;  /* 0x0000000000017941 */ /* 0x000fea0003800200 */
.L_x_170:
[----:B------:R-:W-:Y:S04]  /*27e0*/  BSSY.RECONVERGENT B1, `(.L_x_172) ;  /* 0x000000b000017945 */ /* 0x000fe80003800200 */
[----:B------:R-:W-:Y:S05]  /*27f0*/  @P1 BRA `(.L_x_173) ;  /* 0x0000000000241947 */ /* 0x000fea0003800000 */
[----:B---3--:R-:W3:Y:S01]  /*2800*/  S2R R10, SR_CgaCtaId ;  /* 0x00000000000a7919 */ /* 0x008ee20000008800 */
[----:B0-----:R-:W-:Y:S01]  /*2810*/  MOV R3, 0x400 ;  /* 0x0000040000037802 */ /* 0x001fe20000000f00 */
[----:B----4-:R-:W-:Y:S01]  /*2820*/  IMAD.MOV.U32 R7, RZ, RZ, R5 ;  /* 0x000000ffff077224 */ /* 0x010fe200078e0005 */
[----:B-12---:R-:W-:-:S04]  /*2830*/  SHF.R.U32.HI R2, RZ, 0x1, R8 ;  /* 0x00000001ff027819 */ /* 0x006fc80000011608 */
[----:B------:R-:W-:Y:S02]  /*2840*/  LOP3.LUT R2, R2, 0x1f0, RZ, 0xc0, !PT ;  /* 0x000001f002027812 */ /* 0x000fe400078ec0ff */
[----:B---3--:R-:W-:-:S05]  /*2850*/  LEA R3, R10, R3, 0x18 ;  /* 0x000000030a037211 */ /* 0x008fca00078ec0ff */
[----:B------:R-:W-:-:S05]  /*2860*/  IMAD.IADD R3, R2, 0x1, R3 ;  /* 0x0000000102037824 */ /* 0x000fca00078e0203 */
[----:B------:R0:W-:Y:S04]  /*2870*/  STS.64 [R3+0x10], R6 ;  /* 0x0000100603007388 */ /* 0x0001e80000000a00 */
[----:B------:R0:W-:Y:S02]  /*2880*/  STS.U8 [R3+0x8], R4 ;  /* 0x0000080403007388 */ /* 0x0001e40000000000 */
.L_x_173:
[----:B------:R-:W-:Y:S05]  /*2890*/  BSYNC.RECONVERGENT B1 ;  /* 0x0000000000017941 */ /* 0x000fea0003800200 */
.L_x_172:
[----:B------:R-:W-:Y:S01]  /*28a0*/  BAR.SYNC.DEFER_BLOCKING 0x0 ;  /* 0x0000000000007b1d */ /* 0x000fe20000010000 */
[----:B------:R-:W-:-:S13]  /*28b0*/  ISETP.NE.AND P1, PT, R8, RZ, PT ;  /* 0x000000ff0800720c */ /* 0x000fda0003f25270 */
[----:B------:R-:W-:Y:S05]  /*28c0*/  @P1 BRA `(.L_x_161) ;  /* 0x0000002c00981947 */ /* 0x000fea0003800000 */
[C---:B------:R-:W-:Y:S02]  /*28d0*/  ISETP.GE.U32.AND P0, PT, R9.reuse, 0x21, PT ;  /* 0x000000210900780c */ /* 0x040fe40003f06070 */
[C---:B------:R-:W-:Y:S02]  /*28e0*/  ISETP.GE.U32.AND P2, PT, R9.reuse, 0x41, PT ;  /* 0x000000410900780c */ /* 0x040fe40003f46070 */
[C---:B------:R-:W-:Y:S02]  /*28f0*/  ISETP.GE.U32.AND P3, PT, R9.reuse, 0x61, PT ;  /* 0x000000610900780c */ /* 0x040fe40003f66070 */
[----:B------:R-:W-:-:S07]  /*2900*/  ISETP.GE.U32.AND P4, PT, R9, 0x81, PT ;  /* 0x000000810900780c */ /* 0x000fce0003f86070 */
[----:B------:R-:W-:Y:S06]  /*2910*/  @!P0 BRA `(.L_x_174) ;  /* 0x00000000003c8947 */ /* 0x000fec0003800000 */
[----:B------:R-:W5:Y:S01]  /*2920*/  S2UR UR5, SR_CgaCtaId ;  /* 0x00000000000579c3 */ /* 0x000f620000008800 */
[----:B------:R-:W-:Y:S01]  /*2930*/  UMOV UR4, 0x400 ;  /* 0x0000040000047882 */ /* 0x000fe20000000000 */
[----:B------:R-:W-:Y:S01]  /*2940*/  LOP3.LUT P5, RZ, R4, 0xff, RZ, 0xc0, !PT ;  /* 0x000000ff04ff7812 */ /* 0x000fe200078ac0ff */
[----:B-----5:R-:W-:-:S09]  /*2950*/  ULEA UR4, UR5, UR4, 0x18 ;  /* 0x0000000405047291 */ /* 0x020fd2000f8ec0ff */
[----:B0---4-:R-:W0:Y:S04]  /*2960*/  LDS.U8 R7, [UR4+0x18] ;  /* 0x00001804ff077984 */ /* 0x011e280008000000 */
[----:B-12---:R-:W1:Y:S01]  /*2970*/  LDS.64 R2, [UR4+0x20] ;  /* 0x00002004ff027984 */ /* 0x006e620008000a00 */
[----:B0-----:R-:W-:Y:S02]  /*2980*/  ISETP.NE.AND P6, PT, R7, RZ, PT ;  /* 0x000000ff0700720c */ /* 0x001fe40003fc5270 */
        /* <DEDUP_REMOVED lines=8> */
.L_x_174:
[----:B------:R-:W-:Y:S01]  /*2a10*/  ISETP.GE.U32.AND P5, PT, R9, 0xa1, PT ;  /* 0x000000a10900780c */ /* 0x000fe20003fa6070 */
[----:B------:R-:W-:-:S12]  /*2a20*/  @!P2 BRA `(.L_x_175) ;  /* 0x00000000003ca947 */ /* 0x000fd80003800000 */
        /* <DEDUP_REMOVED lines=15> */
.L_x_175:
        /* <DEDUP_REMOVED lines=17> */
.L_x_176:
        /* <DEDUP_REMOVED lines=17> */
.L_x_177:
[----:B------:R-:W-:Y:S05]  /*2d40*/  @!P5 BRA `(.L_x_178) ;  /* 0x00000000003cd947 */ /* 0x000fea0003800000 */
        /* <DEDUP_REMOVED lines=15> */
.L_x_178:
        /* <DEDUP_REMOVED lines=16> */
.L_x_179:
        /* <DEDUP_REMOVED lines=17> */
.L_x_137:
[----:B------:R-:W0:Y:S01]  /*3050*/  S2R R7, SR_TID.X ;  /* 0x0000000000077919 */ /* 0x000e220000002100 */
[----:B------:R-:W1:Y:S01]  /*3060*/  LDCU.64 UR6, c[0x0][0x380] ;  /* 0x00007000ff0677ac */ /* 0x000e620008000a00 */
[----:B0-----:R-:W-:-:S05]  /*3070*/  IADD3 R3, P0, PT, R10, R7, RZ ;  /* 0x000000070a037210 */ /* 0x001fca0007f1e0ff */
[----:B------:R-:W-:Y:S01]  /*3080*/  IMAD.X R4, RZ, RZ, RZ, P0 ;  /* 0x000000ffff047224 */ /* 0x000fe200000e06ff */
[----:B-1----:R-:W-:-:S04]  /*3090*/  LEA R2, P0, R3, UR6, 0x2 ;  /* 0x0000000603027c11 */ /* 0x002fc8000f8010ff */
[----:B------:R-:W-:Y:S01]  /*30a0*/  LEA.HI.X R3, R3, UR7, R4, 0x2, P0 ;  /* 0x0000000703037c11 */ /* 0x000fe200080f1404 */
[----:B------:R-:W0:Y:S04]  /*30b0*/  LDCU.64 UR6, c[0x0][0x390] ;  /* 0x00007200ff0677ac */ /* 0x000e280008000a00 */
[----:B------:R-:W2:Y:S04]  /*30c0*/  LDG.E R4, desc[UR10][R2.64] ;  /* 0x0000000a02047981 */ /* 0x000ea8000c1e1900 */
[----:B------:R-:W3:Y:S04]  /*30d0*/  LDG.E R11, desc[UR10][R2.64+0x800] ;  /* 0x0008000a020b7981 */ /* 0x000ee8000c1e1900 */
[----:B------:R-:W4:Y:S04]  /*30e0*/  LDG.E R5, desc[UR10][R2.64+0x400] ;  /* 0x0004000a02057981 */ /* 0x000f28000c1e1900 */
[----:B------:R1:W5:Y:S01]  /*30f0*/  LDG.E.U8 R12, desc[UR10][R2.64+0xc00] ;  /* 0x000c000a020c7981 */ /* 0x000362000c1e1100 */
[----:B------:R-:W-:Y:S01]  /*3100*/  VIADD R8, R7, 0x100 ;  /* 0x0000010007087836 */ /* 0x000fe20000000000 */
[----:B0-----:R-:W-:-:S02]  /*3110*/  IADD3 R14, P1, PT, R10, UR6, RZ ;  /* 0x000000060a0e7c10 */ /* 0x001fc4000ff3e0ff */
[----:B--2---:R-:W-:-:S04]  /*3120*/  LOP3.LUT R6, R4, 0x1, RZ, 0xc0, !PT ;  /* 0x0000000104067812 */ /* 0x004fc800078ec0ff */
[----:B------:R-:W-:Y:S01]  /*3130*/  ISETP.NE.U32.AND P0, PT, R6, 0x1, PT ;  /* 0x000000010600780c */ /* 0x000fe20003f05070 */
[----:B------:R-:W-:Y:S01]  /*3140*/  VIADD R6, R7, 0x200 ;  /* 0x0000020007067836 */ /* 0x000fe20000000000 */
[----:B---3--:R-:W-:Y:S02]  /*3150*/  LOP3.LUT R11, R11, 0x1, RZ, 0xc0, !PT ;  /* 0x000000010b0b7812 */ /* 0x008fe400078ec0ff */
[----:B------:R-:W-:Y:S01]  /*3160*/  SEL R13, R8, R7, !P0 ;  /* 0x00000007080d7207 */ /* 0x000fe20004000000 */
[----:B------:R-:W-:Y:S01]  /*3170*/  IMAD.U32 R8, RZ, RZ, UR7 ;  /* 0x00000007ff087e24 */ /* 0x000fe2000f8e00ff */
[-C--:B------:R-:W-:Y:S02]  /*3180*/  IADD3 R15, P2, PT, R6, R14.reuse, RZ ;  /* 0x0000000e060f7210 */ /* 0x080fe40007f5e0ff */
[----:B------:R-:W-:Y:S01]  /*3190*/  IADD3 R6, P3, PT, R13, R14, RZ ;  /* 0x0000000e0d067210 */ /* 0x000fe20007f7e0ff */
[----:B-1----:R-:W-:Y:S01]  /*31a0*/  IMAD.X R2, RZ, RZ, R8, P1 ;  /* 0x000000ffff027224 */ /* 0x002fe200008e0608 */
[----:B------:R-:W-:-:S02]  /*31b0*/  ISETP.NE.U32.AND P0, PT, R11, 0x1, PT ;  /* 0x000000010b00780c */ /* 0x000fc40003f05070 */
[C---:B------:R-:W-:Y:S01]  /*31c0*/  ISETP.LT.U32.AND P1, PT, R15.reuse, R6, PT ;  /* 0x000000060f00720c */ /* 0x040fe20003f21070 */
[--C-:B------:R-:W-:Y:S01]  /*31d0*/  IMAD.X R11, RZ, RZ, R2.reuse, P2 ;  /* 0x000000ffff0b7224 */ /* 0x100fe200010e0602 */
[----:B----4-:R-:W-:Y:S01]  /*31e0*/  LOP3.LUT R5, R4, 0x1, R5, 0x80, !PT ;  /* 0x0000000104057812 */ /* 0x010fe200078e8005 */
[----:B------:R-:W-:Y:S01]  /*31f0*/  IMAD.X R2, RZ, RZ, R2, P3 ;  /* 0x000000ffff027224 */ /* 0x000fe200018e0602 */
[----:B------:R-:W-:Y:S02]  /*3200*/  IADD3 R3, P4, PT, R15, 0x100, RZ ;  /* 0x000001000f037810 */ /* 0x000fe40007f9e0ff */
[----:B------:R-:W-:Y:S02]  /*3210*/  ISETP.NE.U32.AND P3, PT, R5, 0x1, PT ;  /* 0x000000010500780c */ /* 0x000fe40003f65070 */
[----:B------:R-:W-:Y:S02]  /*3220*/  ISETP.LT.AND.EX P1, PT, R11, R2, PT, P1 ;  /* 0x000000020b00720c */ /* 0x000fe40003f21310 */
[----:B-----5:R-:W-:-:S02]  /*3230*/  LOP3.LUT P2, RZ, R12, 0x1, RZ, 0xc0, !PT ;  /* 0x000000010cff7812 */ /* 0x020fc4000784c0ff */
[----:B------:R-:W-:Y:S02]  /*3240*/  @P0 SEL R6, R15, R6, P1 ;  /* 0x000000060f060207 */ /* 0x000fe40000800000 */
[----:B------:R-:W-:Y:S02]  /*3250*/  @P0 SEL R2, R11, R2, P1 ;  /* 0x000000020b020207 */ /* 0x000fe40000800000 */
[----:B------:R-:W-:Y:S02]  /*3260*/  SEL R6, R15, R6, !P3 ;  /* 0x000000060f067207 */ /* 0x000fe40005800000 */
[----:B------:R-:W-:Y:S01]  /*3270*/  SEL R2, R11, R2, !P3 ;  /* 0x000000020b027207 */ /* 0x000fe20005800000 */
[----:B------:R-:W-:Y:S01]  /*3280*/  IMAD.X R11, RZ, RZ, R11, P4 ;  /* 0x000000ffff0b7224 */ /* 0x000fe200020e060b */
[----:B------:R-:W-:Y:S02]  /*3290*/  ISETP.GE.U32.AND P3, PT, R9, UR5, PT ;  /* 0x0000000509007c0c */ /* 0x000fe4000bf66070 */
[----:B------:R-:W-:-:S02]  /*32a0*/  ISETP.LT.U32.AND P1, PT, R3, R6, PT ;  /* 0x000000060300720c */ /* 0x000fc40003f21070 */
[----:B------:R-:W-:Y:S02]  /*32b0*/  ISETP.EQ.U32.AND P0, PT, R5, 0x1, !P0 ;  /* 0x000000010500780c */ /* 0x000fe40004702070 */
[----:B------:R-:W-:Y:S02]  /*32c0*/  ISETP.LT.AND.EX P1, PT, R11, R2, PT, P1 ;  /* 0x000000020b00720c */ /* 0x000fe40003f21310 */
        /* <DEDUP_REMOVED lines=8> */
[C---:B------:R-:W-:Y:S01]  /*3350*/  VIADD R12, R10.reuse, UR5 ;  /* 0x000000050a0c7c36 */ /* 0x040fe20008000000 */
[----:B------:R-:W-:Y:S01]  /*3360*/  LOP3.LUT R2, RZ, R7, RZ, 0x33, !PT ;  /* 0x00000007ff027212 */ /* 0x000fe200078e33ff */
[C---:B------:R-:W-:Y:S01]  /*3370*/  VIADD R3, R19.reuse, 0xfffffc00 ;  /* 0xfffffc0013037836 */ /* 0x040fe20000000000 */
[----:B------:R-:W-:Y:S01]  /*3380*/  IADD3 R11, PT, PT, R10, UR5, R7 ;  /* 0x000000050a0b7c10 */ /* 0x000fe2000fffe007 */
[----:B------:R-:W0:Y:S01]  /*3390*/  LDCU.64 UR8, c[0x0][0x390] ;  /* 0x00007200ff0877ac */ /* 0x000e220008000a00 */
[----:B------:R-:W-:Y:S02]  /*33a0*/  IADD3 R9, PT, PT, R19, -UR5, R2 ;  /* 0x8000000513097c10 */ /* 0x000fe4000fffe002 */
[----:B------:R-:W-:Y:S01]  /*33b0*/  ISETP.GT.U32.AND P0, PT, R12, R3, PT ;  /* 0x000000030c00720c */ /* 0x000fe20003f04070 */
[----:B------:R-:W-:Y:S01]  /*33c0*/  UMOV UR4, URZ ;  /* 0x000000ff00047c82 */ /* 0x000fe20008000000 */
[----:B------:R-:W-:Y:S02]  /*33d0*/  VIADD R11, R11, 0x400 ;  /* 0x000004000b0b7836 */ /* 0x000fe40000000000 */
[----:B------:R-:W-:-:S09]  /*33e0*/  IMAD.IADD R14, R9, 0x1, -R10 ;  /* 0x00000001090e7824 */ /* 0x000fd200078e0a0a */
[----:B------:R-:W-:Y:S05]  /*33f0*/  @P0 BRA `(.L_x_181) ;  /* 0x0000000400280947 */ /* 0x000fea0003800000 */
.L_x_182:
[----:B------:R-:W1:Y:S01]  /*3400*/  LDC.64 R16, c[0x0][0x380] ;  /* 0x0000e000ff107b82 */ /* 0x000e620000000a00 */
[----:B------:R-:W-:-:S04]  /*3410*/  IMAD.IADD R13, R7, 0x1, R12 ;  /* 0x00000001070d7824 */ /* 0x000fc800078e020c */
[----:B-1----:R-:W-:-:S05]  /*3420*/  IMAD.WIDE.U32 R16, R13, 0x4, R16 ;  /* 0x000000040d107825 */ /* 0x002fca00078e0010 */
[----:B------:R-:W2:Y:S04]  /*3430*/  LDG.E.U16 R8, desc[UR10][R16.64] ;  /* 0x0000000a10087981 */ /* 0x000ea8000c1e1500 */
[----:B------:R-:W3:Y:S04]  /*3440*/  LDG.E.U8 R21, desc[UR10][R16.64+0x400] ;  /* 0x0004000a10157981 */ /* 0x000ee8000c1e1100 */
[----:B------:R-:W4:Y:S04]  /*3450*/  LDG.E.U8 R9, desc[UR10][R16.64+0x800] ;  /* 0x0008000a10097981 */ /* 0x000f28000c1e1100 */
[----:B------:R1:W5:Y:S01]  /*3460*/  LDG.E.U8 R2, desc[UR10][R16.64+0xc00] ;  /* 0x000c000a10027981 */ /* 0x000362000c1e1100 */
[----:B------:R-:W-:Y:S01]  /*3470*/  LOP3.LUT P1, RZ, R4, 0xff, RZ, 0xc0, !PT ;  /* 0x000000ff04ff7812 */ /* 0x000fe2000782c0ff */
[----:B0-----:R-:W-:Y:S01]  /*3480*/  UMOV UR6, UR8 ;  /* 0x0000000800067c82 */ /* 0x001fe20008000000 */
[----:B------:R-:W-:Y:S01]  /*3490*/  IMAD.MOV.U32 R15, RZ, RZ, R6 ;  /* 0x000000ffff0f7224 */ /* 0x000fe200078e0006 */
[----:B------:R-:W-:Y:S01]  /*34a0*/  IADD3 R6, P2, PT, R13, UR6, RZ ;  /* 0x000000060d067c10 */ /* 0x000fe2000ff5e0ff */
[----:B------:R-:W-:-:S03]  /*34b0*/  IMAD.MOV.U32 R18, RZ, RZ, R5 ;  /* 0x000000ffff127224 */ /* 0x000fc600078e0005 */
[----:B-1----:R-:W-:-:S06]  /*34c0*/  IADD3 R16, P4, PT, R6, 0x200, RZ ;  /* 0x0000020006107810 */ /* 0x002fcc0007f9e0ff */
[----:B------:R-:W-:Y:S02]  /*34d0*/  @P1 ISETP.LT.U32.AND P0, PT, R6, R15, PT ;  /* 0x0000000f0600120c */ /* 0x000fe40003f01070 */
[----:B--2---:R-:W-:Y:S01]  /*34e0*/  LOP3.LUT R19, R8, 0x1, RZ, 0xc0, !PT ;  /* 0x0000000108137812 */ /* 0x004fe200078ec0ff */
[----:B------:R-:W-:-:S03]  /*34f0*/  IMAD.U32 R8, RZ, RZ, UR9 ;  /* 0x00000009ff087e24 */ /* 0x000fc6000f8e00ff */
[C---:B------:R-:W-:Y:S01]  /*3500*/  ISETP.NE.OR P3, PT, R19.reuse, RZ, !P1 ;  /* 0x000000ff1300720c */ /* 0x040fe20004f65670 */
[----:B------:R-:W-:Y:S01]  /*3510*/  IMAD.X R5, RZ, RZ, R8, P2 ;  /* 0x000000ffff057224 */ /* 0x000fe200010e0608 */
[----:B------:R-:W-:Y:S02]  /*3520*/  @P1 ISETP.NE.AND P2, PT, R19, RZ, PT ;  /* 0x000000ff1300120c */ /* 0x000fe40003f45270 */
[----:B---3--:R-:W-:Y:S02]  /*3530*/  LOP3.LUT R13, R21, 0x1, RZ, 0xc0, !PT ;  /* 0x00000001150d7812 */ /* 0x008fe400078ec0ff */
[----:B------:R-:W-:Y:S02]  /*3540*/  @P1 ISETP.LT.AND.EX P0, PT, R5, R18, PT, P0 ;  /* 0x000000120500120c */ /* 0x000fe40003f01300 */
[----:B------:R-:W-:Y:S02]  /*3550*/  @P1 SEL R4, R4, 0x1, P2 ;  /* 0x0000000104041807 */ /* 0x000fe40001000000 */
[----:B------:R-:W-:-:S02]  /*3560*/  @!P1 LOP3.LUT R4, R19, 0x1, RZ, 0x3c, !PT ;  /* 0x0000000113049812 */ /* 0x000fc400078e3cff */
[----:B------:R-:W0:Y:S01]  /*3570*/  LDC R19, c[0x0][0x3b8] ;  /* 0x0000ee00ff137b82 */ /* 0x000e220000000800 */
[C---:B------:R-:W-:Y:S01]  /*3580*/  @!P3 SEL R15, R6.reuse, R15, P0 ;  /* 0x0000000f060fb207 */ /* 0x040fe20000000000 */
[----:B------:R-:W-:Y:S01]  /*3590*/  @!P1 IMAD.MOV.U32 R15, RZ, RZ, R6 ;  /* 0x000000ffff0f9224 */ /* 0x000fe200078e0006 */
[----:B------:R-:W-:Y:S01]  /*35a0*/  @!P3 SEL R18, R5, R18, P0 ;  /* 0x000000120512b207 */ /* 0x000fe20000000000 */
[--C-:B------:R-:W-:Y:S01]  /*35b0*/  @!P1 IMAD.MOV.U32 R18, RZ, RZ, R5.reuse ;  /* 0x000000ffff129224 */ /* 0x100fe200078e0005 */
[----:B------:R-:W-:Y:S02]  /*35c0*/  IADD3 R20, P0, PT, R6, 0x100, RZ ;  /* 0x0000010006147810 */ /* 0x000fe40007f1e0ff */
[----:B------:R-:W-:Y:S02]  /*35d0*/  LOP3.LUT P3, RZ, R21, 0x1, RZ, 0xc0, !PT ;  /* 0x0000000115ff7812 */ /* 0x000fe4000786c0ff */
[----:B------:R-:W-:Y:S01]  /*35e0*/  LOP3.LUT P2, RZ, R4, 0xff, RZ, 0xc0, !PT ;  /* 0x000000ff04ff7812 */ /* 0x000fe2000784c0ff */
[----:B------:R-:W-:Y:S01]  /*35f0*/  IMAD.X R17, RZ, RZ, R5, P0 ;  /* 0x000000ffff117224 */ /* 0x000fe200000e0605 */
[----:B------:R-:W-:-:S02]  /*3600*/  ISETP.LT.U32.AND P0, PT, R20, R15, PT ;  /* 0x0000000f1400720c */ /* 0x000fc40003f01070 */
[----:B------:R-:W-:Y:S02]  /*3610*/  SEL R4, R4, 0x1, P3 ;  /* 0x0000000104047807 */ /* 0x000fe40001800000 */
[----:B------:R-:W-:-:S05]  /*3620*/  ISETP.LT.AND.EX P0, PT, R17, R18, PT, P0 ;  /* 0x000000121100720c */ /* 0x000fca0003f01300 */
[C---:B------:R-:W-:Y:S02]  /*3630*/  @!P3 SEL R15, R20.reuse, R15, P0 ;  /* 0x0000000f140fb207 */ /* 0x040fe40000000000 */
[----:B------:R-:W-:Y:S02]  /*3640*/  @!P3 SEL R18, R17, R18, P0 ;  /* 0x000000121112b207 */ /* 0x000fe40000000000 */
[----:B----4-:R-:W-:Y:S02]  /*3650*/  LOP3.LUT P3, RZ, R9, 0x1, RZ, 0xc0, !PT ;  /* 0x0000000109ff7812 */ /* 0x010fe4000786c0ff */
[----:B------:R-:W-:Y:S02]  /*3660*/  SEL R15, R20, R15, !P2 ;  /* 0x0000000f140f7207 */ /* 0x000fe40005000000 */
[----:B------:R-:W-:Y:S01]  /*3670*/  SEL R18, R17, R18, !P2 ;  /* 0x0000001211127207 */ /* 0x000fe20005000000 */
[----:B------:R-:W-:Y:S01]  /*3680*/  IMAD.X R17, RZ, RZ, R5, P4 ;  /* 0x000000ffff117224 */ /* 0x000fe200020e0605 */
[----:B------:R-:W-:-:S02]  /*3690*/  @!P2 LOP3.LUT R4, R13, 0x1, RZ, 0x3c, !PT ;  /* 0x000000010d04a812 */ /* 0x000fc400078e3cff */
[-C--:B------:R-:W-:Y:S02]  /*36a0*/  ISETP.LT.U32.AND P0, PT, R16, R15.reuse, PT ;  /* 0x0000000f1000720c */ /* 0x080fe40003f01070 */
[----:B------:R-:W-:Y:S02]  /*36b0*/  LOP3.LUT P1, RZ, R4, 0xff, RZ, 0xc0, !PT ;  /* 0x000000ff04ff7812 */ /* 0x000fe4000782c0ff */
[----:B------:R-:W-:Y:S02]  /*36c0*/  ISETP.LT.AND.EX P0, PT, R17, R18, PT, P0 ;  /* 0x000000121100720c */ /* 0x000fe40003f01300 */
[----:B------:R-:W-:Y:S02]  /*36d0*/  IADD3 R13, P4, PT, R6, 0x300, RZ ;  /* 0x00000300060d7810 */ /* 0x000fe40007f9e0ff */
[----:B------:R-:W-:Y:S02]  /*36e0*/  @!P3 SEL R15, R16, R15, P0 ;  /* 0x0000000f100fb207 */ /* 0x000fe40000000000 */
[----:B------:R-:W-:-:S02]  /*36f0*/  LOP3.LUT R9, R9, 0x1, RZ, 0xc0, !PT ;  /* 0x0000000109097812 */ /* 0x000fc400078ec0ff */
[----:B------:R-:W-:Y:S01]  /*3700*/  SEL R6, R16, R15, !P1 ;  /* 0x0000000f10067207 */ /* 0x000fe20004800000 */
[----:B------:R-:W-:Y:S01]  /*3710*/  IMAD.X R16, RZ, RZ, R5, P4 ;  /* 0x000000ffff107224 */ /* 0x000fe200020e0605 */
[----:B------:R-:W-:Y:S01]  /*3720*/  @!P3 SEL R18, R17, R18, P0 ;  /* 0x000000121112b207 */ /* 0x000fe20000000000 */
[----:B0-----:R-:W-:Y:S01]  /*3730*/  IMAD.IADD R5, R19, 0x1, -R12 ;  /* 0x0000000113057824 */ /* 0x001fe200078e0a0c */
[----:B------:R-:W-:Y:S02]  /*3740*/  SEL R4, R4, 0x1, P3 ;  /* 0x0000000104047807 */ /* 0x000fe40001800000 */
[----:B------:R-:W-:Y:S02]  /*3750*/  @!P1 LOP3.LUT R4, R9, 0x1, RZ, 0x3c, !PT ;  /* 0x0000000109049812 */ /* 0x000fe400078e3cff */
[----:B-----5:R-:W-:Y:S02]  /*3760*/  LOP3.LUT P3, RZ, R2, 0x1, RZ, 0xc0, !PT ;  /* 0x0000000102ff7812 */ /* 0x020fe4000786c0ff */
[----:B------:R-:W-:-:S02]  /*3770*/  SEL R9, R17, R18, !P1 ;  /* 0x0000001211097207 */ /* 0x000fc40004800000 */
[----:B------:R-:W-:Y:S02]  /*3780*/  ISETP.GE.U32.AND P1, PT, R5, UR5, PT ;  /* 0x0000000505007c0c */ /* 0x000fe4000bf26070 */
[----:B------:R-:W-:Y:S02]  /*3790*/  LOP3.LUT P2, RZ, R4, 0xff, RZ, 0xc0, !PT ;  /* 0x000000ff04ff7812 */ /* 0x000fe4000784c0ff */
[----:B------:R-:W-:Y:S02]  /*37a0*/  ISETP.LT.U32.AND P0, PT, R13, R6, PT ;  /* 0x000000060d00720c */ /* 0x000fe40003f01070 */
[----:B------:R-:W-:Y:S02]  /*37b0*/  LOP3.LUT R2, R2, 0x1, RZ, 0xc0, !PT ;  /* 0x0000000102027812 */ /* 0x000fe400078ec0ff */
[----:B------:R-:W-:Y:S02]  /*37c0*/  ISETP.LT.AND.EX P0, PT, R16, R9, PT, P0 ;  /* 0x000000091000720c */ /* 0x000fe40003f01300 */
[----:B------:R-:W-:-:S02]  /*37d0*/  SEL R4, R4, 0x1, P3 ;  /* 0x0000000104047807 */ /* 0x000fc40001800000 */
[C---:B------:R-:W-:Y:S02]  /*37e0*/  @!P3 SEL R6, R13.reuse, R6, P0 ;  /* 0x000000060d06b207 */ /* 0x040fe40000000000 */
[----:B------:R-:W-:Y:S02]  /*37f0*/  @!P3 SEL R9, R16, R9, P0 ;  /* 0x000000091009b207 */ /* 0x000fe40000000000 */
[----:B------:R-:W-:Y:S02]  /*3800*/  @!P2 LOP3.LUT R4, R2, 0x1, RZ, 0x3c, !PT ;  /* 0x000000010204a812 */ /* 0x000fe400078e3cff */
[----:B------:R-:W-:Y:S02]  /*3810*/  SEL R6, R13, R6, !P2 ;  /* 0x000000060d067207 */ /* 0x000fe40005000000 */
[----:B------:R-:W-:Y:S01]  /*3820*/  SEL R5, R16, R9, !P2 ;  /* 0x0000000910057207 */ /* 0x000fe20005000000 */
[----:B------:R-:W-:Y:S06]  /*3830*/  @!P1 BRA `(.L_x_180) ;  /* 0x0000001000789947 */ /* 0x000fec0003800000 */
[----:B------:R-:W-:Y:S01]  /*3840*/  VIADD R12, R12, UR5 ;  /* 0x000000050c0c7c36 */ /* 0x000fe20008000000 */
[----:B------:R-:W-:Y:S01]  /*3850*/  UIADD3 UR4, UPT, UPT, UR4, 0x1, URZ ;  /* 0x0000000104047890 */ /* 0x000fe2000fffe0ff */
[----:B------:R-:W-:Y:S02]  /*3860*/  VIADD R11, R11, UR5 ;  /* 0x000000050b0b7c36 */ /* 0x000fe40008000000 */
[----:B------:R-:W-:Y:S01]  /*3870*/  VIADD R14, R14, -UR5 ;  /* 0x800000050e0e7c36 */ /* 0x000fe20008000000 */
[----:B------:R-:W-:-:S13]  /*3880*/  ISETP.GT.U32.AND P0, PT, R12, R3, PT ;  /* 0x000000030c00720c */ /* 0x000fda0003f04070 */
[----:B------:R-:W-:Y:S05]  /*3890*/  @!P0 BRA `(.L_x_182) ;  /* 0xfffffff800d88947 */ /* 0x000fea000383ffff */
.L_x_181:
[----:B------:R-:W-:Y:S01]  /*38a0*/  IMAD.IADD R2, R19, 0x1, -R12 ;  /* 0x0000000113027824 */ /* 0x000fe200078e0a0c */
[----:B------:R-:W-:Y:S04]  /*38b0*/  BSSY.RECONVERGENT B1, `(.L_x_180) ;  /* 0x0000116000017945 */ /* 0x000fe80003800200 */
[----:B------:R-:W-:-:S04]  /*38c0*/  ISETP.GE.AND P0, PT, R7, R2, PT ;  /* 0x000000020700720c */ /* 0x000fc80003f06270 */
[----:B------:R-:W-:-:S13]  /*38d0*/  ISETP.GE.U32.OR P0, PT, R12, R19, P0 ;  /* 0x000000130c00720c */ /* 0x000fda0000706470 */
[----:B------:R-:W-:Y:S05]  /*38e0*/  @P0 BRA `(.L_x_183) ;  /* 0x0000001000480947 */ /* 0x000fea0003800000 */
[----:B------:R-:W1:Y:S01]  /*38f0*/  LDC R3, c[0x0][0x3bc] ;  /* 0x0000ef00ff037b82 */ /* 0x000e620000000800 */
[----:B------:R-:W-:Y:S01]  /*3900*/  LOP3.LUT R2, RZ, R7, RZ, 0x33, !PT ;  /* 0x00000007ff027212 */ /* 0x000fe200078e33ff */
[----:B------:R-:W-:Y:S01]  /*3910*/  BSSY.RECONVERGENT B2, `(.L_x_184) ;  /* 0x0000090000027945 */ /* 0x000fe20003800200 */
[----:B------:R-:W-:-:S03]  /*3920*/  IMAD.MOV.U32 R15, RZ, RZ, R7 ;  /* 0x000000ffff0f7224 */ /* 0x000fc600078e0007 */
[----:B------:R-:W-:-:S05]  /*3930*/  IMAD.IADD R9, R2, 0x1, R19 ;  /* 0x0000000102097824 */ /* 0x000fca00078e0213 */
[----:B------:R-:W-:Y:S01]  /*3940*/  IADD3 R10, PT, PT, R9, -UR5, -R10 ;  /* 0x80000005090a7c10 */ /* 0x000fe2000fffe80a */
[----:B-1----:R-:W-:-:S04]  /*3950*/  IMAD R3, R3, UR4, RZ ;  /* 0x0000000403037c24 */ /* 0x002fc8000f8e02ff */
[----:B------:R-:W-:-:S05]  /*3960*/  IMAD R3, R3, -0x400, R10 ;  /* 0xfffffc0003037824 */ /* 0x000fca00078e020a */
[C---:B------:R-:W-:Y:S02]  /*3970*/  ISETP.GE.U32.AND P0, PT, R3.reuse, 0x700, PT ;  /* 0x000007000300780c */ /* 0x040fe40003f06070 */
[----:B------:R-:W-:-:S04]  /*3980*/  LEA.HI R13, R3, 0x1, RZ, 0x18 ;  /* 0x00000001030d7811 */ /* 0x000fc800078fc0ff */
[----:B------:R-:W-:-:S07]  /*3990*/  LOP3.LUT R23, R13, 0x7, RZ, 0xc0, !PT ;  /* 0x000000070d177812 */ /* 0x000fce00078ec0ff */
[----:B------:R-:W-:Y:S05]  /*39a0*/  @!P0 BRA `(.L_x_185) ;  /* 0x0000000800188947 */ /* 0x000fea0003800000 */
[----:B------:R-:W1:Y:S01]  /*39b0*/  LDC.64 R2, c[0x0][0x380] ;  /* 0x0000e000ff027b82 */ /* 0x000e620000000a00 */
[----:B------:R-:W-:Y:S01]  /*39c0*/  LEA.HI R14, R14, 0x1, RZ, 0x18 ;  /* 0x000000010e0e7811 */ /* 0x000fe200078fc0ff */
[----:B------:R-:W-:Y:S01]  /*39d0*/  BSSY.RECONVERGENT B3, `(.L_x_186) ;  /* 0x0000082000037945 */ /* 0x000fe20003800200 */
[----:B------:R-:W-:Y:S02]  /*39e0*/  LOP3.LUT R10, R7, 0x400, RZ, 0xfc, !PT ;  /* 0x00000400070a7812 */ /* 0x000fe400078efcff */
[----:B------:R-:W-:-:S05]  /*39f0*/  LOP3.LUT R14, R14, 0x1fffff8, RZ, 0xc0, !PT ;  /* 0x01fffff80e0e7812 */ /* 0x000fca00078ec0ff */
[----:B------:R-:W-:-:S07]  /*3a00*/  IMAD.MOV R22, RZ, RZ, -R14 ;  /* 0x000000ffff167224 */ /* 0x000fce00078e0a0e */
.L_x_187:
[----:B------:R-:W-:-:S04]  /*3a10*/  VIADD R27, R11, 0xfffffc00 ;  /* 0xfffffc000b1b7836 */ /* 0x000fc80000000000 */
[----:B-1----:R-:W-:-:S06]  /*3a20*/  IMAD.WIDE.U32 R14, R27, 0x4, R2 ;  /* 0x000000041b0e7825 */ /* 0x002fcc00078e0002 */
[----:B------:R1:W2:Y:S01]  /*3a30*/  LDG.E.U8 R14, desc[UR10][R14.64] ;  /* 0x0000000a0e0e7981 */ /* 0x0002a2000c1e1100 */
[----:B------:R-:W-:-:S04]  /*3a40*/  VIADD R29, R11, 0xfffffd00 ;  /* 0xfffffd000b1d7836 */ /* 0x000fc80000000000 */
[----:B------:R-:W-:-:S06]  /*3a50*/  IMAD.WIDE.U32 R16, R29, 0x4, R2 ;  /* 0x000000041d107825 */ /* 0x000fcc00078e0002 */
[----:B------:R3:W4:Y:S01]  /*3a60*/  LDG.E.U8 R16, desc[UR10][R16.64] ;  /* 0x0000000a10107981 */ /* 0x000722000c1e1100 */
[----:B------:R-:W-:-:S04]  /*3a70*/  VIADD R24, R11, 0xfffffe00 ;  /* 0xfffffe000b187836 */ /* 0x000fc80000000000 */
[----:B------:R-:W-:-:S06]  /*3a80*/  IMAD.WIDE.U32 R18, R24, 0x4, R2 ;  /* 0x0000000418127825 */ /* 0x000fcc00078e0002 */
[----:B------:R-:W5:Y:S01]  /*3a90*/  LDG.E.U8 R18, desc[UR10][R18.64] ;  /* 0x0000000a12127981 */ /* 0x000f62000c1e1100 */
[----:B------:R-:W-:Y:S01]  /*3aa0*/  VIADD R25, R11, 0xffffff00 ;  /* 0xffffff000b197836 */ /* 0x000fe20000000000 */
[----:B------:R-:W-:-:S03]  /*3ab0*/  LOP3.LUT P2, RZ, R4, 0xff, RZ, 0xc0, !PT ;  /* 0x000000ff04ff7812 */ /* 0x000fc6000784c0ff */
[----:B------:R-:W-:-:S06]  /*3ac0*/  IMAD.WIDE.U32 R20, R25, 0x4, R2 ;  /* 0x0000000419147825 */ /* 0x000fcc00078e0002 */
[----:B------:R0:W5:Y:S01]  /*3ad0*/  LDG.E.U8 R20, desc[UR10][R20.64] ;  /* 0x0000000a14147981 */ /* 0x000162000c1e1100 */
[----:B------:R-:W-:Y:S01]  /*3ae0*/  IADD3 R27, P1, PT, R27, UR6, RZ ;  /* 0x000000061b1b7c10 */ /* 0x000fe2000ff3e0ff */
[----:B------:R-:W-:Y:S02]  /*3af0*/  IMAD.MOV.U32 R28, RZ, RZ, R6 ;  /* 0x000000ffff1c7224 */ /* 0x000fe400078e0006 */
[----:B-1----:R-:W-:Y:S02]  /*3b00*/  IMAD.MOV.U32 R15, RZ, RZ, R5 ;  /* 0x000000ffff0f7224 */ /* 0x002fe400078e0005 */
[----:B------:R-:W-:Y:S01]  /*3b10*/  IMAD.X R26, RZ, RZ, R8, P1 ;  /* 0x000000ffff1a7224 */ /* 0x000fe200008e0608 */
[----:B------:R-:W-:-:S04]  /*3b20*/  ISETP.LT.U32.AND P0, PT, R27, R28, PT ;  /* 0x0000001c1b00720c */ /* 0x000fc80003f01070 */
[----:B------:R-:W-:Y:S01]  /*3b30*/  ISETP.LT.AND.EX P0, PT, R26, R15, PT, P0 ;  /* 0x0000000f1a00720c */ /* 0x000fe20003f01300 */
[----:B---3--:R-:W-:Y:S01]  /*3b40*/  VIADD R17, R11, 0x100 ;  /* 0x000001000b117836 */ /* 0x008fe20000000000 */
[----:B------:R-:W-:Y:S01]  /*3b50*/  IADD3 R29, P4, PT, R29, UR6, RZ ;  /* 0x000000061d1d7c10 */ /* 0x000fe2000ff9e0ff */
[C---:B0-----:R-:W-:Y:S01]  /*3b60*/  VIADD R21, R11.reuse, 0x200 ;  /* 0x000002000b157836 */ /* 0x041fe20000000000 */
[C---:B--2---:R-:W-:Y:S02]  /*3b70*/  LOP3.LUT P3, RZ, R14.reuse, 0x1, RZ, 0xc0, !PT ;  /* 0x000000010eff7812 */ /* 0x044fe4000786c0ff */
[----:B------:R-:W-:Y:S02]  /*3b80*/  LOP3.LUT R19, R14, 0x1, RZ, 0xc, !PT ;  /* 0x000000010e137812 */ /* 0x000fe400078e0cff */
[----:B------:R-:W-:Y:S01]  /*3b90*/  @P2 SEL R19, R4, 0x1, P3 ;  /* 0x0000000104132807 */ /* 0x000fe20001800000 */
[----:B------:R-:W-:-:S03]  /*3ba0*/  IMAD.WIDE.U32 R4, R11, 0x4, R2 ;  /* 0x000000040b047825 */ /* 0x000fc600078e0002 */
[----:B------:R-:W-:Y:S02]  /*3bb0*/  LOP3.LUT P1, RZ, R19, 0xff, RZ, 0xc0, !PT ;  /* 0x000000ff13ff7812 */ /* 0x000fe4000782c0ff */
[----:B------:R0:W2:Y:S03]  /*3bc0*/  LDG.E.U8 R6, desc[UR10][R4.64] ;  /* 0x0000000a04067981 */ /* 0x0000a6000c1e1100 */
[C---:B------:R-:W-:Y:S02]  /*3bd0*/  @!P3 SEL R28, R27.reuse, R28, P0 ;  /* 0x0000001c1b1cb207 */ /* 0x040fe40000000000 */
[----:B------:R-:W-:Y:S02]  /*3be0*/  @!P3 SEL R15, R26, R15, P0 ;  /* 0x0000000f1a0fb207 */ /* 0x000fe40000000000 */
[----:B----4-:R-:W-:Y:S02]  /*3bf0*/  LOP3.LUT P3, RZ, R16, 0x1, RZ, 0xc0, !PT ;  /* 0x0000000110ff7812 */ /* 0x010fe4000786c0ff */
[----:B------:R-:W-:Y:S01]  /*3c00*/  SEL R14, R27, R28, !P2 ;  /* 0x0000001c1b0e7207 */ /* 0x000fe20005000000 */
[----:B0-----:R-:W-:Y:S01]  /*3c10*/  IMAD.WIDE.U32 R4, R17, 0x4, R2 ;  /* 0x0000000411047825 */ /* 0x001fe200078e0002 */
[----:B------:R-:W-:-:S02]  /*3c20*/  SEL R15, R26, R15, !P2 ;  /* 0x0000000f1a0f7207 */ /* 0x000fc40005000000 */
[----:B------:R-:W-:Y:S01]  /*3c30*/  ISETP.LT.U32.AND P0, PT, R29, R14, PT ;  /* 0x0000000e1d00720c */ /* 0x000fe20003f01070 */
[----:B------:R-:W-:Y:S01]  /*3c40*/  IMAD.X R26, RZ, RZ, R8, P4 ;  /* 0x000000ffff1a7224 */ /* 0x000fe200020e0608 */
[----:B------:R-:W-:Y:S02]  /*3c50*/  LOP3.LUT R16, R16, 0x1, RZ, 0xc, !PT ;  /* 0x0000000110107812 */ /* 0x000fe400078e0cff */
[----:B------:R-:W-:Y:S02]  /*3c60*/  @P1 SEL R16, R19, 0x1, P3 ;  /* 0x0000000113101807 */ /* 0x000fe40001800000 */
[----:B------:R0:W3:Y:S01]  /*3c70*/  LDG.E.U8 R19, desc[UR10][R4.64] ;  /* 0x0000000a04137981 */ /* 0x0000e2000c1e1100 */
[----:B------:R-:W-:-:S04]  /*3c80*/  ISETP.LT.AND.EX P0, PT, R26, R15, PT, P0 ;  /* 0x0000000f1a00720c */ /* 0x000fc80003f01300 */
[C---:B------:R-:W-:Y:S02]  /*3c90*/  @!P3 SEL R14, R29.reuse, R14, P0 ;  /* 0x0000000e1d0eb207 */ /* 0x040fe40000000000 */
[C---:B------:R-:W-:Y:S02]  /*3ca0*/  @!P3 SEL R15, R26.reuse, R15, P0 ;  /* 0x0000000f1a0fb207 */ /* 0x040fe40000000000 */
[----:B------:R-:W-:Y:S02]  /*3cb0*/  SEL R28, R29, R14, !P1 ;  /* 0x0000000e1d1c7207 */ /* 0x000fe40004800000 */
[----:B------:R-:W-:Y:S01]  /*3cc0*/  SEL R26, R26, R15, !P1 ;  /* 0x0000000f1a1a7207 */ /* 0x000fe20004800000 */
[----:B------:R-:W-:-:S06]  /*3cd0*/  IMAD.WIDE.U32 R14, R21, 0x4, R2 ;  /* 0x00000004150e7825 */ /* 0x000fcc00078e0002 */
[----:B------:R1:W4:Y:S01]  /*3ce0*/  LDG.E.U8 R14, desc[UR10][R14.64] ;  /* 0x0000000a0e0e7981 */ /* 0x000322000c1e1100 */
[----:B------:R-:W-:-:S04]  /*3cf0*/  VIADD R29, R11, 0x300 ;  /* 0x000003000b1d7836 */ /* 0x000fc80000000000 */
[----:B0-----:R-:W-:-:S06]  /*3d00*/  IMAD.WIDE.U32 R4, R29, 0x4, R2 ;  /* 0x000000041d047825 */ /* 0x001fcc00078e0002 */
[----:B------:R0:W4:Y:S01]  /*3d10*/  LDG.E.U8 R4, desc[UR10][R4.64] ;  /* 0x0000000a04047981 */ /* 0x000122000c1e1100 */
[----:B------:R-:W-:Y:S02]  /*3d20*/  LOP3.LUT P2, RZ, R16, 0xff, RZ, 0xc0, !PT ;  /* 0x000000ff10ff7812 */ /* 0x000fe4000784c0ff */
[----:B------:R-:W-:Y:S02]  /*3d30*/  IADD3 R24, P1, PT, R24, UR6, RZ ;  /* 0x0000000618187c10 */ /* 0x000fe4000ff3e0ff */
[----:B-----5:R-:W-:Y:S02]  /*3d40*/  LOP3.LUT P3, RZ, R18, 0x1, RZ, 0xc0, !PT ;  /* 0x0000000112ff7812 */ /* 0x020fe4000786c0ff */
[----:B------:R-:W-:Y:S01]  /*3d50*/  ISETP.LT.U32.AND P0, PT, R24, R28, PT ;  /* 0x0000001c1800720c */ /* 0x000fe20003f01070 */
[----:B------:R-:W-:Y:S01]  /*3d60*/  IMAD.X R27, RZ, RZ, R8, P1 ;  /* 0x000000ffff1b7224 */ /* 0x000fe200008e0608 */
[----:B------:R-:W-:-:S04]  /*3d70*/  LOP3.LUT R18, R18, 0x1, RZ, 0xc, !PT ;  /* 0x0000000112127812 */ /* 0x000fc800078e0cff */
[----:B------:R-:W-:Y:S02]  /*3d80*/  ISETP.LT.AND.EX P0, PT, R27, R26, PT, P0 ;  /* 0x0000001a1b00720c */ /* 0x000fe40003f01300 */
[----:B------:R-:W-:-:S03]  /*3d90*/  @P2 SEL R18, R16, 0x1, P3 ;  /* 0x0000000110122807 */ /* 0x000fc60001800000 */
[----:B------:R-:W-:Y:S02]  /*3da0*/  @!P3 SEL R28, R24, R28, P0 ;  /* 0x0000001c181cb207 */ /* 0x000fe40000000000 */
[----:B------:R-:W-:Y:S02]  /*3db0*/  IADD3 R25, P4, PT, R25, UR6, RZ ;  /* 0x0000000619197c10 */ /* 0x000fe4000ff9e0ff */
[----:B------:R-:W-:Y:S02]  /*3dc0*/  LOP3.LUT P1, RZ, R18, 0xff, RZ, 0xc0, !PT ;  /* 0x000000ff12ff7812 */ /* 0x000fe4000782c0ff */
[C---:B------:R-:W-:Y:S02]  /*3dd0*/  @!P3 SEL R26, R27.reuse, R26, P0 ;  /* 0x0000001a1b1ab207 */ /* 0x040fe40000000000 */
[----:B------:R-:W-:Y:S02]  /*3de0*/  LOP3.LUT P3, RZ, R20, 0x1, RZ, 0xc0, !PT ;  /* 0x0000000114ff7812 */ /* 0x000fe4000786c0ff */
[----:B------:R-:W-:Y:S01]  /*3df0*/  SEL R16, R24, R28, !P2 ;  /* 0x0000001c18107207 */ /* 0x000fe20005000000 */
[----:B-1----:R-:W-:Y:S01]  /*3e00*/  IMAD.X R15, RZ, RZ, R8, P4 ;  /* 0x000000ffff0f7224 */ /* 0x002fe200020e0608 */
[----:B------:R-:W-:-:S02]  /*3e10*/  SEL R26, R27, R26, !P2 ;  /* 0x0000001a1b1a7207 */ /* 0x000fc40005000000 */
[----:B------:R-:W-:Y:S02]  /*3e20*/  ISETP.LT.U32.AND P0, PT, R25, R16, PT ;  /* 0x000000101900720c */ /* 0x000fe40003f01070 */
[----:B------:R-:W-:Y:S02]  /*3e30*/  LOP3.LUT R20, R20, 0x1, RZ, 0xc, !PT ;  /* 0x0000000114147812 */ /* 0x000fe400078e0cff */
[----:B------:R-:W-:Y:S02]  /*3e40*/  ISETP.LT.AND.EX P0, PT, R15, R26, PT, P0 ;  /* 0x0000001a0f00720c */ /* 0x000fe40003f01300 */
[----:B------:R-:W-:Y:S02]  /*3e50*/  @P1 SEL R20, R18, 0x1, P3 ;  /* 0x0000000112141807 */ /* 0x000fe40001800000 */
[----:B------:R-:W-:Y:S02]  /*3e60*/  @!P3 SEL R16, R25, R16, P0 ;  /* 0x000000101910b207 */ /* 0x000fe40000000000 */
[----:B------:R-:W-:-:S02]  /*3e70*/  @!P3 SEL R26, R15, R26, P0 ;  /* 0x0000001a0f1ab207 */ /* 0x000fc40000000000 */
[----:B------:R-:W-:Y:S02]  /*3e80*/  IADD3 R18, P0, PT, R11, UR6, RZ ;  /* 0x000000060b127c10 */ /* 0x000fe4000ff1e0ff */
[----:B------:R-:W-:Y:S02]  /*3e90*/  LOP3.LUT P2, RZ, R20, 0xff, RZ, 0xc0, !PT ;  /* 0x000000ff14ff7812 */ /* 0x000fe4000784c0ff */
[----:B0-----:R-:W-:Y:S01]  /*3ea0*/  SEL R5, R25, R16, !P1 ;  /* 0x0000001019057207 */ /* 0x001fe20004800000 */
[----:B------:R-:W-:Y:S01]  /*3eb0*/  IMAD.X R16, RZ, RZ, R8, P0 ;  /* 0x000000ffff107224 */ /* 0x000fe200000e0608 */
[----:B------:R-:W-:Y:S02]  /*3ec0*/  SEL R15, R15, R26, !P1 ;  /* 0x0000001a0f0f7207 */ /* 0x000fe40004800000 */
        /* <DEDUP_REMOVED lines=10> */
[----:B------:R-:W-:Y:S02]  /*3f70*/  @!P3 SEL R5, R18, R5, P0 ;  /* 0x000000051205b207 */ /* 0x000fe40000000000 */
[----:B------:R-:W-:Y:S02]  /*3f80*/  @!P3 SEL R15, R16, R15, P0 ;  /* 0x0000000f100fb207 */ /* 0x000fe40000000000 */
[----:B------:R-:W-:Y:S02]  /*3f90*/  SEL R18, R18, R5, !P2 ;  /* 0x0000000512127207 */ /* 0x000fe40005000000 */
[----:B---3--:R-:W-:Y:S01]  /*3fa0*/  LOP3.LUT P3, RZ, R19, 0x1, RZ, 0xc0, !PT ;  /* 0x0000000113ff7812 */ /* 0x008fe2000786c0ff */
[----:B------:R-:W-:Y:S01]  /*3fb0*/  IMAD.X R5, RZ, RZ, R8, P4 ;  /* 0x000000ffff057224 */ /* 0x000fe200020e0608 */
[----:B------:R-:W-:Y:S02]  /*3fc0*/  SEL R16, R16, R15, !P2 ;  /* 0x0000000f10107207 */ /* 0x000fe40005000000 */
[----:B------:R-:W-:-:S04]  /*3fd0*/  ISETP.LT.U32.AND P0, PT, R17, R18, PT ;  /* 0x000000121100720c */ /* 0x000fc80003f01070 */
[----:B------:R-:W-:Y:S02]  /*3fe0*/  ISETP.LT.AND.EX P0, PT, R5, R16, PT, P0 ;  /* 0x000000100500720c */ /* 0x000fe40003f01300 */
[----:B------:R-:W-:Y:S02]  /*3ff0*/  LOP3.LUT R19, R19, 0x1, RZ, 0xc, !PT ;  /* 0x0000000113137812 */ /* 0x000fe400078e0cff */
[----:B------:R-:W-:Y:S02]  /*4000*/  @P1 SEL R19, R6, 0x1, P3 ;  /* 0x0000000106131807 */ /* 0x000fe40001800000 */
[----:B------:R-:W-:Y:S02]  /*4010*/  @!P3 SEL R18, R17, R18, P0 ;  /* 0x000000121112b207 */ /* 0x000fe40000000000 */
[----:B------:R-:W-:Y:S02]  /*4020*/  IADD3 R15, P4, PT, R21, UR6, RZ ;  /* 0x00000006150f7c10 */ /* 0x000fe4000ff9e0ff */
[----:B------:R-:W-:-:S02]  /*4030*/  @!P3 SEL R16, R5, R16, P0 ;  /* 0x000000100510b207 */ /* 0x000fc40000000000 */
[----:B----4-:R-:W-:Y:S02]  /*4040*/  LOP3.LUT P3, RZ, R14, 0x1, RZ, 0xc0, !PT ;  /* 0x000000010eff7812 */ /* 0x010fe4000786c0ff */
[----:B------:R-:W-:Y:S02]  /*4050*/  SEL R18, R17, R18, !P1 ;  /* 0x0000001211127207 */ /* 0x000fe40004800000 */
[----:B------:R-:W-:Y:S02]  /*4060*/  LOP3.LUT P2, RZ, R19, 0xff, RZ, 0xc0, !PT ;  /* 0x000000ff13ff7812 */ /* 0x000fe4000784c0ff */
[----:B------:R-:W-:Y:S01]  /*4070*/  SEL R5, R5, R16, !P1 ;  /* 0x0000001005057207 */ /* 0x000fe20004800000 */
[----:B------:R-:W-:Y:S01]  /*4080*/  IMAD.X R16, RZ, RZ, R8, P4 ;  /* 0x000000ffff107224 */ /* 0x000fe200020e0608 */
[----:B------:R-:W-:-:S04]  /*4090*/  ISETP.LT.U32.AND P0, PT, R15, R18, PT ;  /* 0x000000120f00720c */ /* 0x000fc80003f01070 */
[-C--:B------:R-:W-:Y:S02]  /*40a0*/  ISETP.LT.AND.EX P0, PT, R16, R5.reuse, PT, P0 ;  /* 0x000000051000720c */ /* 0x080fe40003f01300 */
[----:B------:R-:W-:Y:S02]  /*40b0*/  LOP3.LUT R14, R14, 0x1, RZ, 0xc, !PT ;  /* 0x000000010e0e7812 */ /* 0x000fe400078e0cff */
[----:B------:R-:W-:Y:S02]  /*40c0*/  @!P3 SEL R18, R15, R18, P0 ;  /* 0x000000120f12b207 */ /* 0x000fe40000000000 */
[----:B------:R-:W-:Y:S02]  /*40d0*/  @!P3 SEL R5, R16, R5, P0 ;  /* 0x000000051005b207 */ /* 0x000fe40000000000 */
[----:B------:R-:W-:Y:S02]  /*40e0*/  @P2 SEL R14, R19, 0x1, P3 ;  /* 0x00000001130e2807 */ /* 0x000fe40001800000 */
[----:B------:R-:W-:-:S02]  /*40f0*/  IADD3 R6, P0, PT, R29, UR6, RZ ;  /* 0x000000061d067c10 */ /* 0x000fc4000ff1e0ff */
[----:B------:R-:W-:Y:S02]  /*4100*/  LOP3.LUT P3, RZ, R4, 0x1, RZ, 0xc0, !PT ;  /* 0x0000000104ff7812 */ /* 0x000fe4000786c0ff */
[----:B------:R-:W-:Y:S02]  /*4110*/  SEL R15, R15, R18, !P2 ;  /* 0x000000120f0f7207 */ /* 0x000fe40005000000 */
[----:B------:R-:W-:Y:S01]  /*4120*/  SEL R16, R16, R5, !P2 ;  /* 0x0000000510107207 */ /* 0x000fe20005000000 */
[----:B------:R-:W-:Y:S01]  /*4130*/  IMAD.X R5, RZ, RZ, R8, P0 ;  /* 0x000000ffff057224 */ /* 0x000fe200000e0608 */
[----:B------:R-:W-:-:S04]  /*4140*/  ISETP.LT.U32.AND P0, PT, R6, R15, PT ;  /* 0x0000000f0600720c */ /* 0x000fc80003f01070 */
[----:B------:R-:W-:-:S04]  /*4150*/  ISETP.LT.AND.EX P0, PT, R5, R16, PT, P0 ;  /* 0x000000100500720c */ /* 0x000fc80003f01300 */
[----:B------:R-:W-:Y:S02]  /*4160*/  @!P3 SEL R15, R6, R15, P0 ;  /* 0x0000000f060fb207 */ /* 0x000fe40000000000 */
[----:B------:R-:W-:Y:S02]  /*4170*/  @!P3 SEL R16, R5, R16, P0 ;  /* 0x000000100510b207 */ /* 0x000fe40000000000 */
[----:B------:R-:W-:Y:S02]  /*4180*/  ISETP.NE.AND P0, PT, R22, RZ, PT ;  /* 0x000000ff1600720c */ /* 0x000fe40003f05270 */
[----:B------:R-:W-:Y:S02]  /*4190*/  LOP3.LUT P1, RZ, R14, 0xff, RZ, 0xc0, !PT ;  /* 0x000000ff0eff7812 */ /* 0x000fe4000782c0ff */
[----:B------:R-:W-:Y:S02]  /*41a0*/  LOP3.LUT R4, R4, 0x1, RZ, 0xc, !PT ;  /* 0x0000000104047812 */ /* 0x000fe400078e0cff */
[----:B------:R-:W-:-:S02]  /*41b0*/  SEL R6, R6, R15, !P1 ;  /* 0x0000000f06067207 */ /* 0x000fc40004800000 */
[----:B------:R-:W-:-:S07]  /*41c0*/  SEL R5, R5, R16, !P1 ;  /* 0x0000001005057207 */ /* 0x000fce0004800000 */
[----:B------:R-:W-:Y:S01]  /*41d0*/  @P1 SEL R4, R14, 0x1, P3 ;  /* 0x000000010e041807 */ /* 0x000fe20001800000 */
[----:B------:R-:W-:Y:S06]  /*41e0*/  @P0 BRA `(.L_x_187) ;  /* 0xfffffff800080947 */ /* 0x000fec000383ffff */
[----:B------:R-:W-:Y:S05]  /*41f0*/  BSYNC.RECONVERGENT B3 ;  /* 0x0000000000037941 */ /* 0x000fea0003800200 */
.L_x_186:
[----:B------:R-:W-:-:S07]  /*4200*/  VIADD R15, R10, 0xfffffc00 ;  /* 0xfffffc000a0f7836 */ /* 0x000fce0000000000 */
.L_x_185:
[----:B0-----:R-:W-:Y:S05]  /*4210*/  BSYNC.RECONVERGENT B2 ;  /* 0x0000000000027941 */ /* 0x001fea0003800200 */
.L_x_184:
[----:B------:R-:W-:-:S13]  /*4220*/  ISETP.NE.AND P0, PT, R23, RZ, PT ;  /* 0x000000ff1700720c */ /* 0x000fda0003f05270 */
[----:B------:R-:W-:Y:S05]  /*4230*/  @!P0 BRA `(.L_x_183) ;  /* 0x0000000400f48947 */ /* 0x000fea0003800000 */
[----:B------:R-:W-:Y:S01]  /*4240*/  ISETP.GE.U32.AND P0, PT, R23, 0x4, PT ;  /* 0x000000041700780c */ /* 0x000fe20003f06070 */
[----:B------:R-:W-:Y:S01]  /*4250*/  BSSY.RECONVERGENT B2, `(.L_x_188) ;  /* 0x0000042000027945 */ /* 0x000fe20003800200 */
[----:B------:R-:W-:-:S11]  /*4260*/  LOP3.LUT P1, R13, R13, 0x3, RZ, 0xc0, !PT ;  /* 0x000000030d0d7812 */ /* 0x000fd6000782c0ff */
[----:B------:R-:W-:Y:S05]  /*4270*/  @!P0 BRA `(.L_x_189) ;  /* 0x0000000000fc8947 */ /* 0x000fea0003800000 */
[----:B------:R-:W0:Y:S01]  /*4280*/  LDC.64 R2, c[0x0][0x380] ;  /* 0x0000e000ff027b82 */ /* 0x000e220000000a00 */
[----:B------:R-:W-:-:S04]  /*4290*/  IMAD.IADD R25, R15, 0x1, R12 ;  /* 0x000000010f197824 */ /* 0x000fc800078e020c */
[C---:B------:R-:W-:Y:S02]  /*42a0*/  VIADD R27, R25.reuse, 0x100 ;  /* 0x00000100191b7836 */ /* 0x040fe40000000000 */
[----:B0-----:R-:W-:-:S06]  /*42b0*/  IMAD.WIDE.U32 R22, R25, 0x4, R2 ;  /* 0x0000000419167825 */ /* 0x001fcc00078e0002 */
[----:B------:R-:W2:Y:S01]  /*42c0*/  LDG.E.U8 R22, desc[UR10][R22.64] ;  /* 0x0000000a16167981 */ /* 0x000ea2000c1e1100 */
[----:B------:R-:W-:-:S06]  /*42d0*/  IMAD.WIDE.U32 R16, R27, 0x4, R2 ;  /* 0x000000041b107825 */ /* 0x000fcc00078e0002 */
[----:B------:R-:W3:Y:S01]  /*42e0*/  LDG.E.U8 R16, desc[UR10][R16.64] ;  /* 0x0000000a10107981 */ /* 0x000ee2000c1e1100 */
[----:B------:R-:W-:-:S04]  /*42f0*/  VIADD R21, R25, 0x200 ;  /* 0x0000020019157836 */ /* 0x000fc80000000000 */
[----:B------:R-:W-:-:S06]  /*4300*/  IMAD.WIDE.U32 R10, R21, 0x4, R2 ;  /* 0x00000004150a7825 */ /* 0x000fcc00078e0002 */
[----:B------:R0:W4:Y:S01]  /*4310*/  LDG.E.U8 R10, desc[UR10][R10.64] ;  /* 0x0000000a0a0a7981 */ /* 0x000122000c1e1100 */
[----:B------:R-:W-:-:S04]  /*4320*/  VIADD R19, R25, 0x300 ;  /* 0x0000030019137836 */ /* 0x000fc80000000000 */
[----:B------:R-:W-:-:S06]  /*4330*/  IMAD.WIDE.U32 R2, R19, 0x4, R2 ;  /* 0x0000000413027825 */ /* 0x000fcc00078e0002 */
[----:B------:R1:W5:Y:S01]  /*4340*/  LDG.E.U8 R2, desc[UR10][R2.64] ;  /* 0x0000000a02027981 */ /* 0x000362000c1e1100 */
[----:B------:R-:W-:Y:S01]  /*4350*/  LOP3.LUT P3, RZ, R4, 0xff, RZ, 0xc0, !PT ;  /* 0x000000ff04ff7812 */ /* 0x000fe2000786c0ff */
[----:B------:R-:W-:Y:S01]  /*4360*/  VIADD R15, R15, 0x400 ;  /* 0x000004000f0f7836 */ /* 0x000fe20000000000 */
[----:B------:R-:W-:Y:S02]  /*4370*/  IADD3 R25, P2, PT, R25, UR6, RZ ;  /* 0x0000000619197c10 */ /* 0x000fe4000ff5e0ff */
[----:B------:R-:W-:Y:S02]  /*4380*/  IADD3 R14, P5, PT, R27, UR6, RZ ;  /* 0x000000061b0e7c10 */ /* 0x000fe4000ffbe0ff */
[----:B------:R-:W-:Y:S01]  /*4390*/  ISETP.LT.U32.AND P0, PT, R25, R6, PT ;  /* 0x000000061900720c */ /* 0x000fe20003f01070 */
[----:B------:R-:W-:-:S05]  /*43a0*/  IMAD.X R18, RZ, RZ, R8, P2 ;  /* 0x000000ffff127224 */ /* 0x000fca00010e0608 */
        /* <DEDUP_REMOVED lines=8> */
[----:B0-----:R-:W-:Y:S02]  /*4430*/  SEL R11, R25, R6, !P3 ;  /* 0x00000006190b7207 */ /* 0x001fe40005800000 */
[----:B------:R-:W-:Y:S01]  /*4440*/  SEL R4, R18, R5, !P3 ;  /* 0x0000000512047207 */ /* 0x000fe20005800000 */
[----:B------:R-:W-:Y:S01]  /*4450*/  IMAD.X R5, RZ, RZ, R8, P5 ;  /* 0x000000ffff057224 */ /* 0x000fe200028e0608 */
[----:B------:R-:W-:-:S02]  /*4460*/  ISETP.LT.U32.AND P0, PT, R14, R11, PT ;  /* 0x0000000b0e00720c */ /* 0x000fc40003f01070 */
[----:B------:R-:W-:Y:S02]  /*4470*/  LOP3.LUT R16, R16, 0x1, RZ, 0xc, !PT ;  /* 0x0000000110107812 */ /* 0x000fe400078e0cff */
[-C--:B------:R-:W-:Y:S02]  /*4480*/  ISETP.LT.AND.EX P0, PT, R5, R4.reuse, PT, P0 ;  /* 0x000000040500720c */ /* 0x080fe40003f01300 */
[----:B------:R-:W-:Y:S02]  /*4490*/  @P2 SEL R16, R22, 0x1, P4 ;  /* 0x0000000116102807 */ /* 0x000fe40002000000 */
[----:B------:R-:W-:Y:S02]  /*44a0*/  @!P4 SEL R11, R14, R11, P0 ;  /* 0x0000000b0e0bc207 */ /* 0x000fe40000000000 */
[----:B-1----:R-:W-:Y:S02]  /*44b0*/  IADD3 R3, P5, PT, R21, UR6, RZ ;  /* 0x0000000615037c10 */ /* 0x002fe4000ffbe0ff */
[----:B------:R-:W-:-:S02]  /*44c0*/  @!P4 SEL R4, R5, R4, P0 ;  /* 0x000000040504c207 */ /* 0x000fc40000000000 */
[----:B------:R-:W-:Y:S02]  /*44d0*/  LOP3.LUT P3, RZ, R16, 0xff, RZ, 0xc0, !PT ;  /* 0x000000ff10ff7812 */ /* 0x000fe4000786c0ff */
[----:B----4-:R-:W-:Y:S02]  /*44e0*/  LOP3.LUT P4, RZ, R10, 0x1, RZ, 0xc0, !PT ;  /* 0x000000010aff7812 */ /* 0x010fe4000788c0ff */
[----:B------:R-:W-:Y:S02]  /*44f0*/  SEL R14, R14, R11, !P2 ;  /* 0x0000000b0e0e7207 */ /* 0x000fe40005000000 */
[----:B------:R-:W-:Y:S01]  /*4500*/  SEL R5, R5, R4, !P2 ;  /* 0x0000000405057207 */ /* 0x000fe20005000000 */
[----:B------:R-:W-:Y:S01]  /*4510*/  IMAD.X R4, RZ, RZ, R8, P5 ;  /* 0x000000ffff047224 */ /* 0x000fe200028e0608 */
[----:B------:R-:W-:Y:S02]  /*4520*/  ISETP.LT.U32.AND P0, PT, R3, R14, PT ;  /* 0x0000000e0300720c */ /* 0x000fe40003f01070 */
[----:B------:R-:W-:-:S02]  /*4530*/  LOP3.LUT R10, R10, 0x1, RZ, 0xc, !PT ;  /* 0x000000010a0a7812 */ /* 0x000fc400078e0cff */
[-C--:B------:R-:W-:Y:S02]  /*4540*/  ISETP.LT.AND.EX P0, PT, R4, R5.reuse, PT, P0 ;  /* 0x000000050400720c */ /* 0x080fe40003f01300 */
[----:B------:R-:W-:Y:S02]  /*4550*/  @P3 SEL R10, R16, 0x1, P4 ;  /* 0x00000001100a3807 */ /* 0x000fe40002000000 */
[----:B------:R-:W-:Y:S02]  /*4560*/  @!P4 SEL R14, R3, R14, P0 ;  /* 0x0000000e030ec207 */ /* 0x000fe40000000000 */
[----:B------:R-:W-:Y:S02]  /*4570*/  @!P4 SEL R5, R4, R5, P0 ;  /* 0x000000050405c207 */ /* 0x000fe40000000000 */
[----:B------:R-:W-:Y:S02]  /*4580*/  IADD3 R6, P0, PT, R19, UR6, RZ ;  /* 0x0000000613067c10 */ /* 0x000fe4000ff1e0ff */
[----:B-----5:R-:W-:-:S02]  /*4590*/  LOP3.LUT P4, RZ, R2, 0x1, RZ, 0xc0, !PT ;  /* 0x0000000102ff7812 */ /* 0x020fc4000788c0ff */
[----:B------:R-:W-:Y:S02]  /*45a0*/  SEL R3, R3, R14, !P3 ;  /* 0x0000000e03037207 */ /* 0x000fe40005800000 */
[----:B------:R-:W-:Y:S02]  /*45b0*/  LOP3.LUT P2, RZ, R10, 0xff, RZ, 0xc0, !PT ;  /* 0x000000ff0aff7812 */ /* 0x000fe4000784c0ff */
[----:B------:R-:W-:Y:S01]  /*45c0*/  SEL R4, R4, R5, !P3 ;  /* 0x0000000504047207 */ /* 0x000fe20005800000 */
[----:B------:R-:W-:Y:S01]  /*45d0*/  IMAD.X R5, RZ, RZ, R8, P0 ;  /* 0x000000ffff057224 */ /* 0x000fe200000e0608 */
        /* <DEDUP_REMOVED lines=9> */
.L_x_189:
[----:B------:R-:W-:Y:S05]  /*4670*/  BSYNC.RECONVERGENT B2 ;  /* 0x0000000000027941 */ /* 0x000fea0003800200 */
.L_x_188:
[----:B------:R-:W-:Y:S05]  /*4680*/  @!P1 BRA `(.L_x_183) ;  /* 0x0000000000e09947 */ /* 0x000fea0003800000 */
[----:B------:R-:W-:Y:S01]  /*4690*/  ISETP.NE.AND P0, PT, R13, 0x1, PT ;  /* 0x000000010d00780c */ /* 0x000fe20003f05270 */
[----:B------:R-:W-:Y:S01]  /*46a0*/  BSSY.RECONVERGENT B2, `(.L_x_190) ;  /* 0x0000024000027945 */ /* 0x000fe20003800200 */
[----:B------:R-:W-:-:S11]  /*46b0*/  LOP3.LUT P1, RZ, R9, 0x100, RZ, 0xc0, !PT ;  /* 0x0000010009ff7812 */ /* 0x000fd6000782c0ff */
        /* <DEDUP_REMOVED lines=8> */
[----:B------:R-:W-:Y:S01]  /*4740*/  IADD3 R9, P3, PT, R9, UR6, RZ ;  /* 0x0000000609097c10 */ /* 0x000fe2000ff7e0ff */
[----:B------:R-:W-:Y:S01]  /*4750*/  VIADD R15, R15, 0x200 ;  /* 0x000002000f0f7836 */ /* 0x000fe20000000000 */
[----:B------:R-:W-:Y:S02]  /*4760*/  LOP3.LUT P2, RZ, R4, 0xff, RZ, 0xc0, !PT ;  /* 0x000000ff04ff7812 */ /* 0x000fe4000784c0ff */
[----:B------:R-:W-:Y:S01]  /*4770*/  ISETP.LT.U32.AND P0, PT, R9, R6, PT ;  /* 0x000000060900720c */ /* 0x000fe20003f01070 */
[----:B------:R-:W-:-:S05]  /*4780*/  IMAD.X R14, RZ, RZ, R8, P3 ;  /* 0x000000ffff0e7224 */ /* 0x000fca00018e0608 */
        /* <DEDUP_REMOVED lines=11> */
[----:B------:R-:W-:Y:S01]  /*4840*/  IMAD.X R2, RZ, RZ, R8, P0 ;  /* 0x000000ffff027224 */ /* 0x000fe200000e0608 */
        /* <DEDUP_REMOVED lines=9> */
.L_x_191:
[----:B------:R-:W-:Y:S05]  /*48e0*/  BSYNC.RECONVERGENT B2 ;  /* 0x0000000000027941 */ /* 0x000fea0003800200 */
.L_x_190:
[----:B------:R-:W-:Y:S05]  /*48f0*/  @P1 BRA `(.L_x_183) ;  /* 0x0000000000441947 */ /* 0x000fea0003800000 */
[----:B------:R-:W0:Y:S01]  /*4900*/  LDC.64 R2, c[0x0][0x380] ;  /* 0x0000e000ff027b82 */ /* 0x000e220000000a00 */
[----:B------:R-:W-:-:S04]  /*4910*/  IMAD.IADD R9, R15, 0x1, R12 ;  /* 0x000000010f097824 */ /* 0x000fc800078e020c */
[----:B0-----:R-:W-:-:S06]  /*4920*/  IMAD.WIDE.U32 R2, R9, 0x4, R2 ;  /* 0x0000000409027825 */ /* 0x001fcc00078e0002 */
[----:B------:R-:W2:Y:S01]  /*4930*/  LDG.E.U8 R2, desc[UR10][R2.64] ;  /* 0x0000000a02027981 */ /* 0x000ea2000c1e1100 */
[----:B------:R-:W-:Y:S02]  /*4940*/  IADD3 R9, P0, PT, R9, UR6, RZ ;  /* 0x0000000609097c10 */ /* 0x000fe4000ff1e0ff */
[----:B------:R-:W-:-:S03]  /*4950*/  LOP3.LUT P2, RZ, R4, 0xff, RZ, 0xc0, !PT ;  /* 0x000000ff04ff7812 */ /* 0x000fc6000784c0ff */
[----:B------:R-:W-:Y:S01]  /*4960*/  IMAD.X R10, RZ, RZ, R8, P0 ;  /* 0x000000ffff0a7224 */ /* 0x000fe200000e0608 */
        /* <DEDUP_REMOVED lines=10> */
.L_x_183:
[----:B0-----:R-:W-:Y:S05]  /*4a10*/  BSYNC.RECONVERGENT B1 ;  /* 0x0000000000017941 */ /* 0x001fea0003800200 */
.L_x_180:
        /* <DEDUP_REMOVED lines=24> */
.L_x_193:
[----:B------:R-:W-:Y:S05]  /*4ba0*/  BSYNC.RECONVERGENT B1 ;  /* 0x0000000000017941 */ /* 0x000fea0003800200 */
.L_x_192:
        /* <DEDUP_REMOVED lines=23> */
.L_x_195:
[----:B------:R-:W-:Y:S05]  /*4d20*/  BSYNC.RECONVERGENT B1 ;  /* 0x0000000000017941 */ /* 0x000fea0003800200 */
.L_x_194:
        /* <DEDUP_REMOVED lines=20> */
.L_x_197:
[----:B------:R-:W-:Y:S05]  /*4e70*/  BSYNC.RECONVERGENT B1 ;  /* 0x0000000000017941 */ /* 0x000fea0003800200 */
.L_x_196:
        /* <DEDUP_REMOVED lines=20> */
.L_x_199:
[----:B------:R-:W-:Y:S05]  /*4fc0*/  BSYNC.RECONVERGENT B1 ;  /* 0x0000000000017941 */ /* 0x000fea0003800200 */
.L_x_198:
        /* <DEDUP_REMOVED lines=20> */
.L_x_201:
[----:B------:R-:W-:Y:S05]  /*5110*/  BSYNC.RECONVERGENT B1 ;  /* 0x0000000000017941 */ /* 0x000fea0003800200 */
.L_x_200:
        /* <DEDUP_REMOVED lines=12> */
.L_x_203:
[----:B------:R-:W-:Y:S05]  /*51e0*/  BSYNC.RECONVERGENT B1 ;  /* 0x0000000000017941 */ /* 0x000fea0003800200 */
.L_x_202:
        /* <DEDUP_REMOVED lines=83> */
[----:B------:R-:W-:-:S07]  /*5720*/  SEL R5, R3, R5, !P2 ;  /* 0x0000000503057207 */ /* 0x000fce0005000000 */
.L_x_161:
[----:B------:R-:W-:Y:S05]  /*5730*/  BSYNC.RECONVERGENT B0 ;  /* 0x0000000000007941 */ /* 0x000fea0003800200 */
.L_x_136:
[----:B------:R-:W-:Y:S05]  /*5740*/  @P1 EXIT ;  /* 0x000000000000194d */ /* 0x000fea0003800000 */
[----:B012---:R-:W0:Y:S01]  /*5750*/  LDC.64 R2, c[0x0][0x398] ;  /* 0x0000e600ff027b82 */ /* 0x007e220000000a00 */
[----:B----4-:R-:W-:Y:S02]  /*5760*/  IMAD.MOV.U32 R7, RZ, RZ, R5 ;  /* 0x000000ffff077224 */ /* 0x010fe400078e0005 */
[----:B0-----:R-:W-:-:S05]  /*5770*/  IMAD.WIDE.U32 R2, R0, 0x10, R2 ;  /* 0x0000001000027825 */ /* 0x001fca00078e0002 */
[----:B------:R-:W-:Y:S04]  /*5780*/  STG.E.64 desc[UR10][R2.64+0x8], R6 ;  /* 0x0000080602007986 */ /* 0x000fe8000c101b0a */
[----:B------:R-:W-:Y:S01]  /*5790*/  STG.E.U8 desc[UR10][R2.64], R4 ;  /* 0x0000000402007986 */ /* 0x000fe2000c10110a */
[----:B------:R-:W-:Y:S05]  /*57a0*/  EXIT ;  /* 0x000000000000794d */ /* 0x000fea0003800000 */
.L_x_204:
        /* <DEDUP_REMOVED lines=13> */
.L_x_679:


//--------------------- .text._ZN3cub18CUB_300001_SM_10006detail6reduce28DeviceReduceSingleTileKernelINS2_10policy_hubIN4cuda3std3__45tupleIJblEEEjN6thrust24THRUST_300001_SM_1000_NS8cuda_cub9__find_if7functorIS9_EEE10Policy1000ENSB_12zip_iteratorINS8_IJNSD_26transform_input_iterator_tIbNSB_6detail15normal_iteratorINSB_10device_ptrIiEEEE7is_evenEENSB_17counting_iteratorIlNSB_11use_defaultESS_SS_EEEEEEEPS9_jSF_S9_S9_NS7_10__identityEEEvT0_T1_T2_T3_T4_T6_ --------------------------
	.section	.text._ZN3cub18CUB_300001_SM_10006detail6reduce28DeviceReduceSingleTileKernelINS2_10policy_hubIN4cuda3std3__45tupleIJblEEEjN6thrust24THRUST_300001_SM_1000_NS8cuda_cub9__find_if7functorIS9_EEE10Policy1000ENSB_12zip_iteratorINS8_IJNSD_26transform_input_iterator_tIbNSB_6detail15normal_iteratorINSB_10device_ptrIiEEEE7is_evenEENSB_17counting_iteratorIlNSB_11use_defaultESS_SS_EEEEEEEPS9_jSF_S9_S9_NS7_10__identityEEEvT0_T1_T2_T3_T4_T6_,"ax",@progbits
	.align	128
        .global         _ZN3cub18CUB_300001_SM_10006detail6reduce28DeviceReduceSingleTileKernelINS2_10policy_hubIN4cuda3std3__45tupleIJblEEEjN6thrust24THRUST_300001_SM_1000_NS8cuda_cub9__find_if7functorIS9_EEE10Policy1000ENSB_12zip_iteratorINS8_IJNSD_26transform_input_iterator_tIbNSB_6detail15normal_iteratorINSB_10device_ptrIiEEEE7is_evenEENSB_17counting_iteratorIlNSB_11use_defaultESS_SS_EEEEEEEPS9_jSF_S9_S9_NS7_10__identityEEEvT0_T1_T2_T3_T4_T6_
        .type           _ZN3cub18CUB_300001_SM_10006detail6reduce28DeviceReduceSingleTileKernelINS2_10policy_hubIN4cuda3std3__45tupleIJblEEEjN6thrust24THRUST_300001_SM_1000_NS8cuda_cub9__find_if7functorIS9_EEE10Policy1000ENSB_12zip_iteratorINS8_IJNSD_26transform_input_iterator_tIbNSB_6detail15normal_iteratorINSB_10device_ptrIiEEEE7is_evenEENSB_17counting_iteratorIlNSB_11use_defaultESS_SS_EEEEEEEPS9_jSF_S9_S9_NS7_10__identityEEEvT0_T1_T2_T3_T4_T6_,@function
        .size           _ZN3cub18CUB_300001_SM_10006detail6reduce28DeviceReduceSingleTileKernelINS2_10policy_hubIN4cuda3std3__45tupleIJblEEEjN6thrust24THRUST_300001_SM_1000_NS8cuda_cub9__find_if7functorIS9_EEE10Policy1000ENSB_12zip_iteratorINS8_IJNSD_26transform_input_iterator_tIbNSB_6detail15normal_iteratorINSB_10device_ptrIiEEEE7is_evenEENSB_17counting_iteratorIlNSB_11use_defaultESS_SS_EEEEEEEPS9_jSF_S9_S9_NS7_10__identityEEEvT0_T1_T2_T3_T4_T6_,(.L_x_680 - _ZN3cub18CUB_300001_SM_10006detail6reduce28DeviceReduceSingleTileKernelINS2_10policy_hubIN4cuda3std3__45tupleIJblEEEjN6thrust24THRUST_300001_SM_1000_NS8cuda_cub9__find_if7functorIS9_EEE10Policy1000ENSB_12zip_iteratorINS8_IJNSD_26transform_input_iterator_tIbNSB_6detail15normal_iteratorINSB_10device_ptrIiEEEE7is_evenEENSB_17counting_iteratorIlNSB_11use_defaultESS_SS_EEEEEEEPS9_jSF_S9_S9_NS7_10__identityEEEvT0_T1_T2_T3_T4_T6_)
        .other          _ZN3cub18CUB_300001_SM_10006detail6reduce28DeviceReduceSingleTileKernelINS2_10policy_hubIN4cuda3std3__45tupleIJblEEEjN6thrust24THRUST_300001_SM_1000_NS8cuda_cub9__find_if7functorIS9_EEE10Policy1000ENSB_12zip_iteratorINS8_IJNSD_26transform_input_iterator_tIbNSB_6detail15normal_iteratorINSB_10device_ptrIiEEEE7is_evenEENSB_17counting_iteratorIlNSB_11use_defaultESS_SS_EEEEEEEPS9_jSF_S9_S9_NS7_10__identityEEEvT0_T1_T2_T3_T4_T6_,@"STO_CUDA_ENTRY STV_DEFAULT"
_ZN3cub18CUB_300001_SM_10006detail6reduce28DeviceReduceSingleTileKernelINS2_10policy_hubIN4cuda3std3__45tupleIJblEEEjN6thrust24THRUST_300001_SM_1000_NS8cuda_cub9__find_if7functorIS9_EEE10Policy1000ENSB_12zip_iteratorINS8_IJNSD_26transform_input_iterator_tIbNSB_6detail15normal_iteratorINSB_10device_ptrIiEEEE7is_evenEENSB_17counting_iteratorIlNSB_11use_defaultESS_SS_EEEEEEEPS9_jSF_S9_S9_NS7_10__identityEEEvT0_T1_T2_T3_T4_T6_:
.text._ZN3cub18CUB_300001_SM_10006detail6reduce28DeviceReduceSingleTileKernelINS2_10policy_hubIN4cuda3std3__45tupleIJblEEEjN6thrust24THRUST_300001_SM_1000_NS8cuda_cub9__find_if7functorIS9_EEE10Policy1000ENSB_12zip_iteratorINS8_IJNSD_26transform_input_iterator_tIbNSB_6detail15normal_iteratorINSB_10device_ptrIiEEEE7is_evenEENSB_17counting_iteratorIlNSB_11use_defaultESS_SS_EEEEEEEPS9_jSF_S9_S9_NS7_10__identityEEEvT0_T1_T2_T3_T4_T6_:
[----:B------:R-:W-:Y:S01]  /*0000*/  LDC R1, c[0x0][0x37c] ;  /* 0x0000df00ff017b82 */ /* 0x000fe20000000800 */
[----:B------:R-:W0:Y:S07]  /*0010*/  LDCU UR4, c[0x0][0x3a0] ;  /* 0x00007400ff0477ac */ /* 0x000e2e0008000800 */
[----:B------:R-:W1:Y:S01]  /*0020*/  LDC.U8 R0, c[0x0][0x3a8] ;  /* 0x0000ea00ff007b82 */ /* 0x000e620000000000 */
[----:B------:R-:W2:Y:S01]  /*0030*/  LDCU.64 UR8, c[0x0][0x358] ;  /* 0x00006b00ff0877ac */ /* 0x000ea20008000a00 */
[----:B0-----:R-:W-:-:S09]  /*0040*/  UISETP.NE.AND UP0, UPT, UR4, URZ, UPT ;  /* 0x000000ff0400728c */ /* 0x001fd2000bf05270 */
        /* <DEDUP_REMOVED lines=9> */
.L_x_205:
[----:B------:R-:W-:Y:S01]  /*00e0*/  UISETP.GT.U32.AND UP0, UPT, UR4, 0x3ff, UPT ;  /* 0x000003ff0400788c */ /* 0x000fe2000bf04070 */
[----:B------:R-:W-:Y:S08]  /*00f0*/  BSSY.RECONVERGENT B0, `(.L_x_206) ;  /* 0x0000534000007945 */ /* 0x000ff00003800200 */
        /* <DEDUP_REMOVED lines=31> */
.L_x_212:
        /* <DEDUP_REMOVED lines=14> */
[----:B------:R-:W-:Y:S01]  /*03d0*/  ISETP.LT.U32.AND P0, PT, R16, R23, PT ;  /* 0x000000171000720c */ /* 0x000fe20003f01070 */
[----:B------:R-:W-:-:S05]  /*03e0*/  IMAD.X R13, RZ, RZ, UR7, P3 ;  /* 0x00000007ff0d7e24 */ /* 0x000fca00098e06ff */
[----:B------:R-:W-:Y:S02]  /*03f0*/  ISETP.LT.AND.EX P0, PT, R13, R14, PT, P0 ;  /* 0x0000000e0d00720c */ /* 0x000fe40003f01300 */
[C---:B--2---:R-:W-:Y:S02]  /*0400*/  LOP3.LUT P5, RZ, R20.reuse, 0x1, RZ, 0xc0, !PT ;  /* 0x0000000114ff7812 */ /* 0x044fe400078ac0ff */
[----:B------:R-:W-:Y:S02]  /*0410*/  LOP3.LUT R20, R20, 0x1, RZ, 0xc, !PT ;  /* 0x0000000114147812 */ /* 0x000fe400078e0cff */
[----:B------:R-:W-:Y:S02]  /*0420*/  @P2 SEL R20, R12, 0x1, P5 ;  /* 0x000000010c142807 */ /* 0x000fe40002800000 */
[----:B------:R-:W-:Y:S02]  /*0430*/  IADD3 R12, P6, PT, R16, 0x100, RZ ;  /* 0x00000100100c7810 */ /* 0x000fe40007fde0ff */
[----:B------:R-:W-:-:S02]  /*0440*/  LOP3.LUT P3, RZ, R20, 0xff, RZ, 0xc0, !PT ;  /* 0x000000ff14ff7812 */ /* 0x000fc4000786c0ff */
[C---:B---3--:R-:W-:Y:S01]  /*0450*/  LOP3.LUT P4, RZ, R21.reuse, 0x1, RZ, 0xc0, !PT ;  /* 0x0000000115ff7812 */ /* 0x048fe2000788c0ff */
[----:B0-----:R-:W-:Y:S01]  /*0460*/  IMAD.X R9, RZ, RZ, R13, P6 ;  /* 0x000000ffff097224 */ /* 0x001fe200030e060d */
[----:B------:R-:W-:Y:S02]  /*0470*/  LOP3.LUT R21, R21, 0x1, RZ, 0xc, !PT ;  /* 0x0000000115157812 */ /* 0x000fe400078e0cff */
[C---:B------:R-:W-:Y:S02]  /*0480*/  @!P5 SEL R23, R16.reuse, R23, P0 ;  /* 0x000000171017d207 */ /* 0x040fe40000000000 */
[C---:B------:R-:W-:Y:S02]  /*0490*/  @!P5 SEL R14, R13.reuse, R14, P0 ;  /* 0x0000000e0d0ed207 */ /* 0x040fe40000000000 */
[----:B------:R-:W-:Y:S02]  /*04a0*/  SEL R25, R16, R23, !P2 ;  /* 0x0000001710197207 */ /* 0x000fe40005000000 */
[----:B------:R-:W-:-:S02]  /*04b0*/  SEL R14, R13, R14, !P2 ;  /* 0x0000000e0d0e7207 */ /* 0x000fc40005000000 */
[-C--:B------:R-:W-:Y:S02]  /*04c0*/  ISETP.LT.U32.AND P0, PT, R12, R25.reuse, PT ;  /* 0x000000190c00720c */ /* 0x080fe40003f01070 */
[----:B------:R-:W-:Y:S02]  /*04d0*/  @P3 SEL R21, R20, 0x1, P4 ;  /* 0x0000000114153807 */ /* 0x000fe40002000000 */
[----:B------:R-:W-:Y:S02]  /*04e0*/  ISETP.LT.AND.EX P0, PT, R9, R14, PT, P0 ;  /* 0x0000000e0900720c */ /* 0x000fe40003f01300 */
[----:B------:R-:W-:Y:S02]  /*04f0*/  LOP3.LUT P2, RZ, R21, 0xff, RZ, 0xc0, !PT ;  /* 0x000000ff15ff7812 */ /* 0x000fe4000784c0ff */
[----:B------:R-:W-:Y:S02]  /*0500*/  @!P4 SEL R25, R12, R25, P0 ;  /* 0x000000190c19c207 */ /* 0x000fe40000000000 */
[----:B------:R-:W-:-:S02]  /*0510*/  IADD3 R23, P5, PT, R16, 0x200, RZ ;  /* 0x0000020010177810 */ /* 0x000fc40007fbe0ff */
[C---:B------:R-:W-:Y:S02]  /*0520*/  @!P4 SEL R14, R9.reuse, R14, P0 ;  /* 0x0000000e090ec207 */ /* 0x040fe40000000000 */
[----:B----4-:R-:W-:Y:S01]  /*0530*/  LOP3.LUT P4, RZ, R22, 0x1, RZ, 0xc0, !PT ;  /* 0x0000000116ff7812 */ /* 0x010fe2000788c0ff */
[----:B------:R-:W-:Y:S01]  /*0540*/  IMAD.X R8, RZ, RZ, R13, P5 ;  /* 0x000000ffff087224 */ /* 0x000fe200028e060d */
[----:B------:R-:W-:Y:S02]  /*0550*/  SEL R12, R12, R25, !P3 ;  /* 0x000000190c0c7207 */ /* 0x000fe40005800000 */
[----:B------:R-:W-:Y:S02]  /*0560*/  SEL R9, R9, R14, !P3 ;  /* 0x0000000e09097207 */ /* 0x000fe40005800000 */
[----:B------:R-:W-:Y:S02]  /*0570*/  ISETP.LT.U32.AND P0, PT, R23, R12, PT ;  /* 0x0000000c1700720c */ /* 0x000fe40003f01070 */
[----:B------:R-:W-:-:S02]  /*0580*/  LOP3.LUT R22, R22, 0x1, RZ, 0xc, !PT ;  /* 0x0000000116167812 */ /* 0x000fc400078e0cff */
[-C--:B------:R-:W-:Y:S02]  /*0590*/  ISETP.LT.AND.EX P0, PT, R8, R9.reuse, PT, P0 ;  /* 0x000000090800720c */ /* 0x080fe40003f01300 */
[----:B------:R-:W-:Y:S02]  /*05a0*/  @P2 SEL R22, R21, 0x1, P4 ;  /* 0x0000000115162807 */ /* 0x000fe40002000000 */
[----:B------:R-:W-:Y:S02]  /*05b0*/  @!P4 SEL R12, R23, R12, P0 ;  /* 0x0000000c170cc207 */ /* 0x000fe40000000000 */
[----:B------:R-:W-:Y:S02]  /*05c0*/  LOP3.LUT P3, RZ, R22, 0xff, RZ, 0xc0, !PT ;  /* 0x000000ff16ff7812 */ /* 0x000fe4000786c0ff */
[----:B------:R-:W-:Y:S02]  /*05d0*/  @!P4 SEL R9, R8, R9, P0 ;  /* 0x000000090809c207 */ /* 0x000fe40000000000 */
[----:B------:R-:W-:-:S02]  /*05e0*/  IADD3 R14, P0, PT, R16, 0x300, RZ ;  /* 0x00000300100e7810 */ /* 0x000fc40007f1e0ff */
[----:B-----5:R-:W-:Y:S02]  /*05f0*/  LOP3.LUT P4, RZ, R19, 0x1, RZ, 0xc0, !PT ;  /* 0x0000000113ff7812 */ /* 0x020fe4000788c0ff */
[----:B------:R-:W-:Y:S02]  /*0600*/  SEL R23, R23, R12, !P2 ;  /* 0x0000000c17177207 */ /* 0x000fe40005000000 */
[----:B------:R-:W-:Y:S01]  /*0610*/  SEL R8, R8, R9, !P2 ;  /* 0x0000000908087207 */ /* 0x000fe20005000000 */
[----:B------:R-:W-:Y:S01]  /*0620*/  IMAD.X R9, RZ, RZ, R13, P0 ;  /* 0x000000ffff097224 */ /* 0x000fe200000e060d */
[----:B------:R-:W-:Y:S02]  /*0630*/  ISETP.LT.U32.AND P0, PT, R14, R23, PT ;  /* 0x000000170e00720c */ /* 0x000fe40003f01070 */
[----:B------:R-:W-:Y:S02]  /*0640*/  LOP3.LUT R19, R19, 0x1, RZ, 0xc, !PT ;  /* 0x0000000113137812 */ /* 0x000fe400078e0cff */
[----:B------:R-:W-:-:S02]  /*0650*/  ISETP.LT.AND.EX P0, PT, R9, R8, PT, P0 ;  /* 0x000000080900720c */ /* 0x000fc40003f01300 */
[----:B------:R-:W-:Y:S02]  /*0660*/  @P3 SEL R19, R22, 0x1, P4 ;  /* 0x0000000116133807 */ /* 0x000fe40002000000 */
[----:B------:R-:W-:Y:S02]  /*0670*/  @!P4 SEL R23, R14, R23, P0 ;  /* 0x000000170e17c207 */ /* 0x000fe40000000000 */
[----:B------:R-:W-:Y:S02]  /*0680*/  @!P4 SEL R8, R9, R8, P0 ;  /* 0x000000080908c207 */ /* 0x000fe40000000000 */
[----:B------:R-:W-:Y:S02]  /*0690*/  LOP3.LUT P2, RZ, R19, 0xff, RZ, 0xc0, !PT ;  /* 0x000000ff13ff7812 */ /* 0x000fe4000784c0ff */
[----:B------:R-:W-:Y:S02]  /*06a0*/  IADD3 R21, P0, PT, R16, 0x400, RZ ;  /* 0x0000040010157810 */ /* 0x000fe40007f1e0ff */
[----:B------:R-:W-:-:S02]  /*06b0*/  LOP3.LUT P4, RZ, R18, 0x1, RZ, 0xc0, !PT ;  /* 0x0000000112ff7812 */ /* 0x000fc4000788c0ff */
        /* <DEDUP_REMOVED lines=8> */
[----:B------:R-:W-:Y:S02]  /*0740*/  IADD3 R12, P5, PT, R16, 0x500, RZ ;  /* 0x00000500100c7810 */ /* 0x000fe40007fbe0ff */
[----:B------:R-:W-:Y:S02]  /*0750*/  @!P4 SEL R9, R8, R9, P0 ;  /* 0x000000090809c207 */ /* 0x000fe40000000000 */
[----:B------:R-:W-:Y:S01]  /*0760*/  LOP3.LUT P3, RZ, R18, 0xff, RZ, 0xc0, !PT ;  /* 0x000000ff12ff7812 */ /* 0x000fe2000786c0ff */
[----:B------:R-:W-:Y:S01]  /*0770*/  IMAD.X R19, RZ, RZ, R13, P5 ;  /* 0x000000ffff137224 */ /* 0x000fe200028e060d */
[----:B------:R-:W-:Y:S02]  /*0780*/  LOP3.LUT P4, RZ, R17, 0x1, RZ, 0xc0, !PT ;  /* 0x0000000111ff7812 */ /* 0x000fe4000788c0ff */
[----:B------:R-:W-:-:S02]  /*0790*/  SEL R21, R21, R14, !P2 ;  /* 0x0000000e15157207 */ /* 0x000fc40005000000 */
[----:B------:R-:W-:Y:S02]  /*07a0*/  SEL R8, R8, R9, !P2 ;  /* 0x0000000908087207 */ /* 0x000fe40005000000 */
[-C--:B------:R-:W-:Y:S02]  /*07b0*/  ISETP.LT.U32.AND P0, PT, R12, R21.reuse, PT ;  /* 0x000000150c00720c */ /* 0x080fe40003f01070 */
[----:B------:R-:W-:Y:S02]  /*07c0*/  LOP3.LUT R17, R17, 0x1, RZ, 0xc, !PT ;  /* 0x0000000111117812 */ /* 0x000fe400078e0cff */
[----:B------:R-:W-:Y:S02]  /*07d0*/  ISETP.LT.AND.EX P0, PT, R19, R8, PT, P0 ;  /* 0x000000081300720c */ /* 0x000fe40003f01300 */
[----:B------:R-:W-:Y:S02]  /*07e0*/  @P3 SEL R17, R18, 0x1, P4 ;  /* 0x0000000112113807 */ /* 0x000fe40002000000 */
[----:B------:R-:W-:-:S02]  /*07f0*/  @!P4 SEL R21, R12, R21, P0 ;  /* 0x000000150c15c207 */ /* 0x000fc40000000000 */
[----:B------:R-:W-:Y:S02]  /*0800*/  IADD3 R9, P5, PT, R16, 0x600, RZ ;  /* 0x0000060010097810 */ /* 0x000fe40007fbe0ff */
[----:B------:R-:W-:Y:S02]  /*0810*/  @!P4 SEL R8, R19, R8, P0 ;  /* 0x000000081308c207 */ /* 0x000fe40000000000 */
[----:B------:R-:W-:Y:S02]  /*0820*/  LOP3.LUT P4, RZ, R15, 0x1, RZ, 0xc0, !PT ;  /* 0x000000010fff7812 */ /* 0x000fe4000788c0ff */
[----:B------:R-:W-:Y:S02]  /*0830*/  LOP3.LUT P2, RZ, R17, 0xff, RZ, 0xc0, !PT ;  /* 0x000000ff11ff7812 */ /* 0x000fe4000784c0ff */
[----:B------:R-:W-:Y:S02]  /*0840*/  SEL R12, R12, R21, !P3 ;  /* 0x000000150c0c7207 */ /* 0x000fe40005800000 */
        /* <DEDUP_REMOVED lines=8> */
[----:B------:R-:W-:-:S02]  /*08d0*/  @P2 SEL R15, R17, 0x1, P4 ;  /* 0x00000001110f2807 */ /* 0x000fc40002000000 */
[----:B------:R-:W-:Y:S02]  /*08e0*/  IADD3 R16, P0, PT, R16, 0x700, RZ ;  /* 0x0000070010107810 */ /* 0x000fe40007f1e0ff */
[----:B------:R-:W-:Y:S02]  /*08f0*/  SEL R9, R9, R12, !P2 ;  /* 0x0000000c09097207 */ /* 0x000fe40005000000 */
[----:B------:R-:W-:Y:S01]  /*0900*/  SEL R17, R8, R19, !P2 ;  /* 0x0000001308117207 */ /* 0x000fe20005000000 */
[----:B------:R-:W-:Y:S01]  /*0910*/  IMAD.X R14, RZ, RZ, R13, P0 ;  /* 0x000000ffff0e7224 */ /* 0x000fe200000e060d */
[----:B------:R-:W-:Y:S02]  /*0920*/  LOP3.LUT P2, RZ, R15, 0xff, RZ, 0xc0, !PT ;  /* 0x000000ff0fff7812 */ /* 0x000fe4000784c0ff */
[----:B------:R-:W-:Y:S02]  /*0930*/  ISETP.NE.AND P4, PT, R10, RZ, PT ;  /* 0x000000ff0a00720c */ /* 0x000fe40003f85270 */
[----:B------:R-:W-:-:S02]  /*0940*/  ISETP.LT.U32.AND P0, PT, R16, R9, PT ;  /* 0x000000091000720c */ /* 0x000fc40003f01070 */
[----:B------:R-:W-:Y:S02]  /*0950*/  LOP3.LUT R11, R11, 0x1, RZ, 0xc, !PT ;  /* 0x000000010b0b7812 */ /* 0x000fe400078e0cff */
[----:B------:R-:W-:-:S04]  /*0960*/  ISETP.LT.AND.EX P0, PT, R14, R17, PT, P0 ;  /* 0x000000110e00720c */ /* 0x000fc80003f01300 */
[----:B------:R-:W-:Y:S02]  /*0970*/  @!P3 SEL R9, R16, R9, P0 ;  /* 0x000000091009b207 */ /* 0x000fe40000000000 */
[----:B------:R-:W-:Y:S02]  /*0980*/  @!P3 SEL R17, R14, R17, P0 ;  /* 0x000000110e11b207 */ /* 0x000fe40000000000 */
[----:B------:R-:W-:Y:S02]  /*0990*/  @P2 SEL R11, R15, 0x1, P3 ;  /* 0x000000010f0b2807 */ /* 0x000fe40001800000 */
[----:B------:R-:W-:Y:S02]  /*09a0*/  SEL R13, R16, R9, !P2 ;  /* 0x00000009100d7207 */ /* 0x000fe40005000000 */
[----:B------:R-:W-:Y:S02]  /*09b0*/  SEL R14, R14, R17, !P2 ;  /* 0x000000110e0e7207 */ /* 0x000fe40005000000 */
[----:B------:R-:W-:Y:S01]  /*09c0*/  PRMT R12, R11, 0x7610, R12 ;  /* 0x000076100b0c7816 */ /* 0x000fe2000000000c */
[----:B------:R-:W-:Y:S06]  /*09d0*/  @P4 BRA `(.L_x_212) ;  /* 0xfffffff800444947 */ /* 0x000fec000383ffff */
.L_x_211:
[----:B------:R-:W-:Y:S05]  /*09e0*/  BSYNC.RECONVERGENT B2 ;  /* 0x0000000000027941 */ /* 0x000fea0003800200 */
.L_x_210:
        /* <DEDUP_REMOVED lines=12> */
[----:B------:R-:W-:Y:S01]  /*0ab0*/  LOP3.LUT P3, RZ, R12, 0xff, RZ, 0xc0, !PT ;  /* 0x000000ff0cff7812 */ /* 0x000fe2000786c0ff */
[C---:B------:R-:W-:Y:S01]  /*0ac0*/  VIADD R8, R7.reuse, 0x100 ;  /* 0x0000010007087836 */ /* 0x040fe20000000000 */
[----:B--2---:R-:W-:-:S04]  /*0ad0*/  IADD3 R16, P2, PT, R7, UR10, RZ ;  /* 0x0000000a07107c10 */ /* 0x004fc8000ff5e0ff */
[----:B------:R-:W-:Y:S01]  /*0ae0*/  ISETP.LT.U32.AND P0, PT, R16, R13, PT ;  /* 0x0000000d1000720c */ /* 0x000fe20003f01070 */
[----:B------:R-:W-:Y:S01]  /*0af0*/  IMAD.X R17, RZ, RZ, UR11, P2 ;  /* 0x0000000bff117e24 */ /* 0x000fe200090e06ff */
[----:B------:R-:W-:Y:S01]  /*0b00*/  IADD3 R8, P5, PT, R8, UR10, RZ ;  /* 0x0000000a08087c10 */ /* 0x000fe2000ffbe0ff */
[----:B0-----:R-:W-:-:S03]  /*0b10*/  VIADD R4, R7, 0x200 ;  /* 0x0000020007047836 */ /* 0x001fc60000000000 */
[----:B------:R-:W-:Y:S01]  /*0b20*/  ISETP.LT.AND.EX P0, PT, R17, R14, PT, P0 ;  /* 0x0000000e1100720c */ /* 0x000fe20003f01300 */
[----:B------:R-:W-:Y:S01]  /*0b30*/  IMAD.X R5, RZ, RZ, UR11, P5 ;  /* 0x0000000bff057e24 */ /* 0x000fe2000a8e06ff */
[C---:B---3--:R-:W-:Y:S02]  /*0b40*/  LOP3.LUT P4, RZ, R6.reuse, 0x1, RZ, 0xc0, !PT ;  /* 0x0000000106ff7812 */ /* 0x048fe4000788c0ff */
[----:B------:R-:W-:Y:S02]  /*0b50*/  LOP3.LUT R6, R6, 0x1, RZ, 0xc, !PT ;  /* 0x0000000106067812 */ /* 0x000fe400078e0cff */
[----:B------:R-:W-:-:S04]  /*0b60*/  @P3 SEL R6, R12, 0x1, P4 ;  /* 0x000000010c063807 */ /* 0x000fc80002000000 */
[----:B------:R-:W-:-:S05]  /*0b70*/  LOP3.LUT P2, RZ, R6, 0xff, RZ, 0xc0, !PT ;  /* 0x000000ff06ff7812 */ /* 0x000fca000784c0ff */
[C---:B------:R-:W-:Y:S02]  /*0b80*/  @!P4 SEL R13, R16.reuse, R13, P0 ;  /* 0x0000000d100dc207 */ /* 0x040fe40000000000 */
[----:B------:R-:W-:Y:S02]  /*0b90*/  @!P4 SEL R14, R17, R14, P0 ;  /* 0x0000000e110ec207 */ /* 0x000fe40000000000 */
[----:B----4-:R-:W-:Y:S02]  /*0ba0*/  LOP3.LUT P4, RZ, R9, 0x1, RZ, 0xc0, !PT ;  /* 0x0000000109ff7812 */ /* 0x010fe4000788c0ff */
[----:B------:R-:W-:Y:S02]  /*0bb0*/  SEL R15, R16, R13, !P3 ;  /* 0x0000000d100f7207 */ /* 0x000fe40005800000 */
[----:B------:R-:W-:Y:S02]  /*0bc0*/  SEL R14, R17, R14, !P3 ;  /* 0x0000000e110e7207 */ /* 0x000fe40005800000 */
[----:B------:R-:W-:-:S02]  /*0bd0*/  ISETP.LT.U32.AND P0, PT, R8, R15, PT ;  /* 0x0000000f0800720c */ /* 0x000fc40003f01070 */
[----:B------:R-:W-:Y:S02]  /*0be0*/  LOP3.LUT R9, R9, 0x1, RZ, 0xc, !PT ;  /* 0x0000000109097812 */ /* 0x000fe400078e0cff */
[-C--:B------:R-:W-:Y:S02]  /*0bf0*/  ISETP.LT.AND.EX P0, PT, R5, R14.reuse, PT, P0 ;  /* 0x0000000e0500720c */ /* 0x080fe40003f01300 */
[----:B------:R-:W-:Y:S02]  /*0c00*/  @P2 SEL R9, R6, 0x1, P4 ;  /* 0x0000000106092807 */ /* 0x000fe40002000000 */
[----:B------:R-:W-:Y:S02]  /*0c10*/  @!P4 SEL R15, R8, R15, P0 ;  /* 0x0000000f080fc207 */ /* 0x000fe40000000000 */
[----:B------:R-:W-:Y:S01]  /*0c20*/  IADD3 R13, P5, PT, R4, UR10, RZ ;  /* 0x0000000a040d7c10 */ /* 0x000fe2000ffbe0ff */
[----:B------:R-:W-:Y:S01]  /*0c30*/  VIADD R4, R7, 0x300 ;  /* 0x0000030007047836 */ /* 0x000fe20000000000 */
[----:B------:R-:W-:Y:S01]  /*0c40*/  LOP3.LUT P3, RZ, R9, 0xff, RZ, 0xc0, !PT ;  /* 0x000000ff09ff7812 */ /* 0x000fe2000786c0ff */
[----:B------:R-:W-:Y:S01]  /*0c50*/  VIADD R7, R7, 0x400 ;  /* 0x0000040007077836 */ /* 0x000fe20000000000 */
[----:B------:R-:W-:-:S02]  /*0c60*/  @!P4 SEL R14, R5, R14, P0 ;  /* 0x0000000e050ec207 */ /* 0x000fc40000000000 */
[----:B-----5:R-:W-:Y:S02]  /*0c70*/  LOP3.LUT P4, RZ, R10, 0x1, RZ, 0xc0, !PT ;  /* 0x000000010aff7812 */ /* 0x020fe4000788c0ff */
[----:B------:R-:W-:Y:S02]  /*0c80*/  SEL R6, R8, R15, !P2 ;  /* 0x0000000f08067207 */ /* 0x000fe40005000000 */
[----:B------:R-:W-:Y:S01]  /*0c90*/  SEL R8, R5, R14, !P2 ;  /* 0x0000000e05087207 */ /* 0x000fe20005000000 */
[----:B------:R-:W-:Y:S01]  /*0ca0*/  IMAD.X R5, RZ, RZ, UR11, P5 ;  /* 0x0000000bff057e24 */ /* 0x000fe2000a8e06ff */
[----:B------:R-:W-:Y:S02]  /*0cb0*/  ISETP.LT.U32.AND P0, PT, R13, R6, PT ;  /* 0x000000060d00720c */ /* 0x000fe40003f01070 */
[----:B------:R-:W-:Y:S02]  /*0cc0*/  LOP3.LUT R10, R10, 0x1, RZ, 0xc, !PT ;  /* 0x000000010a0a7812 */ /* 0x000fe400078e0cff */
[----:B------:R-:W-:-:S02]  /*0cd0*/  ISETP.LT.AND.EX P0, PT, R5, R8, PT, P0 ;  /* 0x000000080500720c */ /* 0x000fc40003f01300 */
[----:B------:R-:W-:Y:S02]  /*0ce0*/  @P3 SEL R10, R9, 0x1, P4 ;  /* 0x00000001090a3807 */ /* 0x000fe40002000000 */
[----:B------:R-:W-:Y:S02]  /*0cf0*/  @!P4 SEL R6, R13, R6, P0 ;  /* 0x000000060d06c207 */ /* 0x000fe40000000000 */
[----:B------:R-:W-:Y:S02]  /*0d00*/  @!P4 SEL R8, R5, R8, P0 ;  /* 0x000000080508c207 */ /* 0x000fe40000000000 */
[----:B------:R-:W-:Y:S02]  /*0d10*/  IADD3 R4, P0, PT, R4, UR10, RZ ;  /* 0x0000000a04047c10 */ /* 0x000fe4000ff1e0ff */
[----:B------:R-:W-:Y:S02]  /*0d20*/  LOP3.LUT P4, RZ, R11, 0x1, RZ, 0xc0, !PT ;  /* 0x000000010bff7812 */ /* 0x000fe4000788c0ff */
[----:B------:R-:W-:Y:S01]  /*0d30*/  LOP3.LUT P2, RZ, R10, 0xff, RZ, 0xc0, !PT ;  /* 0x000000ff0aff7812 */ /* 0x000fe2000784c0ff */
[----:B------:R-:W-:Y:S01]  /*0d40*/  IMAD.X R14, RZ, RZ, UR11, P0 ;  /* 0x0000000bff0e7e24 */ /* 0x000fe200080e06ff */
[----:B------:R-:W-:-:S02]  /*0d50*/  SEL R13, R13, R6, !P3 ;  /* 0x000000060d0d7207 */ /* 0x000fc40005800000 */
[----:B------:R-:W-:Y:S02]  /*0d60*/  SEL R5, R5, R8, !P3 ;  /* 0x0000000805057207 */ /* 0x000fe40005800000 */
[----:B------:R-:W-:Y:S02]  /*0d70*/  ISETP.LT.U32.AND P0, PT, R4, R13, PT ;  /* 0x0000000d0400720c */ /* 0x000fe40003f01070 */
[----:B------:R-:W-:Y:S02]  /*0d80*/  LOP3.LUT R11, R11, 0x1, RZ, 0xc, !PT ;  /* 0x000000010b0b7812 */ /* 0x000fe400078e0cff */
[----:B------:R-:W-:-:S03]  /*0d90*/  ISETP.LT.AND.EX P0, PT, R14, R5, PT, P0 ;  /* 0x000000050e00720c */ /* 0x000fc60003f01300 */
[----:B------:R-:W-:Y:S02]  /*0da0*/  @P2 SEL R11, R10, 0x1, P4 ;  /* 0x000000010a0b2807 */ /* 0x000fe40002000000 */
[----:B------:R-:W-:Y:S02]  /*0db0*/  @!P4 SEL R13, R4, R13, P0 ;  /* 0x0000000d040dc207 */ /* 0x000fe40000000000 */
[----:B------:R-:W-:Y:S02]  /*0dc0*/  @!P4 SEL R5, R14, R5, P0 ;  /* 0x000000050e05c207 */ /* 0x000fe40000000000 */
[----:B------:R-:W-:Y:S02]  /*0dd0*/  SEL R13, R4, R13, !P2 ;  /* 0x0000000d040d7207 */ /* 0x000fe40005000000 */
[----:B------:R-:W-:Y:S02]  /*0de0*/  SEL R14, R14, R5, !P2 ;  /* 0x000000050e0e7207 */ /* 0x000fe40005000000 */
[----:B------:R-:W-:-:S07]  /*0df0*/  PRMT R12, R11, 0x7610, R12 ;  /* 0x000076100b0c7816 */ /* 0x000fce000000000c */
.L_x_214:
[----:B------:R-:W-:Y:S05]  /*0e00*/  BSYNC.RECONVERGENT B2 ;  /* 0x0000000000027941 */ /* 0x000fea0003800200 */
.L_x_213:
        /* <DEDUP_REMOVED lines=37> */
.L_x_216:
[----:B------:R-:W-:Y:S05]  /*1060*/  BSYNC.RECONVERGENT B2 ;  /* 0x0000000000027941 */ /* 0x000fea0003800200 */
.L_x_215:
        /* <DEDUP_REMOVED lines=18> */
.L_x_209:
[----:B------:R-:W-:Y:S05]  /*1190*/  BSYNC.RECONVERGENT B1 ;  /* 0x0000000000017941 */ /* 0x000fea0003800200 */
.L_x_208:
[----:B------:R-:W-:-:S09]  /*11a0*/  UISETP.GE.U32.AND UP0, UPT, UR4, 0x100, UPT ;  /* 0x000001000400788c */ /* 0x000fd2000bf06070 */
        /* <DEDUP_REMOVED lines=25> */
.L_x_219:
[----:B------:R-:W-:Y:S05]  /*1340*/  BSYNC.RECONVERGENT B1 ;  /* 0x0000000000017941 */ /* 0x000fea0003800200 */
.L_x_218:
        /* <DEDUP_REMOVED lines=19> */
[C---:B------:R-:W-:Y:S02]  /*1480*/  @!P0 SEL R14, R7.reuse, R14, P3 ;  /* 0x0000000e070e8207 */ /* 0x040fe40001800000 */
[----:B------:R-:W-:Y:S02]  /*1490*/  @P0 PRMT R12, R2, 0x7610, R12 ;  /* 0x00007610020c0816 */ /* 0x000fe4000000000c */
[----:B------:R-:W-:Y:S02]  /*14a0*/  @P0 SEL R13, R4, R13, !P6 ;  /* 0x0000000d040d0207 */ /* 0x000fe40007000000 */
[----:B------:R-:W-:-:S07]  /*14b0*/  @P0 SEL R14, R7, R14, !P6 ;  /* 0x0000000e070e0207 */ /* 0x000fce0007000000 */
.L_x_221:
[----:B------:R-:W-:Y:S05]  /*14c0*/  BSYNC.RECONVERGENT B1 ;  /* 0x0000000000017941 */ /* 0x000fea0003800200 */
.L_x_220:
        /* <DEDUP_REMOVED lines=16> */
[C---:B------:R-:W-:Y:S02]  /*15d0*/  @!P0 SEL R14, R7.reuse, R14, P2 ;  /* 0x0000000e070e8207 */ /* 0x040fe40001000000 */
[----:B------:R-:W-:Y:S02]  /*15e0*/  @P0 PRMT R12, R2, 0x7610, R12 ;  /* 0x00007610020c0816 */ /* 0x000fe4000000000c */
[----:B------:R-:W-:Y:S02]  /*15f0*/  @P0 SEL R13, R4, R13, !P3 ;  /* 0x0000000d040d0207 */ /* 0x000fe40005800000 */
[----:B------:R-:W-:-:S07]  /*1600*/  @P0 SEL R14, R7, R14, !P3 ;  /* 0x0000000e070e0207 */ /* 0x000fce0005800000 */
.L_x_223:
[----:B------:R-:W-:Y:S05]  /*1610*/  BSYNC.RECONVERGENT B1 ;  /* 0x0000000000017941 */ /* 0x000fea0003800200 */
.L_x_222:
        /* <DEDUP_REMOVED lines=16> */
[C---:B------:R-:W-:Y:S02]  /*1720*/  @!P0 SEL R14, R7.reuse, R14, P2 ;  /* 0x0000000e070e8207 */ /* 0x040fe40001000000 */
[----:B------:R-:W-:Y:S02]  /*1730*/  @P0 PRMT R12, R2, 0x7610, R12 ;  /* 0x00007610020c0816 */ /* 0x000fe4000000000c */
[----:B------:R-:W-:Y:S02]  /*1740*/  @P0 SEL R13, R4, R13, !P3 ;  /* 0x0000000d040d0207 */ /* 0x000fe40005800000 */
[----:B------:R-:W-:-:S07]  /*1750*/  @P0 SEL R14, R7, R14, !P3 ;  /* 0x0000000e070e0207 */ /* 0x000fce0005800000 */
.L_x_225:
[----:B------:R-:W-:Y:S05]  /*1760*/  BSYNC.RECONVERGENT B1 ;  /* 0x0000000000017941 */ /* 0x000fea0003800200 */
.L_x_224:
        /* <DEDUP_REMOVED lines=20> */
.L_x_227:
[----:B------:R-:W-:Y:S05]  /*18b0*/  BSYNC.RECONVERGENT B1 ;  /* 0x0000000000017941 */ /* 0x000fea0003800200 */
.L_x_226:
[----:B------:R-:W-:Y:S04]  /*18c0*/  BSSY.RECONVERGENT B1, `(.L_x_228) ;  /* 0x000000c000017945 */ /* 0x000fe80003800200 */
[----:B------:R-:W-:Y:S05]  /*18d0*/  @P1 BRA `(.L_x_229) ;  /* 0x0000000000281947 */ /* 0x000fea0003800000 */
[----:B0-----:R-:W0:Y:S01]  /*18e0*/  S2R R5, SR_CgaCtaId ;  /* 0x0000000000057919 */ /* 0x001e220000008800 */
[----:B----4-:R-:W-:Y:S02]  /*18f0*/  MOV R4, 0x400 ;  /* 0x0000040000047802 */ /* 0x010fe40000000f00 */
[----:B------:R-:W-:-:S04]  /*1900*/  SHF.R.U32.HI R2, RZ, 0x1, R3 ;  /* 0x00000001ff027819 */ /* 0x000fc80000011603 */
[----:B------:R-:W-:Y:S02]  /*1910*/  LOP3.LUT R2, R2, 0x1f0, RZ, 0xc0, !PT ;  /* 0x000001f002027812 */ /* 0x000fe400078ec0ff */
[----:B0-----:R-:W-:Y:S01]  /*1920*/  LEA R5, R5, R4, 0x18 ;  /* 0x0000000405057211 */ /* 0x001fe200078ec0ff */
[----:B------:R-:W-:-:S04]  /*1930*/  IMAD.MOV.U32 R4, RZ, RZ, R13 ;  /* 0x000000ffff047224 */ /* 0x000fc800078e000d */
[----:B--2---:R-:W-:Y:S02]  /*1940*/  IMAD.IADD R7, R2, 0x1, R5 ;  /* 0x0000000102077824 */ /* 0x004fe400078e0205 */
[----:B------:R-:W-:-:S03]  /*1950*/  IMAD.MOV.U32 R5, RZ, RZ, R14 ;  /* 0x000000ffff057224 */ /* 0x000fc600078e000e */
[----:B------:R0:W-:Y:S04]  /*1960*/  STS.U8 [R7+0x8], R12 ;  /* 0x0000080c07007388 */ /* 0x0001e80000000000 */
[----:B------:R0:W-:Y:S02]  /*1970*/  STS.64 [R7+0x10], R4 ;  /* 0x0000100407007388 */ /* 0x0001e40000000a00 */
.L_x_229:
[----:B------:R-:W-:Y:S05]  /*1980*/  BSYNC.RECONVERGENT B1 ;  /* 0x0000000000017941 */ /* 0x000fea0003800200 */
.L_x_228:
        /* <DEDUP_REMOVED lines=8> */
[----:B0---4-:R-:W0:Y:S04]  /*1a10*/  LDS.64 R4, [UR5+0x20] ;  /* 0x00002005ff047984 */ /* 0x011e280008000a00 */
[----:B------:R-:W4:Y:S04]  /*1a20*/  LDS.U8 R15, [UR5+0x28] ;  /* 0x00002805ff0f7984 */ /* 0x000f280008000000 */
[----:B------:R-:W1:Y:S04]  /*1a30*/  LDS.64 R8, [UR5+0x30] ;  /* 0x00003005ff087984 */ /* 0x000e680008000a00 */
[----:B------:R-:W1:Y:S04]  /*1a40*/  LDS.U8 R16, [UR5+0x38] ;  /* 0x00003805ff107984 */ /* 0x000e680008000000 */
[----:B--2---:R-:W2:Y:S04]  /*1a50*/  LDS.64 R6, [UR5+0x40] ;  /* 0x00004005ff067984 */ /* 0x004ea80008000a00 */
[----:B------:R-:W2:Y:S04]  /*1a60*/  LDS.U8 R17, [UR5+0x48] ;  /* 0x00004805ff117984 */ /* 0x000ea80008000000 */
[----:B------:R-:W2:Y:S04]  /*1a70*/  LDS.64 R2, [UR5+0x50] ;  /* 0x00005005ff027984 */ /* 0x000ea80008000a00 */
[----:B------:R-:W-:Y:S01]  /*1a80*/  LDS.U8 R18, [UR5+0x68] ;  /* 0x00006805ff127984 */ /* 0x000fe20008000000 */
[----:B-----5:R-:W-:-:S02]  /*1a90*/  ISETP.NE.AND P2, PT, R10, RZ, PT ;  /* 0x000000ff0a00720c */ /* 0x020fc40003f45270 */
[----:B0-----:R-:W-:Y:S02]  /*1aa0*/  ISETP.LT.U32.AND P0, PT, R4, R13, PT ;  /* 0x0000000d0400720c */ /* 0x001fe40003f01070 */
[----:B------:R-:W-:Y:S02]  /*1ab0*/  @P4 SEL R10, R12, 0x1, !P2 ;  /* 0x000000010c0a4807 */ /* 0x000fe40005000000 */
[----:B------:R-:W-:Y:S01]  /*1ac0*/  ISETP.LT.AND.EX P0, PT, R5, R14, PT, P0 ;  /* 0x0000000e0500720c */ /* 0x000fe20003f01300 */
[----:B------:R-:W-:Y:S01]  /*1ad0*/  LDS.U8 R12, [UR5+0x78] ;  /* 0x00007805ff0c7984 */ /* 0x000fe20008000000 */
[----:B------:R-:W-:Y:S02]  /*1ae0*/  LOP3.LUT P3, RZ, R10, 0xff, RZ, 0xc0, !PT ;  /* 0x000000ff0aff7812 */ /* 0x000fe4000786c0ff */
[----:B----4-:R-:W-:-:S03]  /*1af0*/  ISETP.NE.AND P5, PT, R15, RZ, PT ;  /* 0x000000ff0f00720c */ /* 0x010fc60003fa5270 */
[C---:B-1-3--:R-:W-:Y:S02]  /*1b00*/  @P2 SEL R13, R4.reuse, R13, P0 ;  /* 0x0000000d040d2207 */ /* 0x04afe40000000000 */
[C---:B------:R-:W-:Y:S02]  /*1b10*/  @P2 SEL R14, R5.reuse, R14, P0 ;  /* 0x0000000e050e2207 */ /* 0x040fe40000000000 */
[----:B------:R-:W-:Y:S02]  /*1b20*/  SEL R13, R4, R13, !P4 ;  /* 0x0000000d040d7207 */ /* 0x000fe40006000000 */
[----:B------:R-:W-:Y:S02]  /*1b30*/  SEL R11, R5, R14, !P4 ;  /* 0x0000000e050b7207 */ /* 0x000fe40006000000 */
[----:B------:R-:W-:Y:S01]  /*1b40*/  ISETP.LT.U32.AND P0, PT, R8, R13, PT ;  /* 0x0000000d0800720c */ /* 0x000fe20003f01070 */
[----:B------:R-:W-:Y:S01]  /*1b50*/  LDS.64 R4, [UR5+0x60] ;  /* 0x00006005ff047984 */ /* 0x000fe20008000a00 */
[----:B------:R-:W-:-:S02]  /*1b60*/  @P3 SEL R15, R10, 0x1, !P5 ;  /* 0x000000010a0f3807 */ /* 0x000fc40006800000 */
[----:B------:R-:W-:Y:S01]  /*1b70*/  ISETP.LT.AND.EX P0, PT, R9, R11, PT, P0 ;  /* 0x0000000b0900720c */ /* 0x000fe20003f01300 */
[----:B------:R-:W0:Y:S01]  /*1b80*/  LDS.U8 R10, [UR5+0x58] ;  /* 0x00005805ff0a7984 */ /* 0x000e220008000000 */
[----:B------:R-:W-:Y:S02]  /*1b90*/  ISETP.NE.AND P4, PT, R16, RZ, PT ;  /* 0x000000ff1000720c */ /* 0x000fe40003f85270 */
[C---:B------:R-:W-:Y:S02]  /*1ba0*/  @P5 SEL R13, R8.reuse, R13, P0 ;  /* 0x0000000d080d5207 */ /* 0x040fe40000000000 */
[----:B------:R-:W-:Y:S02]  /*1bb0*/  LOP3.LUT P2, RZ, R15, 0xff, RZ, 0xc0, !PT ;  /* 0x000000ff0fff7812 */ /* 0x000fe4000784c0ff */
[----:B------:R-:W-:Y:S02]  /*1bc0*/  @P5 SEL R11, R9, R11, P0 ;  /* 0x0000000b090b5207 */ /* 0x000fe40000000000 */
[----:B------:R-:W-:-:S02]  /*1bd0*/  SEL R13, R8, R13, !P3 ;  /* 0x0000000d080d7207 */ /* 0x000fc40005800000 */
[----:B------:R-:W-:Y:S02]  /*1be0*/  SEL R11, R9, R11, !P3 ;  /* 0x0000000b090b7207 */ /* 0x000fe40005800000 */
[C---:B--2---:R-:W-:Y:S01]  /*1bf0*/  ISETP.LT.U32.AND P0, PT, R6.reuse, R13, PT ;  /* 0x0000000d0600720c */ /* 0x044fe20003f01070 */
[----:B------:R-:W1:Y:S01]  /*1c00*/  LDS.64 R8, [UR5+0x70] ;  /* 0x00007005ff087984 */ /* 0x000e620008000a00 */
[----:B------:R-:W-:Y:S02]  /*1c10*/  ISETP.NE.AND P3, PT, R17, RZ, PT ;  /* 0x000000ff1100720c */ /* 0x000fe40003f65270 */
[----:B------:R-:W-:Y:S02]  /*1c20*/  ISETP.LT.AND.EX P0, PT, R7, R11, PT, P0 ;  /* 0x0000000b0700720c */ /* 0x000fe40003f01300 */
[----:B------:R-:W-:Y:S02]  /*1c30*/  @P2 SEL R16, R15, 0x1, !P4 ;  /* 0x000000010f102807 */ /* 0x000fe40006000000 */
[----:B------:R-:W-:Y:S01]  /*1c40*/  @P4 SEL R13, R6, R13, P0 ;  /* 0x0000000d060d4207 */ /* 0x000fe20000000000 */
[----:B------:R-:W2:Y:S01]  /*1c50*/  LDS.64 R14, [UR5+0x80] ;  /* 0x00008005ff0e7984 */ /* 0x000ea20008000a00 */
[----:B------:R-:W-:-:S02]  /*1c60*/  @P4 SEL R11, R7, R11, P0 ;  /* 0x0000000b070b4207 */ /* 0x000fc40000000000 */
[----:B------:R-:W-:Y:S02]  /*1c70*/  SEL R13, R6, R13, !P2 ;  /* 0x0000000d060d7207 */ /* 0x000fe40005000000 */
[----:B------:R-:W-:Y:S02]  /*1c80*/  LOP3.LUT P5, RZ, R16, 0xff, RZ, 0xc0, !PT ;  /* 0x000000ff10ff7812 */ /* 0x000fe400078ac0ff */
[----:B------:R-:W-:Y:S02]  /*1c90*/  SEL R7, R7, R11, !P2 ;  /* 0x0000000b07077207 */ /* 0x000fe40005000000 */
[----:B------:R-:W-:-:S04]  /*1ca0*/  ISETP.LT.U32.AND P0, PT, R2, R13, PT ;  /* 0x0000000d0200720c */ /* 0x000fc80003f01070 */
[----:B------:R-:W-:-:S04]  /*1cb0*/  ISETP.LT.AND.EX P0, PT, R3, R7, PT, P0 ;  /* 0x000000070300720c */ /* 0x000fc80003f01300 */
[----:B------:R-:W-:Y:S02]  /*1cc0*/  @P3 SEL R13, R2, R13, P0 ;  /* 0x0000000d020d3207 */ /* 0x000fe40000000000 */
[----:B------:R-:W-:Y:S02]  /*1cd0*/  @P5 SEL R17, R16, 0x1, !P3 ;  /* 0x0000000110115807 */ /* 0x000fe40005800000 */
[----:B0-----:R-:W-:Y:S02]  /*1ce0*/  ISETP.NE.AND P2, PT, R10, RZ, PT ;  /* 0x000000ff0a00720c */ /* 0x001fe40003f45270 */
[----:B------:R-:W-:Y:S02]  /*1cf0*/  @P3 SEL R7, R3, R7, P0 ;  /* 0x0000000703073207 */ /* 0x000fe40000000000 */
[----:B------:R-:W-:Y:S02]  /*1d00*/  SEL R13, R2, R13, !P5 ;  /* 0x0000000d020d7207 */ /* 0x000fe40006800000 */
[----:B------:R-:W-:-:S02]  /*1d10*/  LOP3.LUT P4, RZ, R17, 0xff, RZ, 0xc0, !PT ;  /* 0x000000ff11ff7812 */ /* 0x000fc4000788c0ff */
[----:B------:R-:W-:Y:S02]  /*1d20*/  SEL R3, R3, R7, !P5 ;  /* 0x0000000703037207 */ /* 0x000fe40006800000 */
[----:B------:R-:W-:Y:S02]  /*1d30*/  ISETP.LT.U32.AND P0, PT, R4, R13, PT ;  /* 0x0000000d0400720c */ /* 0x000fe40003f01070 */
[----:B------:R-:W-:Y:S02]  /*1d40*/  ISETP.NE.AND P3, PT, R18, RZ, PT ;  /* 0x000000ff1200720c */ /* 0x000fe40003f65270 */
[----:B------:R-:W-:-:S04]  /*1d50*/  ISETP.LT.AND.EX P0, PT, R5, R3, PT, P0 ;  /* 0x000000030500720c */ /* 0x000fc80003f01300 */
[C---:B------:R-:W-:Y:S02]  /*1d60*/  @P2 SEL R13, R4.reuse, R13, P0 ;  /* 0x0000000d040d2207 */ /* 0x040fe40000000000 */
[----:B------:R-:W-:Y:S02]  /*1d70*/  @P4 SEL R10, R17, 0x1, !P2 ;  /* 0x00000001110a4807 */ /* 0x000fe40005000000 */
[C---:B------:R-:W-:Y:S02]  /*1d80*/  @P2 SEL R3, R5.reuse, R3, P0 ;  /* 0x0000000305032207 */ /* 0x040fe40000000000 */
[----:B------:R-:W-:Y:S02]  /*1d90*/  SEL R13, R4, R13, !P4 ;  /* 0x0000000d040d7207 */ /* 0x000fe40006000000 */
[----:B------:R-:W-:Y:S02]  /*1da0*/  LOP3.LUT P5, RZ, R10, 0xff, RZ, 0xc0, !PT ;  /* 0x000000ff0aff7812 */ /* 0x000fe400078ac0ff */
[----:B------:R-:W-:-:S02]  /*1db0*/  SEL R5, R5, R3, !P4 ;  /* 0x0000000305057207 */ /* 0x000fc40006000000 */
[----:B-1----:R-:W-:Y:S02]  /*1dc0*/  ISETP.LT.U32.AND P0, PT, R8, R13, PT ;  /* 0x0000000d0800720c */ /* 0x002fe40003f01070 */
[----:B------:R-:W-:Y:S02]  /*1dd0*/  ISETP.NE.AND P4, PT, R12, RZ, PT ;  /* 0x000000ff0c00720c */ /* 0x000fe40003f85270 */
[----:B------:R-:W-:-:S04]  /*1de0*/  ISETP.LT.AND.EX P0, PT, R9, R5, PT, P0 ;  /* 0x000000050900720c */ /* 0x000fc80003f01300 */
[----:B------:R-:W-:Y:S02]  /*1df0*/  @P3 SEL R13, R8, R13, P0 ;  /* 0x0000000d080d3207 */ /* 0x000fe40000000000 */
[----:B------:R-:W-:Y:S02]  /*1e00*/  @P5 SEL R18, R10, 0x1, !P3 ;  /* 0x000000010a125807 */ /* 0x000fe40005800000 */
[C---:B------:R-:W-:Y:S02]  /*1e10*/  @P3 SEL R5, R9.reuse, R5, P0 ;  /* 0x0000000509053207 */ /* 0x040fe40000000000 */
[----:B------:R-:W-:Y:S02]  /*1e20*/  SEL R13, R8, R13, !P5 ;  /* 0x0000000d080d7207 */ /* 0x000fe40006800000 */
[----:B------:R-:W-:Y:S02]  /*1e30*/  LOP3.LUT P2, RZ, R18, 0xff, RZ, 0xc0, !PT ;  /* 0x000000ff12ff7812 */ /* 0x000fe4000784c0ff */
[----:B------:R-:W-:-:S02]  /*1e40*/  SEL R9, R9, R5, !P5 ;  /* 0x0000000509097207 */ /* 0x000fc40006800000 */
[----:B--2---:R-:W-:-:S04]  /*1e50*/  ISETP.LT.U32.AND P0, PT, R14, R13, PT ;  /* 0x0000000d0e00720c */ /* 0x004fc80003f01070 */
[----:B------:R-:W-:-:S04]  /*1e60*/  ISETP.LT.AND.EX P0, PT, R15, R9, PT, P0 ;  /* 0x000000090f00720c */ /* 0x000fc80003f01300 */
[C---:B------:R-:W-:Y:S02]  /*1e70*/  @P4 SEL R13, R14.reuse, R13, P0 ;  /* 0x0000000d0e0d4207 */ /* 0x040fe40000000000 */
[C---:B------:R-:W-:Y:S02]  /*1e80*/  @P4 SEL R9, R15.reuse, R9, P0 ;  /* 0x000000090f094207 */ /* 0x040fe40000000000 */
[----:B------:R-:W-:Y:S02]  /*1e90*/  SEL R13, R14, R13, !P2 ;  /* 0x0000000d0e0d7207 */ /* 0x000fe40005000000 */
[----:B------:R-:W-:Y:S02]  /*1ea0*/  @P2 SEL R12, R18, 0x1, !P4 ;  /* 0x00000001120c2807 */ /* 0x000fe40006000000 */
[----:B------:R-:W-:Y:S01]  /*1eb0*/  SEL R14, R15, R9, !P2 ;  /* 0x000000090f0e7207 */ /* 0x000fe20005000000 */
[----:B------:R-:W-:Y:S06]  /*1ec0*/  BRA `(.L_x_230) ;  /* 0x0000003400587947 */ /* 0x000fec0003800000 */
.L_x_217:
        /* <DEDUP_REMOVED lines=26> */
[-C--:B------:R-:W-:Y:S02]  /*2070*/  @!P0 ISETP.LT.U32.AND P4, PT, R6, R13.reuse, PT ;  /* 0x0000000d0600820c */ /* 0x080fe40003f81070 */
[----:B------:R-:W-:Y:S02]  /*2080*/  @P0 ISETP.NE.AND P6, PT, R4, RZ, PT ;  /* 0x000000ff0400020c */ /* 0x000fe40003fc5270 */
[----:B------:R-:W-:Y:S02]  /*2090*/  @!P0 PRMT R12, R8, 0x7610, R12 ;  /* 0x00007610080c8816 */ /* 0x000fe4000000000c */
[----:B0-----:R-:W-:Y:S02]  /*20a0*/  @!P0 ISETP.LT.AND.EX P4, PT, R9, R14, PT, P4 ;  /* 0x0000000e0900820c */ /* 0x001fe40003f81340 */
[----:B------:R-:W-:Y:S02]  /*20b0*/  @P0 SEL R4, R7, R12, !P6 ;  /* 0x0000000c07040207 */ /* 0x000fe40007000000 */
[----:B--2---:R-:W-:-:S02]  /*20c0*/  @!P0 SEL R13, R6, R13, P4 ;  /* 0x0000000d060d8207 */ /* 0x004fc40002000000 */
[C---:B------:R-:W-:Y:S02]  /*20d0*/  @!P0 SEL R14, R9.reuse, R14, P4 ;  /* 0x0000000e090e8207 */ /* 0x040fe40002000000 */
[----:B------:R-:W-:Y:S02]  /*20e0*/  @P0 PRMT R12, R4, 0x7610, R12 ;  /* 0x00007610040c0816 */ /* 0x000fe4000000000c */
[----:B------:R-:W-:Y:S02]  /*20f0*/  @P0 SEL R13, R6, R13, !P6 ;  /* 0x0000000d060d0207 */ /* 0x000fe40007000000 */
[----:B------:R-:W-:-:S07]  /*2100*/  @P0 SEL R14, R9, R14, !P6 ;  /* 0x0000000e090e0207 */ /* 0x000fce0007000000 */
.L_x_232:
[----:B------:R-:W-:Y:S05]  /*2110*/  BSYNC.RECONVERGENT B1 ;  /* 0x0000000000017941 */ /* 0x000fea0003800200 */
.L_x_231:
[----:B------:R-:W-:Y:S01]  /*2120*/  ISETP.GT.AND P4, PT, R5, R2, PT ;  /* 0x000000020500720c */ /* 0x000fe20003f84270 */
[----:B------:R3:W0:Y:S01]  /*2130*/  SHFL.DOWN PT, R6, R13, 0x2, R2 ;  /* 0x084000000d067989 */ /* 0x00062200000e0002 */
[----:B------:R-:W-:Y:S01]  /*2140*/  LOP3.LUT R5, R12, 0xff, RZ, 0xc0, !PT ;  /* 0x000000ff0c057812 */ /* 0x000fe200078ec0ff */
[----:B------:R-:W-:Y:S02]  /*2150*/  BSSY.RECONVERGENT B1, `(.L_x_233) ;  /* 0x0000012000017945 */ /* 0x000fe40003800200 */
[----:B----4-:R3:W4:Y:S04]  /*2160*/  SHFL.DOWN PT, R7, R14, 0x2, R2 ;  /* 0x084000000e077989 */ /* 0x01072800000e0002 */
[----:B------:R3:W0:Y:S01]  /*2170*/  SHFL.DOWN PT, R5, R5, 0x2, R2 ;  /* 0x0840000005057989 */ /* 0x00062200000e0002 */
[----:B------:R-:W-:Y:S05]  /*2180*/  @P5 BRA `(.L_x_234) ;  /* 0x0000000000385947 */ /* 0x000fea0003800000 */
[----:B0-----:R-:W-:Y:S01]  /*2190*/  LOP3.LUT P0, RZ, R5, 0xff, RZ, 0xc0, !PT ;  /* 0x000000ff05ff7812 */ /* 0x001fe2000780c0ff */
[----:B------:R-:W-:Y:S01]  /*21a0*/  IMAD.MOV.U32 R8, RZ, RZ, 0x1 ;  /* 0x00000001ff087424 */ /* 0x000fe200078e00ff */
[----:B------:R-:W-:-:S04]  /*21b0*/  LOP3.LUT P5, R4, R12, 0xff, RZ, 0xc0, !PT ;  /* 0x000000ff0c047812 */ /* 0x000fc800078ac0ff */
[----:B------:R-:W-:-:S13]  /*21c0*/  PLOP3.LUT P0, PT, P5, P0, PT, 0x2f, 0xf2 ;  /* 0x0000000000f2781c */ /* 0x000fda0002f00577 */
[-C--:B------:R-:W-:Y:S02]  /*21d0*/  @!P0 ISETP.LT.U32.AND P5, PT, R6, R13.reuse, PT ;  /* 0x0000000d0600820c */ /* 0x080fe40003fa1070 */
        /* <DEDUP_REMOVED lines=9> */
.L_x_234:
[----:B------:R-:W-:Y:S05]  /*2270*/  BSYNC.RECONVERGENT B1 ;  /* 0x0000000000017941 */ /* 0x000fea0003800200 */
.L_x_233:
        /* <DEDUP_REMOVED lines=20> */
.L_x_236:
[----:B------:R-:W-:Y:S05]  /*23c0*/  BSYNC.RECONVERGENT B1 ;  /* 0x0000000000017941 */ /* 0x000fea0003800200 */
.L_x_235:
        /* <DEDUP_REMOVED lines=20> */
.L_x_238:
[----:B------:R-:W-:Y:S05]  /*2510*/  BSYNC.RECONVERGENT B1 ;  /* 0x0000000000017941 */ /* 0x000fea0003800200 */
.L_x_237:
        /* <DEDUP_REMOVED lines=20> */
.L_x_240:
[----:B------:R-:W-:Y:S05]  /*2660*/  BSYNC.RECONVERGENT B1 ;  /* 0x0000000000017941 */ /* 0x000fea0003800200 */
.L_x_239:
[----:B------:R-:W-:Y:S04]  /*2670*/  BSSY.RECONVERGENT B1, `(.L_x_241) ;  /* 0x000000c000017945 */ /* 0x000fe80003800200 */
[----:B------:R-:W-:Y:S05]  /*2680*/  @P1 BRA `(.L_x_242) ;  /* 0x0000000000281947 */ /* 0x000fea0003800000 */
[----:B0-----:R-:W0:Y:S01]  /*2690*/  S2R R5, SR_CgaCtaId ;  /* 0x0000000000057919 */ /* 0x001e220000008800 */
[----:B------:R-:W-:Y:S02]  /*26a0*/  MOV R4, 0x400 ;  /* 0x0000040000047802 */ /* 0x000fe40000000f00 */
[----:B--234-:R-:W-:-:S04]  /*26b0*/  SHF.R.U32.HI R2, RZ, 0x1, R3 ;  /* 0x00000001ff027819 */ /* 0x01cfc80000011603 */
[----:B------:R-:W-:Y:S02]  /*26c0*/  LOP3.LUT R2, R2, 0x1f0, RZ, 0xc0, !PT ;  /* 0x000001f002027812 */ /* 0x000fe400078ec0ff */
[----:B0-----:R-:W-:Y:S01]  /*26d0*/  LEA R5, R5, R4, 0x18 ;  /* 0x0000000405057211 */ /* 0x001fe200078ec0ff */
[----:B------:R-:W-:-:S04]  /*26e0*/  IMAD.MOV.U32 R4, RZ, RZ, R13 ;  /* 0x000000ffff047224 */ /* 0x000fc800078e000d */
[----:B------:R-:W-:Y:S02]  /*26f0*/  IMAD.IADD R7, R2, 0x1, R5 ;  /* 0x0000000102077824 */ /* 0x000fe400078e0205 */
[----:B------:R-:W-:-:S03]  /*2700*/  IMAD.MOV.U32 R5, RZ, RZ, R14 ;  /* 0x000000ffff057224 */ /* 0x000fc600078e000e */
[----:B------:R0:W-:Y:S04]  /*2710*/  STS.U8 [R7+0x8], R12 ;  /* 0x0000080c07007388 */ /* 0x0001e80000000000 */
[----:B------:R0:W-:Y:S02]  /*2720*/  STS.64 [R7+0x10], R4 ;  /* 0x0000100407007388 */ /* 0x0001e40000000a00 */
.L_x_242:
[----:B------:R-:W-:Y:S05]  /*2730*/  BSYNC.RECONVERGENT B1 ;  /* 0x0000000000017941 */ /* 0x000fea0003800200 */
.L_x_241:
[----:B------:R-:W-:Y:S01]  /*2740*/  BAR.SYNC.DEFER_BLOCKING 0x0 ;  /* 0x0000000000007b1d */ /* 0x000fe20000010000 */
[----:B------:R-:W-:-:S13]  /*2750*/  ISETP.NE.AND P1, PT, R3, RZ, PT ;  /* 0x000000ff0300720c */ /* 0x000fda0003f25270 */
[----:B------:R-:W-:Y:S05]  /*2760*/  @P1 BRA `(.L_x_230) ;  /* 0x0000002c00301947 */ /* 0x000fea0003800000 */
[----:B------:R-:W-:Y:S02]  /*2770*/  UISETP.GE.U32.AND UP0, UPT, UR4, 0x21, UPT ;  /* 0x000000210400788c */ /* 0x000fe4000bf06070 */
[----:B------:R-:W-:Y:S02]  /*2780*/  UISETP.GE.U32.AND UP1, UPT, UR4, 0x41, UPT ;  /* 0x000000410400788c */ /* 0x000fe4000bf26070 */
[----:B------:R-:W-:Y:S02]  /*2790*/  UISETP.GE.U32.AND UP2, UPT, UR4, 0x61, UPT ;  /* 0x000000610400788c */ /* 0x000fe4000bf46070 */
[----:B------:R-:W-:Y:S02]  /*27a0*/  UISETP.GE.U32.AND UP3, UPT, UR4, 0x81, UPT ;  /* 0x000000810400788c */ /* 0x000fe4000bf66070 */
[----:B------:R-:W-:Y:S02]  /*27b0*/  UISETP.GE.U32.AND UP4, UPT, UR4, 0xa1, UPT ;  /* 0x000000a10400788c */ /* 0x000fe4000bf86070 */
[----:B------:R-:W-:-:S02]  /*27c0*/  UISETP.GE.U32.AND UP5, UPT, UR4, 0xc1, UPT ;  /* 0x000000c10400788c */ /* 0x000fc4000bfa6070 */
[----:B------:R-:W-:Y:S01]  /*27d0*/  UISETP.GE.U32.AND UP6, UPT, UR4, 0xe1, UPT ;  /* 0x000000e10400788c */ /* 0x000fe2000bfc6070 */
[----:B------:R-:W-:Y:S10]  /*27e0*/  BRA.U !UP0, `(.L_x_243) ;  /* 0x00000001083c7547 */ /* 0x000ff4000b800000 */
[----:B------:R-:W5:Y:S01]  /*27f0*/  S2UR UR6, SR_CgaCtaId ;  /* 0x00000000000679c3 */ /* 0x000f620000008800 */
[----:B------:R-:W-:Y:S01]  /*2800*/  UMOV UR5, 0x400 ;  /* 0x0000040000057882 */ /* 0x000fe20000000000 */
[----:B------:R-:W-:Y:S01]  /*2810*/  LOP3.LUT P3, RZ, R12, 0xff, RZ, 0xc0, !PT ;  /* 0x000000ff0cff7812 */ /* 0x000fe2000786c0ff */
[----:B-----5:R-:W-:-:S09]  /*2820*/  ULEA UR5, UR6, UR5, 0x18 ;  /* 0x0000000506057291 */ /* 0x020fd2000f8ec0ff */
[----:B0-----:R-:W0:Y:S04]  /*2830*/  LDS.U8 R4, [UR5+0x18] ;  /* 0x00001805ff047984 */ /* 0x001e280008000000 */
[----:B--234-:R-:W2:Y:S01]  /*2840*/  LDS.64 R2, [UR5+0x20] ;  /* 0x00002005ff027984 */ /* 0x01cea20008000a00 */
[----:B0-----:R-:W-:Y:S02]  /*2850*/  ISETP.NE.AND P2, PT, R4, RZ, PT ;  /* 0x000000ff0400720c */ /* 0x001fe40003f45270 */
[----:B--2---:R-:W-:Y:S02]  /*2860*/  ISETP.LT.U32.AND P0, PT, R2, R13, PT ;  /* 0x0000000d0200720c */ /* 0x004fe40003f01070 */
[----:B------:R-:W-:Y:S02]  /*2870*/  @P3 SEL R4, R12, 0x1, !P2 ;  /* 0x000000010c043807 */ /* 0x000fe40005000000 */
[----:B------:R-:W-:-:S02]  /*2880*/  ISETP.LT.AND.EX P0, PT, R3, R14, PT, P0 ;  /* 0x0000000e0300720c */ /* 0x000fc40003f01300 */
[----:B------:R-:W-:-:S05]  /*2890*/  PRMT R12, R4, 0x7610, R12 ;  /* 0x00007610040c7816 */ /* 0x000fca000000000c */
[C---:B------:R-:W-:Y:S02]  /*28a0*/  @P2 SEL R13, R2.reuse, R13, P0 ;  /* 0x0000000d020d2207 */ /* 0x040fe40000000000 */
[C---:B------:R-:W-:Y:S02]  /*28b0*/  @P2 SEL R14, R3.reuse, R14, P0 ;  /* 0x0000000e030e2207 */ /* 0x040fe40000000000 */
[----:B------:R-:W-:Y:S02]  /*28c0*/  SEL R13, R2, R13, !P3 ;  /* 0x0000000d020d7207 */ /* 0x000fe40005800000 */
[----:B------:R-:W-:-:S07]  /*28d0*/  SEL R14, R3, R14, !P3 ;  /* 0x0000000e030e7207 */ /* 0x000fce0005800000 */
.L_x_243:
[----:B------:R-:W-:Y:S05]  /*28e0*/  BRA.U !UP1, `(.L_x_244) ;  /* 0x00000001093c7547 */ /* 0x000fea000b800000 */
        /* <DEDUP_REMOVED lines=15> */
.L_x_244:
        /* <DEDUP_REMOVED lines=16> */
.L_x_245:
        /* <DEDUP_REMOVED lines=16> */
.L_x_246:
        /* <DEDUP_REMOVED lines=16> */
.L_x_247:
        /* <DEDUP_REMOVED lines=16> */
.L_x_248:
        /* <DEDUP_REMOVED lines=17> */
.L_x_207:
        /* <DEDUP_REMOVED lines=9> */
[----:B------:R-:W-:Y:S01]  /*2f80*/  UIADD3 UR5, UPT, UPT, UR4, -0x400, URZ ;  /* 0xfffffc0004057890 */ /* 0x000fe2000fffe0ff */
[----:B------:R-:W-:-:S03]  /*2f90*/  IMAD.MOV.U32 R16, RZ, RZ, 0x400 ;  /* 0x00000400ff107424 */ /* 0x000fc600078e00ff */
[----:B------:R-:W-:Y:S01]  /*2fa0*/  UISETP.GE.U32.AND UP0, UPT, UR5, 0x400, UPT ;  /* 0x000004000500788c */ /* 0x000fe2000bf06070 */
        /* <DEDUP_REMOVED lines=10> */
[C---:B------:R-:W-:Y:S01]  /*3050*/  ISETP.LT.U32.AND P1, PT, R6.reuse, R13, PT ;  /* 0x0000000d0600720c */ /* 0x040fe20003f21070 */
        /* <DEDUP_REMOVED lines=12> */
[-C--:B------:R-:W-:Y:S02]  /*3120*/  ISETP.LT.AND.EX P1, PT, R9, R14.reuse, PT, P1 ;  /* 0x0000000e0900720c */ /* 0x080fe40003f21310 */
[----:B------:R-:W-:Y:S02]  /*3130*/  LOP3.LUT R7, R7, 0x1, RZ, 0xc, !PT ;  /* 0x0000000107077812 */ /* 0x000fe400078e0cff */
[C---:B------:R-:W-:Y:S02]  /*3140*/  @!P3 SEL R13, R4.reuse, R13, P1 ;  /* 0x0000000d040db207 */ /* 0x040fe40000800000 */
[----:B------:R-:W-:Y:S02]  /*3150*/  @!P3 SEL R14, R9, R14, P1 ;  /* 0x0000000e090eb207 */ /* 0x000fe40000800000 */
[----:B------:R-:W-:Y:S02]  /*3160*/  SEL R7, R7, 0x1, P0 ;  /* 0x0000000107077807 */ /* 0x000fe40000000000 */
[----:B------:R-:W-:-:S02]  /*3170*/  SEL R13, R4, R13, P0 ;  /* 0x0000000d040d7207 */ /* 0x000fc40000000000 */
[----:B------:R-:W-:Y:S02]  /*3180*/  SEL R14, R9, R14, P0 ;  /* 0x0000000e090e7207 */ /* 0x000fe40000000000 */
[----:B------:R-:W-:Y:S01]  /*3190*/  PRMT R12, R7, 0x7610, R12 ;  /* 0x00007610070c7816 */ /* 0x000fe2000000000c */
[----:B------:R-:W-:Y:S06]  /*31a0*/  BRA.U !UP0, `(.L_x_249) ;  /* 0x0000000508107547 */ /* 0x000fec000b800000 */
[----:B------:R-:W-:Y:S01]  /*31b0*/  IMAD.MOV.U32 R16, RZ, RZ, 0x400 ;  /* 0x00000400ff107424 */ /* 0x000fe200078e00ff */
[----:B------:R-:W0:Y:S01]  /*31c0*/  LDCU UR4, c[0x0][0x3a0] ;  /* 0x00007400ff0477ac */ /* 0x000e220008000800 */
[----:B------:R-:W2:Y:S01]  /*31d0*/  LDCU.64 UR6, c[0x0][0x390] ;  /* 0x00007200ff0677ac */ /* 0x000ea20008000a00 */
[----:B------:R-:W-:-:S04]  /*31e0*/  NOP ;  /* 0x0000000000007918 */ /* 0x000fc80000000000 */
.L_x_251:
[----:B------:R-:W-:-:S05]  /*31f0*/  IMAD.WIDE.U32 R4, R16, 0x4, R2 ;  /* 0x0000000410047825 */ /* 0x000fca00078e0002 */
[----:B------:R-:W3:Y:S04]  /*3200*/  LDG.E.U16 R6, desc[UR8][R4.64] ;  /* 0x0000000804067981 */ /* 0x000ee8000c1e1500 */
[----:B------:R-:W4:Y:S04]  /*3210*/  LDG.E.U8 R8, desc[UR8][R4.64+0x400] ;  /* 0x0004000804087981 */ /* 0x000f28000c1e1100 */
[----:B------:R-:W5:Y:S04]  /*3220*/  LDG.E.U8 R9, desc[UR8][R4.64+0x800] ;  /* 0x0008000804097981 */ /* 0x000f68000c1e1100 */
[----:B------:R1:W5:Y:S01]  /*3230*/  LDG.E.U8 R11, desc[UR8][R4.64+0xc00] ;  /* 0x000c0008040b7981 */ /* 0x000362000c1e1100 */
[----:B------:R-:W-:-:S02]  /*3240*/  LOP3.LUT P1, RZ, R12, 0xff, RZ, 0xc0, !PT ;  /* 0x000000ff0cff7812 */ /* 0x000fc4000782c0ff */
[----:B--2---:R-:W-:-:S04]  /*3250*/  IADD3 R10, P2, P3, R15, UR6, R16 ;  /* 0x000000060f0a7c10 */ /* 0x004fc8000fb5e010 */
[----:B------:R-:W-:-:S07]  /*3260*/  IADD3.X R7, PT, PT, RZ, UR7, RZ, P2, P3 ;  /* 0x00000007ff077c10 */ /* 0x000fce00097e64ff */
[----:B------:R-:W-:-:S04]  /*3270*/  @P1 ISETP.LT.U32.AND P0, PT, R10, R13, PT ;  /* 0x0000000d0a00120c */ /* 0x000fc80003f01070 */
[----:B------:R-:W-:Y:S02]  /*3280*/  @P1 ISETP.LT.AND.EX P0, PT, R7, R14, PT, P0 ;  /* 0x0000000e0700120c */ /* 0x000fe40003f01300 */
[----:B---3--:R-:W-:-:S04]  /*3290*/  LOP3.LUT R6, R6, 0x1, RZ, 0xc0, !PT ;  /* 0x0000000106067812 */ /* 0x008fc800078ec0ff */
[C---:B------:R-:W-:Y:S02]  /*32a0*/  ISETP.NE.OR P4, PT, R6.reuse, RZ, !P1 ;  /* 0x000000ff0600720c */ /* 0x040fe40004f85670 */
[----:B------:R-:W-:Y:S02]  /*32b0*/  @P1 ISETP.NE.AND P2, PT, R6, RZ, PT ;  /* 0x000000ff0600120c */ /* 0x000fe40003f45270 */
[----:B----4-:R-:W-:Y:S02]  /*32c0*/  LOP3.LUT P3, RZ, R8, 0x1, RZ, 0xc0, !PT ;  /* 0x0000000108ff7812 */ /* 0x010fe4000786c0ff */
[----:B------:R-:W-:Y:S02]  /*32d0*/  @P1 SEL R12, R12, 0x1, P2 ;  /* 0x000000010c0c1807 */ /* 0x000fe40001000000 */
[----:B------:R-:W-:Y:S02]  /*32e0*/  @!P1 LOP3.LUT R12, R6, 0x1, RZ, 0x3c, !PT ;  /* 0x00000001060c9812 */ /* 0x000fe400078e3cff */
[----:B-1----:R-:W-:-:S02]  /*32f0*/  LOP3.LUT R4, R8, 0x1, RZ, 0xc0, !PT ;  /* 0x0000000108047812 */ /* 0x002fc400078ec0ff */
[----:B------:R-:W-:Y:S02]  /*3300*/  LOP3.LUT P2, RZ, R12, 0xff, RZ, 0xc0, !PT ;  /* 0x000000ff0cff7812 */ /* 0x000fe4000784c0ff */
[C---:B------:R-:W-:Y:S01]  /*3310*/  @!P4 SEL R13, R10.reuse, R13, P0 ;  /* 0x0000000d0a0dc207 */ /* 0x040fe20000000000 */
[----:B------:R-:W-:Y:S01]  /*3320*/  @!P1 IMAD.MOV.U32 R13, RZ, RZ, R10 ;  /* 0x000000ffff0d9224 */ /* 0x000fe200078e000a */
[----:B------:R-:W-:Y:S01]  /*3330*/  @!P4 SEL R14, R7, R14, P0 ;  /* 0x0000000e070ec207 */ /* 0x000fe20000000000 */
[--C-:B------:R-:W-:Y:S01]  /*3340*/  @!P1 IMAD.MOV.U32 R14, RZ, RZ, R7.reuse ;  /* 0x000000ffff0e9224 */ /* 0x100fe200078e0007 */
[----:B------:R-:W-:Y:S02]  /*3350*/  IADD3 R6, P0, PT, R10, 0x100, RZ ;  /* 0x000001000a067810 */ /* 0x000fe40007f1e0ff */
[----:B------:R-:W-:Y:S02]  /*3360*/  SEL R12, R12, 0x1, P3 ;  /* 0x000000010c0c7807 */ /* 0x000fe40001800000 */
[----:B------:R-:W-:Y:S01]  /*3370*/  IADD3 R8, P4, PT, R10, 0x200, RZ ;  /* 0x000002000a087810 */ /* 0x000fe20007f9e0ff */
[----:B------:R-:W-:Y:S01]  /*3380*/  IMAD.X R5, RZ, RZ, R7, P0 ;  /* 0x000000ffff057224 */ /* 0x000fe200000e0607 */
[----:B------:R-:W-:-:S02]  /*3390*/  ISETP.LT.U32.AND P0, PT, R6, R13, PT ;  /* 0x0000000d0600720c */ /* 0x000fc40003f01070 */
[----:B------:R-:W-:Y:S02]  /*33a0*/  @!P2 LOP3.LUT R12, R4, 0x1, RZ, 0x3c, !PT ;  /* 0x00000001040ca812 */ /* 0x000fe400078e3cff */
[CC--:B------:R-:W-:Y:S02]  /*33b0*/  ISETP.LT.AND.EX P0, PT, R5.reuse, R14.reuse, PT, P0 ;  /* 0x0000000e0500720c */ /* 0x0c0fe40003f01300 */
[----:B------:R-:W-:Y:S02]  /*33c0*/  LOP3.LUT P1, RZ, R12, 0xff, RZ, 0xc0, !PT ;  /* 0x000000ff0cff7812 */ /* 0x000fe4000782c0ff */
[----:B------:R-:W-:Y:S02]  /*33d0*/  @!P3 SEL R13, R6, R13, P0 ;  /* 0x0000000d060db207 */ /* 0x000fe40000000000 */
[----:B------:R-:W-:Y:S02]  /*33e0*/  @!P3 SEL R14, R5, R14, P0 ;  /* 0x0000000e050eb207 */ /* 0x000fe40000000000 */
[----:B-----5:R-:W-:-:S02]  /*33f0*/  LOP3.LUT P3, RZ, R9, 0x1, RZ, 0xc0, !PT ;  /* 0x0000000109ff7812 */ /* 0x020fc4000786c0ff */
[----:B------:R-:W-:Y:S02]  /*3400*/  SEL R13, R6, R13, !P2 ;  /* 0x0000000d060d7207 */ /* 0x000fe40005000000 */
[----:B------:R-:W-:Y:S01]  /*3410*/  SEL R14, R5, R14, !P2 ;  /* 0x0000000e050e7207 */ /* 0x000fe20005000000 */
[----:B------:R-:W-:Y:S01]  /*3420*/  IMAD.X R5, RZ, RZ, R7, P4 ;  /* 0x000000ffff057224 */ /* 0x000fe200020e0607 */
[----:B------:R-:W-:Y:S02]  /*3430*/  ISETP.LT.U32.AND P0, PT, R8, R13, PT ;  /* 0x0000000d0800720c */ /* 0x000fe40003f01070 */
[----:B------:R-:W-:Y:S02]  /*3440*/  IADD3 R6, P4, PT, R10, 0x300, RZ ;  /* 0x000003000a067810 */ /* 0x000fe40007f9e0ff */
[----:B------:R-:W-:Y:S02]  /*3450*/  ISETP.LT.AND.EX P0, PT, R5, R14, PT, P0 ;  /* 0x0000000e0500720c */ /* 0x000fe40003f01300 */
[----:B------:R-:W-:-:S02]  /*3460*/  LOP3.LUT R4, R9, 0x1, RZ, 0xc0, !PT ;  /* 0x0000000109047812 */ /* 0x000fc400078ec0ff */
[C---:B------:R-:W-:Y:S02]  /*3470*/  @!P3 SEL R14, R5.reuse, R14, P0 ;  /* 0x0000000e050eb207 */ /* 0x040fe40000000000 */
[----:B------:R-:W-:Y:S02]  /*3480*/  @!P3 SEL R13, R8, R13, P0 ;  /* 0x0000000d080db207 */ /* 0x000fe40000000000 */
[----:B------:R-:W-:Y:S01]  /*3490*/  SEL R14, R5, R14, !P1 ;  /* 0x0000000e050e7207 */ /* 0x000fe20004800000 */
[----:B------:R-:W-:Y:S01]  /*34a0*/  IMAD.X R5, RZ, RZ, R7, P4 ;  /* 0x000000ffff057224 */ /* 0x000fe200020e0607 */
[----:B0-----:R-:W-:Y:S02]  /*34b0*/  IADD3 R7, PT, PT, -R16, UR4, RZ ;  /* 0x0000000410077c10 */ /* 0x001fe4000fffe1ff */
[----:B------:R-:W-:Y:S02]  /*34c0*/  SEL R12, R12, 0x1, P3 ;  /* 0x000000010c0c7807 */ /* 0x000fe40001800000 */
[----:B------:R-:W-:-:S02]  /*34d0*/  @!P1 LOP3.LUT R12, R4, 0x1, RZ, 0x3c, !PT ;  /* 0x00000001040c9812 */ /* 0x000fc400078e3cff */
[----:B------:R-:W-:Y:S02]  /*34e0*/  LOP3.LUT P3, RZ, R11, 0x1, RZ, 0xc0, !PT ;  /* 0x000000010bff7812 */ /* 0x000fe4000786c0ff */
[----:B------:R-:W-:Y:S02]  /*34f0*/  SEL R13, R8, R13, !P1 ;  /* 0x0000000d080d7207 */ /* 0x000fe40004800000 */
[----:B------:R-:W-:Y:S02]  /*3500*/  ISETP.GE.U32.AND P1, PT, R7, 0x400, PT ;  /* 0x000004000700780c */ /* 0x000fe40003f26070 */
        /* <DEDUP_REMOVED lines=11> */
[----:B------:R-:W-:-:S05]  /*35c0*/  VIADD R16, R16, 0x400 ;  /* 0x0000040010107836 */ /* 0x000fca0000000000 */
[----:B------:R-:W-:-:S13]  /*35d0*/  ISETP.GT.U32.AND P0, PT, R16, UR5, PT ;  /* 0x0000000510007c0c */ /* 0x000fda000bf04070 */
[----:B------:R-:W-:Y:S05]  /*35e0*/  @!P0 BRA `(.L_x_251) ;  /* 0xfffffffc00008947 */ /* 0x000fea000383ffff */
.L_x_249:
[----:B------:R-:W-:Y:S01]  /*35f0*/  IADD3 R2, PT, PT, -R16, UR4, RZ ;  /* 0x0000000410027c10 */ /* 0x000fe2000fffe1ff */
[----:B------:R-:W-:Y:S03]  /*3600*/  BSSY.RECONVERGENT B1, `(.L_x_250) ;  /* 0x0000112000017945 */ /* 0x000fe60003800200 */
[----:B------:R-:W-:-:S04]  /*3610*/  ISETP.GE.AND P0, PT, R15, R2, PT ;  /* 0x000000020f00720c */ /* 0x000fc80003f06270 */
[----:B------:R-:W-:-:S13]  /*3620*/  ISETP.GE.U32.OR P0, PT, R16, UR4, P0 ;  /* 0x0000000410007c0c */ /* 0x000fda0008706470 */
[----:B------:R-:W-:Y:S05]  /*3630*/  @P0 BRA `(.L_x_252) ;  /* 0x0000001000380947 */ /* 0x000fea0003800000 */
[----:B------:R-:W-:Y:S01]  /*3640*/  LOP3.LUT R17, RZ, R15, RZ, 0x33, !PT ;  /* 0x0000000fff117212 */ /* 0x000fe200078e33ff */
[----:B------:R-:W-:Y:S01]  /*3650*/  BSSY.RECONVERGENT B2, `(.L_x_253) ;  /* 0x000008d000027945 */ /* 0x000fe20003800200 */
[----:B------:R-:W-:Y:S02]  /*3660*/  IMAD.MOV.U32 R5, RZ, RZ, R15 ;  /* 0x000000ffff057224 */ /* 0x000fe400078e000f */
[----:B------:R-:W-:-:S04]  /*3670*/  IADD3 R17, PT, PT, -R16, UR4, R17 ;  /* 0x0000000410117c10 */ /* 0x000fc8000fffe111 */
[C---:B------:R-:W-:Y:S02]  /*3680*/  ISETP.GE.U32.AND P0, PT, R17.reuse, 0x700, PT ;  /* 0x000007001100780c */ /* 0x040fe40003f06070 */
[----:B------:R-:W-:-:S04]  /*3690*/  LEA.HI R18, R17, 0x1, RZ, 0x18 ;  /* 0x0000000111127811 */ /* 0x000fc800078fc0ff */
[----:B------:R-:W-:-:S07]  /*36a0*/  LOP3.LUT R30, R18, 0x7, RZ, 0xc0, !PT ;  /* 0x00000007121e7812 */ /* 0x000fce00078ec0ff */
[----:B------:R-:W-:Y:S05]  /*36b0*/  @!P0 BRA `(.L_x_254) ;  /* 0x0000000800188947 */ /* 0x000fea0003800000 */
[----:B------:R-:W0:Y:S01]  /*36c0*/  LDC.64 R2, c[0x0][0x380] ;  /* 0x0000e000ff027b82 */ /* 0x000e220000000a00 */
[----:B------:R-:W-:Y:S01]  /*36d0*/  LOP3.LUT R19, R18, 0x1fffff8, RZ, 0xc0, !PT ;  /* 0x01fffff812137812 */ /* 0x000fe200078ec0ff */
[----:B------:R-:W-:Y:S01]  /*36e0*/  BSSY.RECONVERGENT B3, `(.L_x_255) ;  /* 0x0000082000037945 */ /* 0x000fe20003800200 */
[C---:B------:R-:W-:Y:S01]  /*36f0*/  LOP3.LUT R20, R15.reuse, 0x400, RZ, 0xfc, !PT ;  /* 0x000004000f147812 */ /* 0x040fe200078efcff */
[----:B------:R-:W-:Y:S02]  /*3700*/  IMAD.IADD R21, R15, 0x1, R16 ;  /* 0x000000010f157824 */ /* 0x000fe400078e0210 */
[----:B------:R-:W-:-:S07]  /*3710*/  IMAD.MOV R19, RZ, RZ, -R19 ;  /* 0x000000ffff137224 */ /* 0x000fce00078e0a13 */
.L_x_256:
[----:B0-----:R-:W-:-:S05]  /*3720*/  IMAD.WIDE.U32 R6, R21, 0x4, R2 ;  /* 0x0000000415067825 */ /* 0x001fca00078e0002 */
[----:B------:R0:W2:Y:S01]  /*3730*/  LDG.E.U8 R24, desc[UR8][R6.64] ;  /* 0x0000000806187981 */ /* 0x0000a2000c1e1100 */
[----:B------:R-:W-:-:S04]  /*3740*/  VIADD R27, R21, 0x100 ;  /* 0x00000100151b7836 */ /* 0x000fc80000000000 */
[----:B------:R-:W-:-:S05]  /*3750*/  IMAD.WIDE.U32 R8, R27, 0x4, R2 ;  /* 0x000000041b087825 */ /* 0x000fca00078e0002 */
[----:B------:R3:W4:Y:S01]  /*3760*/  LDG.E.U8 R26, desc[UR8][R8.64] ;  /* 0x00000008081a7981 */ /* 0x000722000c1e1100 */
[----:B------:R-:W-:-:S04]  /*3770*/  VIADD R25, R21, 0x200 ;  /* 0x0000020015197836 */ /* 0x000fc80000000000 */
[----:B------:R-:W-:-:S05]  /*3780*/  IMAD.WIDE.U32 R10, R25, 0x4, R2 ;  /* 0x00000004190a7825 */ /* 0x000fca00078e0002 */
[----:B------:R5:W4:Y:S01]  /*3790*/  LDG.E.U8 R22, desc[UR8][R10.64] ;  /* 0x000000080a167981 */ /* 0x000b22000c1e1100 */
[----:B------:R-:W-:-:S04]  /*37a0*/  VIADD R23, R21, 0x300 ;  /* 0x0000030015177836 */ /* 0x000fc80000000000 */
[----:B------:R-:W-:-:S05]  /*37b0*/  IMAD.WIDE.U32 R4, R23, 0x4, R2 ;  /* 0x0000000417047825 */ /* 0x000fca00078e0002 */
[----:B------:R1:W4:Y:S01]  /*37c0*/  LDG.E.U8 R28, desc[UR8][R4.64] ;  /* 0x00000008041c7981 */ /* 0x000322000c1e1100 */
[----:B------:R-:W-:-:S04]  /*37d0*/  VIADD R29, R21, 0x400 ;  /* 0x00000400151d7836 */ /* 0x000fc80000000000 */
[----:B0-----:R-:W-:-:S06]  /*37e0*/  IMAD.WIDE.U32 R6, R29, 0x4, R2 ;  /* 0x000000041d067825 */ /* 0x001fcc00078e0002 */
[----:B------:R0:W4:Y:S01]  /*37f0*/  LDG.E.U8 R6, desc[UR8][R6.64] ;  /* 0x0000000806067981 */ /* 0x000122000c1e1100 */
[----:B------:R-:W-:-:S04]  /*3800*/  VIADD R31, R21, 0x500 ;  /* 0x00000500151f7836 */ /* 0x000fc80000000000 */
[----:B---3--:R-:W-:-:S06]  /*3810*/  IMAD.WIDE.U32 R8, R31, 0x4, R2 ;  /* 0x000000041f087825 */ /* 0x008fcc00078e0002 */
[----:B------:R3:W4:Y:S01]  /*3820*/  LDG.E.U8 R8, desc[UR8][R8.64] ;  /* 0x0000000808087981 */ /* 0x000722000c1e1100 */
[----:B------:R-:W-:-:S04]  /*3830*/  VIADD R33, R21, 0x600 ;  /* 0x0000060015217836 */ /* 0x000fc80000000000 */
[----:B-----5:R-:W-:-:S06]  /*3840*/  IMAD.WIDE.U32 R10, R33, 0x4, R2 ;  /* 0x00000004210a7825 */ /* 0x020fcc00078e0002 */
[----:B------:R-:W5:Y:S01]  /*3850*/  LDG.E.U8 R10, desc[UR8][R10.64] ;  /* 0x000000080a0a7981 */ /* 0x000f62000c1e1100 */
[----:B------:R-:W-:-:S04]  /*3860*/  VIADD R35, R21, 0x700 ;  /* 0x0000070015237836 */ /* 0x000fc80000000000 */
[----:B-1----:R-:W-:-:S06]  /*3870*/  IMAD.WIDE.U32 R4, R35, 0x4, R2 ;  /* 0x0000000423047825 */ /* 0x002fcc00078e0002 */
[----:B------:R1:W5:Y:S01]  /*3880*/  LDG.E.U8 R4, desc[UR8][R4.64] ;  /* 0x0000000804047981 */ /* 0x000362000c1e1100 */
[----:B------:R-:W-:Y:S01]  /*3890*/  LOP3.LUT P2, RZ, R12, 0xff, RZ, 0xc0, !PT ;  /* 0x000000ff0cff7812 */ /* 0x000fe2000784c0ff */
[----:B------:R-:W-:Y:S01]  /*38a0*/  IMAD.MOV.U32 R32, RZ, RZ, R14 ;  /* 0x000000ffff207224 */ /* 0x000fe200078e000e */
[----:B0-----:R-:W-:Y:S01]  /*38b0*/  IADD3 R7, P1, PT, R21, UR6, RZ ;  /* 0x0000000615077c10 */ /* 0x001fe2000ff3e0ff */
[----:B------:R-:W-:Y:S02]  /*38c0*/  VIADD R19, R19, 0x8 ;  /* 0x0000000813137836 */ /* 0x000fe40000000000 */
[----:B------:R-:W-:Y:S01]  /*38d0*/  VIADD R20, R20, 0x800 ;  /* 0x0000080014147836 */ /* 0x000fe20000000000 */
[----:B------:R-:W-:Y:S01]  /*38e0*/  ISETP.LT.U32.AND P0, PT, R7, R13, PT ;  /* 0x0000000d0700720c */ /* 0x000fe20003f01070 */
[----:B---3--:R-:W-:Y:S02]  /*38f0*/  IMAD.X R9, RZ, RZ, UR7, P1 ;  /* 0x00000007ff097e24 */ /* 0x008fe400088e06ff */
[----:B------:R-:W-:-:S03]  /*3900*/  VIADD R21, R21, 0x800 ;  /* 0x0000080015157836 */ /* 0x000fc60000000000 */
[----:B------:R-:W-:Y:S02]  /*3910*/  ISETP.LT.AND.EX P0, PT, R9, R32, PT, P0 ;  /* 0x000000200900720c */ /* 0x000fe40003f01300 */
[C---:B--2---:R-:W-:Y:S02]  /*3920*/  LOP3.LUT P3, RZ, R24.reuse, 0x1, RZ, 0xc0, !PT ;  /* 0x0000000118ff7812 */ /* 0x044fe4000786c0ff */
[----:B------:R-:W-:Y:S02]  /*3930*/  LOP3.LUT R24, R24, 0x1, RZ, 0xc, !PT ;  /* 0x0000000118187812 */ /* 0x000fe400078e0cff */
[----:B------:R-:W-:-:S04]  /*3940*/  @P2 SEL R24, R12, 0x1, P3 ;  /* 0x000000010c182807 */ /* 0x000fc80001800000 */
[----:B------:R-:W-:-:S05]  /*3950*/  LOP3.LUT P1, RZ, R24, 0xff, RZ, 0xc0, !PT ;  /* 0x000000ff18ff7812 */ /* 0x000fca000782c0ff */
[----:B------:R-:W-:Y:S02]  /*3960*/  @!P3 SEL R13, R7, R13, P0 ;  /* 0x0000000d070db207 */ /* 0x000fe40000000000 */
[----:B------:R-:W-:Y:S02]  /*3970*/  @!P3 SEL R32, R9, R32, P0 ;  /* 0x000000200920b207 */ /* 0x000fe40000000000 */
[----:B------:R-:W-:Y:S02]  /*3980*/  SEL R14, R7, R13, !P2 ;  /* 0x0000000d070e7207 */ /* 0x000fe40005000000 */
[----:B------:R-:W-:Y:S02]  /*3990*/  IADD3 R7, P0, PT, R27, UR6, RZ ;  /* 0x000000061b077c10 */ /* 0x000fe4000ff1e0ff */
[----:B----4-:R-:W-:Y:S02]  /*39a0*/  LOP3.LUT P3, RZ, R26, 0x1, RZ, 0xc0, !PT ;  /* 0x000000011aff7812 */ /* 0x010fe4000786c0ff */
[----:B-1----:R-:W-:Y:S01]  /*39b0*/  SEL R5, R9, R32, !P2 ;  /* 0x0000002009057207 */ /* 0x002fe20005000000 */
[----:B------:R-:W-:Y:S01]  /*39c0*/  IMAD.X R12, RZ, RZ, UR7, P0 ;  /* 0x00000007ff0c7e24 */ /* 0x000fe200080e06ff */
[----:B------:R-:W-:-:S02]  /*39d0*/  ISETP.LT.U32.AND P0, PT, R7, R14, PT ;  /* 0x0000000e0700720c */ /* 0x000fc40003f01070 */
[----:B------:R-:W-:Y:S02]  /*39e0*/  LOP3.LUT R26, R26, 0x1, RZ, 0xc, !PT ;  /* 0x000000011a1a7812 */ /* 0x000fe400078e0cff */
[----:B------:R-:W-:Y:S02]  /*39f0*/  ISETP.LT.AND.EX P0, PT, R12, R5, PT, P0 ;  /* 0x000000050c00720c */ /* 0x000fe40003f01300 */
[----:B------:R-:W-:Y:S02]  /*3a00*/  @P1 SEL R26, R24, 0x1, P3 ;  /* 0x00000001181a1807 */ /* 0x000fe40001800000 */
[----:B------:R-:W-:Y:S02]  /*3a10*/  IADD3 R24, P4, PT, R25, UR6, RZ ;  /* 0x0000000619187c10 */ /* 0x000fe4000ff9e0ff */
[----:B------:R-:W-:Y:S02]  /*3a20*/  @!P3 SEL R14, R7, R14, P0 ;  /* 0x0000000e070eb207 */ /* 0x000fe40000000000 */
[----:B------:R-:W-:-:S02]  /*3a30*/  LOP3.LUT P2, RZ, R26, 0xff, RZ, 0xc0, !PT ;  /* 0x000000ff1aff7812 */ /* 0x000fc4000784c0ff */
[----:B------:R-:W-:Y:S02]  /*3a40*/  @!P3 SEL R5, R12, R5, P0 ;  /* 0x000000050c05b207 */ /* 0x000fe40000000000 */
[----:B------:R-:W-:Y:S02]  /*3a50*/  LOP3.LUT P3, RZ, R22, 0x1, RZ, 0xc0, !PT ;  /* 0x0000000116ff7812 */ /* 0x000fe4000786c0ff */
[----:B------:R-:W-:Y:S02]  /*3a60*/  SEL R7, R7, R14, !P1 ;  /* 0x0000000e07077207 */ /* 0x000fe40004800000 */
[----:B------:R-:W-:Y:S01]  /*3a70*/  SEL R12, R12, R5, !P1 ;  /* 0x000000050c0c7207 */ /* 0x000fe20004800000 */
[----:B------:R-:W-:Y:S01]  /*3a80*/  IMAD.X R5, RZ, RZ, UR7, P4 ;  /* 0x00000007ff057e24 */ /* 0x000fe2000a0e06ff */
[----:B------:R-:W-:Y:S02]  /*3a90*/  ISETP.LT.U32.AND P0, PT, R24, R7, PT ;  /* 0x000000071800720c */ /* 0x000fe40003f01070 */
[----:B------:R-:W-:-:S02]  /*3aa0*/  LOP3.LUT R22, R22, 0x1, RZ, 0xc, !PT ;  /* 0x0000000116167812 */ /* 0x000fc400078e0cff */
[CC--:B------:R-:W-:Y:S02]  /*3ab0*/  ISETP.LT.AND.EX P0, PT, R5.reuse, R12.reuse, PT, P0 ;  /* 0x0000000c0500720c */ /* 0x0c0fe40003f01300 */
[----:B------:R-:W-:Y:S02]  /*3ac0*/  @P2 SEL R22, R26, 0x1, P3 ;  /* 0x000000011a162807 */ /* 0x000fe40001800000 */
[----:B------:R-:W-:Y:S02]  /*3ad0*/  @!P3 SEL R7, R24, R7, P0 ;  /* 0x000000071807b207 */ /* 0x000fe40000000000 */
[----:B------:R-:W-:Y:S02]  /*3ae0*/  @!P3 SEL R12, R5, R12, P0 ;  /* 0x0000000c050cb207 */ /* 0x000fe40000000000 */
[----:B------:R-:W-:Y:S02]  /*3af0*/  LOP3.LUT P1, RZ, R22, 0xff, RZ, 0xc0, !PT ;  /* 0x000000ff16ff7812 */ /* 0x000fe4000782c0ff */
[----:B------:R-:W-:-:S02]  /*3b00*/  IADD3 R9, P0, PT, R23, UR6, RZ ;  /* 0x0000000617097c10 */ /* 0x000fc4000ff1e0ff */
[----:B------:R-:W-:Y:S02]  /*3b10*/  LOP3.LUT P3, RZ, R28, 0x1, RZ, 0xc0, !PT ;  /* 0x000000011cff7812 */ /* 0x000fe4000786c0ff */
        /* <DEDUP_REMOVED lines=11> */
[----:B------:R-:W-:-:S02]  /*3bd0*/  LOP3.LUT P3, RZ, R6, 0x1, RZ, 0xc0, !PT ;  /* 0x0000000106ff7812 */ /* 0x000fc4000786c0ff */
[----:B------:R-:W-:Y:S02]  /*3be0*/  SEL R9, R9, R24, !P1 ;  /* 0x0000001809097207 */ /* 0x000fe40004800000 */
[----:B------:R-:W-:Y:S01]  /*3bf0*/  SEL R12, R12, R5, !P1 ;  /* 0x000000050c0c7207 */ /* 0x000fe20004800000 */
[----:B------:R-:W-:Y:S01]  /*3c00*/  IMAD.X R5, RZ, RZ, UR7, P0 ;  /* 0x00000007ff057e24 */ /* 0x000fe200080e06ff */
[----:B------:R-:W-:Y:S02]  /*3c10*/  ISETP.LT.U32.AND P0, PT, R14, R9, PT ;  /* 0x000000090e00720c */ /* 0x000fe40003f01070 */
[----:B------:R-:W-:Y:S02]  /*3c20*/  LOP3.LUT R6, R6, 0x1, RZ, 0xc, !PT ;  /* 0x0000000106067812 */ /* 0x000fe400078e0cff */
[----:B------:R-:W-:Y:S02]  /*3c30*/  ISETP.LT.AND.EX P0, PT, R5, R12, PT, P0 ;  /* 0x0000000c0500720c */ /* 0x000fe40003f01300 */
[----:B------:R-:W-:-:S02]  /*3c40*/  @P2 SEL R6, R28, 0x1, P3 ;  /* 0x000000011c062807 */ /* 0x000fc40001800000 */
[----:B------:R-:W-:Y:S02]  /*3c50*/  @!P3 SEL R9, R14, R9, P0 ;  /* 0x000000090e09b207 */ /* 0x000fe40000000000 */
[----:B------:R-:W-:Y:S02]  /*3c60*/  IADD3 R7, P4, PT, R31, UR6, RZ ;  /* 0x000000061f077c10 */ /* 0x000fe4000ff9e0ff */
[----:B------:R-:W-:Y:S02]  /*3c70*/  @!P3 SEL R12, R5, R12, P0 ;  /* 0x0000000c050cb207 */ /* 0x000fe40000000000 */
[----:B------:R-:W-:Y:S02]  /*3c80*/  LOP3.LUT P3, RZ, R8, 0x1, RZ, 0xc0, !PT ;  /* 0x0000000108ff7812 */ /* 0x000fe4000786c0ff */
[----:B------:R-:W-:Y:S02]  /*3c90*/  LOP3.LUT P1, RZ, R6, 0xff, RZ, 0xc0, !PT ;  /* 0x000000ff06ff7812 */ /* 0x000fe4000782c0ff */
[----:B------:R-:W-:-:S02]  /*3ca0*/  SEL R14, R14, R9, !P2 ;  /* 0x000000090e0e7207 */ /* 0x000fc40005000000 */
[----:B------:R-:W-:Y:S01]  /*3cb0*/  SEL R5, R5, R12, !P2 ;  /* 0x0000000c05057207 */ /* 0x000fe20005000000 */
[----:B------:R-:W-:Y:S01]  /*3cc0*/  IMAD.X R12, RZ, RZ, UR7, P4 ;  /* 0x00000007ff0c7e24 */ /* 0x000fe2000a0e06ff */
[----:B------:R-:W-:Y:S02]  /*3cd0*/  ISETP.LT.U32.AND P0, PT, R7, R14, PT ;  /* 0x0000000e0700720c */ /* 0x000fe40003f01070 */
[----:B------:R-:W-:Y:S02]  /*3ce0*/  LOP3.LUT R8, R8, 0x1, RZ, 0xc, !PT ;  /* 0x0000000108087812 */ /* 0x000fe400078e0cff */
[----:B------:R-:W-:-:S03]  /*3cf0*/  ISETP.LT.AND.EX P0, PT, R12, R5, PT, P0 ;  /* 0x000000050c00720c */ /* 0x000fc60003f01300 */
[----:B------:R-:W-:Y:S02]  /*3d00*/  @P1 SEL R8, R6, 0x1, P3 ;  /* 0x0000000106081807 */ /* 0x000fe40001800000 */
[----:B------:R-:W-:Y:S02]  /*3d10*/  @!P3 SEL R14, R7, R14, P0 ;  /* 0x0000000e070eb207 */ /* 0x000fe40000000000 */
[----:B------:R-:W-:Y:S02]  /*3d20*/  IADD3 R6, P4, PT, R33, UR6, RZ ;  /* 0x0000000621067c10 */ /* 0x000fe4000ff9e0ff */
[----:B------:R-:W-:Y:S02]  /*3d30*/  @!P3 SEL R5, R12, R5, P0 ;  /* 0x000000050c05b207 */ /* 0x000fe40000000000 */
[----:B-----5:R-:W-:Y:S02]  /*3d40*/  LOP3.LUT P3, RZ, R10, 0x1, RZ, 0xc0, !PT ;  /* 0x000000010aff7812 */ /* 0x020fe4000786c0ff */
[----:B------:R-:W-:-:S02]  /*3d50*/  SEL R7, R7, R14, !P1 ;  /* 0x0000000e07077207 */ /* 0x000fc40004800000 */
[----:B------:R-:W-:Y:S02]  /*3d60*/  LOP3.LUT P2, RZ, R8, 0xff, RZ, 0xc0, !PT ;  /* 0x000000ff08ff7812 */ /* 0x000fe4000784c0ff */
[----:B------:R-:W-:Y:S01]  /*3d70*/  SEL R12, R12, R5, !P1 ;  /* 0x000000050c0c7207 */ /* 0x000fe20004800000 */
[----:B------:R-:W-:Y:S01]  /*3d80*/  IMAD.X R5, RZ, RZ, UR7, P4 ;  /* 0x00000007ff057e24 */ /* 0x000fe2000a0e06ff */
[----:B------:R-:W-:Y:S02]  /*3d90*/  ISETP.LT.U32.AND P0, PT, R6, R7, PT ;  /* 0x000000070600720c */ /* 0x000fe40003f01070 */
[----:B------:R-:W-:Y:S02]  /*3da0*/  LOP3.LUT R10, R10, 0x1, RZ, 0xc, !PT ;  /* 0x000000010a0a7812 */ /* 0x000fe400078e0cff */
[----:B------:R-:W-:-:S04]  /*3db0*/  ISETP.LT.AND.EX P0, PT, R5, R12, PT, P0 ;  /* 0x0000000c0500720c */ /* 0x000fc80003f01300 */
[----:B------:R-:W-:Y:S02]  /*3dc0*/  @!P3 SEL R7, R6, R7, P0 ;  /* 0x000000070607b207 */ /* 0x000fe40000000000 */
[----:B------:R-:W-:Y:S02]  /*3dd0*/  @!P3 SEL R12, R5, R12, P0 ;  /* 0x0000000c050cb207 */ /* 0x000fe40000000000 */
[----:B------:R-:W-:Y:S02]  /*3de0*/  @P2 SEL R10, R8, 0x1, P3 ;  /* 0x00000001080a2807 */ /* 0x000fe40001800000 */
[----:B------:R-:W-:Y:S02]  /*3df0*/  IADD3 R13, P0, PT, R35, UR6, RZ ;  /* 0x00000006230d7c10 */ /* 0x000fe4000ff1e0ff */
[----:B------:R-:W-:Y:S02]  /*3e00*/  LOP3.LUT P3, RZ, R4, 0x1, RZ, 0xc0, !PT ;  /* 0x0000000104ff7812 */ /* 0x000fe4000786c0ff */
[----:B------:R-:W-:Y:S01]  /*3e10*/  SEL R6, R6, R7, !P2 ;  /* 0x0000000706067207 */ /* 0x000fe20005000000 */
[----:B------:R-:W-:Y:S01]  /*3e20*/  IMAD.X R14, RZ, RZ, UR7, P0 ;  /* 0x00000007ff0e7e24 */ /* 0x000fe200080e06ff */
[----:B------:R-:W-:-:S02]  /*3e30*/  SEL R5, R5, R12, !P2 ;  /* 0x0000000c05057207 */ /* 0x000fc40005000000 */
[CC--:B------:R-:W-:Y:S02]  /*3e40*/  ISETP.LT.U32.AND P0, PT, R13.reuse, R6.reuse, PT ;  /* 0x000000060d00720c */ /* 0x0c0fe40003f01070 */
[----:B------:R-:W-:Y:S02]  /*3e50*/  LOP3.LUT P1, RZ, R10, 0xff, RZ, 0xc0, !PT ;  /* 0x000000ff0aff7812 */ /* 0x000fe4000782c0ff */
[-C--:B------:R-:W-:Y:S02]  /*3e60*/  ISETP.LT.AND.EX P0, PT, R14, R5.reuse, PT, P0 ;  /* 0x000000050e00720c */ /* 0x080fe40003f01300 */
[----:B------:R-:W-:Y:S02]  /*3e70*/  LOP3.LUT R4, R4, 0x1, RZ, 0xc, !PT ;  /* 0x0000000104047812 */ /* 0x000fe400078e0cff */
[----:B------:R-:W-:Y:S02]  /*3e80*/  @!P3 SEL R6, R13, R6, P0 ;  /* 0x000000060d06b207 */ /* 0x000fe40000000000 */
[----:B------:R-:W-:-:S02]  /*3e90*/  @!P3 SEL R5, R14, R5, P0 ;  /* 0x000000050e05b207 */ /* 0x000fc40000000000 */
[----:B------:R-:W-:Y:S02]  /*3ea0*/  ISETP.NE.AND P0, PT, R19, RZ, PT ;  /* 0x000000ff1300720c */ /* 0x000fe40003f05270 */
[----:B------:R-:W-:Y:S02]  /*3eb0*/  SEL R13, R13, R6, !P1 ;  /* 0x000000060d0d7207 */ /* 0x000fe40004800000 */
[----:B------:R-:W-:Y:S02]  /*3ec0*/  @P1 SEL R4, R10, 0x1, P3 ;  /* 0x000000010a041807 */ /* 0x000fe40001800000 */
[----:B------:R-:W-:Y:S02]  /*3ed0*/  SEL R14, R14, R5, !P1 ;  /* 0x000000050e0e7207 */ /* 0x000fe40004800000 */
[----:B------:R-:W-:-:S05]  /*3ee0*/  PRMT R12, R4, 0x7610, R12 ;  /* 0x00007610040c7816 */ /* 0x000fca000000000c */
[----:B------:R-:W-:Y:S05]  /*3ef0*/  @P0 BRA `(.L_x_256) ;  /* 0xfffffff800080947 */ /* 0x000fea000383ffff */
[----:B------:R-:W-:Y:S05]  /*3f00*/  BSYNC.RECONVERGENT B3 ;  /* 0x0000000000037941 */ /* 0x000fea0003800200 */
.L_x_255:
[----:B------:R-:W-:-:S07]  /*3f10*/  VIADD R5, R20, 0xfffffc00 ;  /* 0xfffffc0014057836 */ /* 0x000fce0000000000 */
.L_x_254:
[----:B------:R-:W-:Y:S05]  /*3f20*/  BSYNC.RECONVERGENT B2 ;  /* 0x0000000000027941 */ /* 0x000fea0003800200 */
.L_x_253:
        /* <DEDUP_REMOVED lines=10> */
[----:B------:R0:W2:Y:S01]  /*3fd0*/  LDG.E.U8 R6, desc[UR8][R6.64] ;  /* 0x0000000806067981 */ /* 0x0000a2000c1e1100 */
[----:B------:R-:W-:-:S06]  /*3fe0*/  IMAD.WIDE.U32 R8, R21, 0x4, R2 ;  /* 0x0000000415087825 */ /* 0x000fcc00078e0002 */
[----:B------:R3:W4:Y:S01]  /*3ff0*/  LDG.E.U8 R8, desc[UR8][R8.64] ;  /* 0x0000000808087981 */ /* 0x000722000c1e1100 */
[----:B------:R-:W-:-:S04]  /*4000*/  VIADD R23, R19, 0x200 ;  /* 0x0000020013177836 */ /* 0x000fc80000000000 */
[----:B------:R-:W-:-:S06]  /*4010*/  IMAD.WIDE.U32 R10, R23, 0x4, R2 ;  /* 0x00000004170a7825 */ /* 0x000fcc00078e0002 */
[----:B------:R-:W5:Y:S01]  /*4020*/  LDG.E.U8 R10, desc[UR8][R10.64] ;  /* 0x000000080a0a7981 */ /* 0x000f62000c1e1100 */
[----:B------:R-:W-:-:S04]  /*4030*/  VIADD R25, R19, 0x300 ;  /* 0x0000030013197836 */ /* 0x000fc80000000000 */
[----:B------:R-:W-:-:S06]  /*4040*/  IMAD.WIDE.U32 R2, R25, 0x4, R2 ;  /* 0x0000000419027825 */ /* 0x000fcc00078e0002 */
[----:B------:R1:W5:Y:S01]  /*4050*/  LDG.E.U8 R2, desc[UR8][R2.64] ;  /* 0x0000000802027981 */ /* 0x000362000c1e1100 */
[----:B------:R-:W-:Y:S01]  /*4060*/  LOP3.LUT P3, RZ, R12, 0xff, RZ, 0xc0, !PT ;  /* 0x000000ff0cff7812 */ /* 0x000fe2000786c0ff */
[----:B------:R-:W-:Y:S01]  /*4070*/  VIADD R5, R5, 0x400 ;  /* 0x0000040005057836 */ /* 0x000fe20000000000 */
[----:B------:R-:W-:Y:S02]  /*4080*/  IADD3 R4, P2, PT, R19, UR6, RZ ;  /* 0x0000000613047c10 */ /* 0x000fe4000ff5e0ff */
[----:B0-----:R-:W-:Y:S02]  /*4090*/  IADD3 R7, P5, PT, R21, UR6, RZ ;  /* 0x0000000615077c10 */ /* 0x001fe4000ffbe0ff */
[----:B------:R-:W-:Y:S01]  /*40a0*/  ISETP.LT.U32.AND P0, PT, R4, R13, PT ;  /* 0x0000000d0400720c */ /* 0x000fe20003f01070 */
[----:B---3--:R-:W-:Y:S02]  /*40b0*/  IMAD.X R9, RZ, RZ, UR7, P2 ;  /* 0x00000007ff097e24 */ /* 0x008fe400090e06ff */
[----:B-1----:R-:W-:-:S03]  /*40c0*/  IMAD.X R3, RZ, RZ, UR7, P5 ;  /* 0x00000007ff037e24 */ /* 0x002fc6000a8e06ff */
[----:B------:R-:W-:Y:S02]  /*40d0*/  ISETP.LT.AND.EX P0, PT, R9, R14, PT, P0 ;  /* 0x0000000e0900720c */ /* 0x000fe40003f01300 */
[C---:B--2---:R-:W-:Y:S02]  /*40e0*/  LOP3.LUT P4, RZ, R6.reuse, 0x1, RZ, 0xc0, !PT ;  /* 0x0000000106ff7812 */ /* 0x044fe4000788c0ff */
[----:B------:R-:W-:Y:S02]  /*40f0*/  LOP3.LUT R6, R6, 0x1, RZ, 0xc, !PT ;  /* 0x0000000106067812 */ /* 0x000fe400078e0cff */
[----:B------:R-:W-:-:S04]  /*4100*/  @P3 SEL R6, R12, 0x1, P4 ;  /* 0x000000010c063807 */ /* 0x000fc80002000000 */
[----:B------:R-:W-:-:S05]  /*4110*/  LOP3.LUT P2, RZ, R6, 0xff, RZ, 0xc0, !PT ;  /* 0x000000ff06ff7812 */ /* 0x000fca000784c0ff */
[----:B------:R-:W-:Y:S02]  /*4120*/  @!P4 SEL R13, R4, R13, P0 ;  /* 0x0000000d040dc207 */ /* 0x000fe40000000000 */
[C---:B------:R-:W-:Y:S02]  /*4130*/  @!P4 SEL R14, R9.reuse, R14, P0 ;  /* 0x0000000e090ec207 */ /* 0x040fe40000000000 */
[----:B----4-:R-:W-:Y:S02]  /*4140*/  LOP3.LUT P4, RZ, R8, 0x1, RZ, 0xc0, !PT ;  /* 0x0000000108ff7812 */ /* 0x010fe4000788c0ff */
[----:B------:R-:W-:Y:S02]  /*4150*/  SEL R12, R4, R13, !P3 ;  /* 0x0000000d040c7207 */ /* 0x000fe40005800000 */
[----:B------:R-:W-:Y:S02]  /*4160*/  SEL R14, R9, R14, !P3 ;  /* 0x0000000e090e7207 */ /* 0x000fe40005800000 */
[----:B------:R-:W-:-:S02]  /*4170*/  ISETP.LT.U32.AND P0, PT, R7, R12, PT ;  /* 0x0000000c0700720c */ /* 0x000fc40003f01070 */
[----:B------:R-:W-:Y:S02]  /*4180*/  LOP3.LUT R8, R8, 0x1, RZ, 0xc, !PT ;  /* 0x0000000108087812 */ /* 0x000fe400078e0cff */
[----:B------:R-:W-:Y:S02]  /*4190*/  ISETP.LT.AND.EX P0, PT, R3, R14, PT, P0 ;  /* 0x0000000e0300720c */ /* 0x000fe40003f01300 */
[----:B------:R-:W-:Y:S02]  /*41a0*/  @P2 SEL R8, R6, 0x1, P4 ;  /* 0x0000000106082807 */ /* 0x000fe40002000000 */
[----:B------:R-:W-:Y:S02]  /*41b0*/  @!P4 SEL R12, R7, R12, P0 ;  /* 0x0000000c070cc207 */ /* 0x000fe40000000000 */
[----:B------:R-:W-:Y:S02]  /*41c0*/  IADD3 R4, P5, PT, R23, UR6, RZ ;  /* 0x0000000617047c10 */ /* 0x000fe4000ffbe0ff */
[----:B------:R-:W-:-:S02]  /*41d0*/  LOP3.LUT P3, RZ, R8, 0xff, RZ, 0xc0, !PT ;  /* 0x000000ff08ff7812 */ /* 0x000fc4000786c0ff */
[----:B------:R-:W-:Y:S02]  /*41e0*/  @!P4 SEL R14, R3, R14, P0 ;  /* 0x0000000e030ec207 */ /* 0x000fe40000000000 */
[----:B-----5:R-:W-:Y:S02]  /*41f0*/  LOP3.LUT P4, RZ, R10, 0x1, RZ, 0xc0, !PT ;  /* 0x000000010aff7812 */ /* 0x020fe4000788c0ff */
        /* <DEDUP_REMOVED lines=9> */
[----:B------:R-:W-:Y:S02]  /*4290*/  IADD3 R13, P0, PT, R25, UR6, RZ ;  /* 0x00000006190d7c10 */ /* 0x000fe4000ff1e0ff */
[----:B------:R-:W-:-:S02]  /*42a0*/  LOP3.LUT P4, RZ, R2, 0x1, RZ, 0xc0, !PT ;  /* 0x0000000102ff7812 */ /* 0x000fc4000788c0ff */
[----:B------:R-:W-:Y:S01]  /*42b0*/  LOP3.LUT P2, RZ, R10, 0xff, RZ, 0xc0, !PT ;  /* 0x000000ff0aff7812 */ /* 0x000fe2000784c0ff */
[----:B------:R-:W-:Y:S01]  /*42c0*/  IMAD.X R14, RZ, RZ, UR7, P0 ;  /* 0x00000007ff0e7e24 */ /* 0x000fe200080e06ff */
[----:B------:R-:W-:Y:S02]  /*42d0*/  SEL R4, R4, R7, !P3 ;  /* 0x0000000704047207 */ /* 0x000fe40005800000 */
[----:B------:R-:W-:Y:S02]  /*42e0*/  SEL R3, R3, R6, !P3 ;  /* 0x0000000603037207 */ /* 0x000fe40005800000 */
[----:B------:R-:W-:Y:S02]  /*42f0*/  ISETP.LT.U32.AND P0, PT, R13, R4, PT ;  /* 0x000000040d00720c */ /* 0x000fe40003f01070 */
[----:B------:R-:W-:Y:S02]  /*4300*/  LOP3.LUT R2, R2, 0x1, RZ, 0xc, !PT ;  /* 0x0000000102027812 */ /* 0x000fe400078e0cff */
[----:B------:R-:W-:-:S03]  /*4310*/  ISETP.LT.AND.EX P0, PT, R14, R3, PT, P0 ;  /* 0x000000030e00720c */ /* 0x000fc60003f01300 */
[----:B------:R-:W-:Y:S02]  /*4320*/  @P2 SEL R2, R10, 0x1, P4 ;  /* 0x000000010a022807 */ /* 0x000fe40002000000 */
[C---:B------:R-:W-:Y:S02]  /*4330*/  @!P4 SEL R4, R13.reuse, R4, P0 ;  /* 0x000000040d04c207 */ /* 0x040fe40000000000 */
[C---:B------:R-:W-:Y:S02]  /*4340*/  @!P4 SEL R3, R14.reuse, R3, P0 ;  /* 0x000000030e03c207 */ /* 0x040fe40000000000 */
[----:B------:R-:W-:Y:S02]  /*4350*/  SEL R13, R13, R4, !P2 ;  /* 0x000000040d0d7207 */ /* 0x000fe40005000000 */
[----:B------:R-:W-:Y:S02]  /*4360*/  SEL R14, R14, R3, !P2 ;  /* 0x000000030e0e7207 */ /* 0x000fe40005000000 */
[----:B------:R-:W-:-:S07]  /*4370*/  PRMT R12, R2, 0x7610, R12 ;  /* 0x00007610020c7816 */ /* 0x000fce000000000c */
.L_x_258:
[----:B------:R-:W-:Y:S05]  /*4380*/  BSYNC.RECONVERGENT B2 ;  /* 0x0000000000027941 */ /* 0x000fea0003800200 */
.L_x_257:
        /* <DEDUP_REMOVED lines=10> */
[----:B------:R-:W-:-:S05]  /*4430*/  IMAD.WIDE.U32 R2, R11, 0x4, R2 ;  /* 0x000000040b027825 */ /* 0x000fca00078e0002 */
[----:B------:R-:W3:Y:S01]  /*4440*/  LDG.E.U8 R10, desc[UR8][R2.64] ;  /* 0x00000008020a7981 */ /* 0x000ee2000c1e1100 */
[----:B------:R-:W-:Y:S01]  /*4450*/  IADD3 R4, P3, PT, R9, UR6, RZ ;  /* 0x0000000609047c10 */ /* 0x000fe2000ff7e0ff */
        /* <DEDUP_REMOVED lines=25> */
.L_x_260:
[----:B------:R-:W-:Y:S05]  /*45f0*/  BSYNC.RECONVERGENT B2 ;  /* 0x0000000000027941 */ /* 0x000fea0003800200 */
.L_x_259:
[----:B------:R-:W-:Y:S05]  /*4600*/  @P1 BRA `(.L_x_252) ;  /* 0x0000000000441947 */ /* 0x000fea0003800000 */
[----:B------:R-:W0:Y:S01]  /*4610*/  LDC.64 R2, c[0x0][0x380] ;  /* 0x0000e000ff027b82 */ /* 0x000e220000000a00 */
[----:B------:R-:W-:-:S04]  /*4620*/  IMAD.IADD R5, R5, 0x1, R16 ;  /* 0x0000000105057824 */ /* 0x000fc800078e0210 */
[----:B0-----:R-:W-:-:S06]  /*4630*/  IMAD.WIDE.U32 R2, R5, 0x4, R2 ;  /* 0x0000000405027825 */ /* 0x001fcc00078e0002 */
[----:B------:R-:W2:Y:S01]  /*4640*/  LDG.E.U8 R2, desc[UR8][R2.64] ;  /* 0x0000000802027981 */ /* 0x000ea2000c1e1100 */
[----:B------:R-:W-:Y:S02]  /*4650*/  IADD3 R6, P2, PT, R5, UR6, RZ ;  /* 0x0000000605067c10 */ /* 0x000fe4000ff5e0ff */
[----:B------:R-:W-:Y:S02]  /*4660*/  LOP3.LUT P3, RZ, R12, 0xff, RZ, 0xc0, !PT ;  /* 0x000000ff0cff7812 */ /* 0x000fe4000786c0ff */
[----:B------:R-:W-:Y:S01]  /*4670*/  ISETP.LT.U32.AND P0, PT, R6, R13, PT ;  /* 0x0000000d0600720c */ /* 0x000fe20003f01070 */
[----:B------:R-:W-:-:S05]  /*4680*/  IMAD.X R5, RZ, RZ, UR7, P2 ;  /* 0x00000007ff057e24 */ /* 0x000fca00090e06ff */
        /* <DEDUP_REMOVED lines=9> */
.L_x_252:
[----:B------:R-:W-:Y:S05]  /*4720*/  BSYNC.RECONVERGENT B1 ;  /* 0x0000000000017941 */ /* 0x000fea0003800200 */
.L_x_250:
        /* <DEDUP_REMOVED lines=24> */
.L_x_262:
[----:B------:R-:W-:Y:S05]  /*48b0*/  BSYNC.RECONVERGENT B1 ;  /* 0x0000000000017941 */ /* 0x000fea0003800200 */
.L_x_261:
        /* <DEDUP_REMOVED lines=23> */
.L_x_264:
[----:B------:R-:W-:Y:S05]  /*4a30*/  BSYNC.RECONVERGENT B1 ;  /* 0x0000000000017941 */ /* 0x000fea0003800200 */
.L_x_263:
        /* <DEDUP_REMOVED lines=20> */
.L_x_266:
[----:B------:R-:W-:Y:S05]  /*4b80*/  BSYNC.RECONVERGENT B1 ;  /* 0x0000000000017941 */ /* 0x000fea0003800200 */
.L_x_265:
        /* <DEDUP_REMOVED lines=20> */
.L_x_268:
[----:B------:R-:W-:Y:S05]  /*4cd0*/  BSYNC.RECONVERGENT B1 ;  /* 0x0000000000017941 */ /* 0x000fea0003800200 */
.L_x_267:
        /* <DEDUP_REMOVED lines=20> */
.L_x_270:
[----:B------:R-:W-:Y:S05]  /*4e20*/  BSYNC.RECONVERGENT B1 ;  /* 0x0000000000017941 */ /* 0x000fea0003800200 */
.L_x_269:
[----:B------:R-:W-:Y:S04]  /*4e30*/  BSSY.RECONVERGENT B1, `(.L_x_271) ;  /* 0x000000c000017945 */ /* 0x000fe80003800200 */
[----:B------:R-:W-:Y:S05]  /*4e40*/  @P1 BRA `(.L_x_272) ;  /* 0x0000000000281947 */ /* 0x000fea0003800000 */
[----:B----4-:R-:W4:Y:S01]  /*4e50*/  S2R R4, SR_CgaCtaId ;  /* 0x0000000000047919 */ /* 0x010f220000008800 */
[----:B0-----:R-:W-:Y:S02]  /*4e60*/  MOV R3, 0x400 ;  /* 0x0000040000037802 */ /* 0x001fe40000000f00 */
[----:B------:R-:W-:-:S04]  /*4e70*/  SHF.R.U32.HI R2, RZ, 0x1, R15 ;  /* 0x00000001ff027819 */ /* 0x000fc8000001160f */
[----:B------:R-:W-:Y:S02]  /*4e80*/  LOP3.LUT R2, R2, 0x1f0, RZ, 0xc0, !PT ;  /* 0x000001f002027812 */ /* 0x000fe400078ec0ff */
[----:B----4-:R-:W-:-:S05]  /*4e90*/  LEA R3, R4, R3, 0x18 ;  /* 0x0000000304037211 */ /* 0x010fca00078ec0ff */
[----:B--2---:R-:W-:Y:S02]  /*4ea0*/  IMAD.IADD R5, R2, 0x1, R3 ;  /* 0x0000000102057824 */ /* 0x004fe400078e0203 */
[----:B------:R-:W-:Y:S02]  /*4eb0*/  IMAD.MOV.U32 R2, RZ, RZ, R13 ;  /* 0x000000ffff027224 */ /* 0x000fe400078e000d */
[----:B------:R-:W-:Y:S01]  /*4ec0*/  IMAD.MOV.U32 R3, RZ, RZ, R14 ;  /* 0x000000ffff037224 */ /* 0x000fe200078e000e */
[----:B------:R0:W-:Y:S04]  /*4ed0*/  STS.U8 [R5+0x8], R12 ;  /* 0x0000080c05007388 */ /* 0x0001e80000000000 */
[----:B------:R0:W-:Y:S02]  /*4ee0*/  STS.64 [R5+0x10], R2 ;  /* 0x0000100205007388 */ /* 0x0001e40000000a00 */
.L_x_272:
[----:B------:R-:W-:Y:S05]  /*4ef0*/  BSYNC.RECONVERGENT B1 ;  /* 0x0000000000017941 */ /* 0x000fea0003800200 */
.L_x_271:
        /* <DEDUP_REMOVED lines=8> */
[----:B0-2-4-:R-:W0:Y:S04]  /*4f80*/  LDS.64 R4, [UR5+0x20] ;  /* 0x00002005ff047984 */ /* 0x015e280008000a00 */
[----:B------:R-:W2:Y:S04]  /*4f90*/  LDS.U8 R15, [UR5+0x28] ;  /* 0x00002805ff0f7984 */ /* 0x000ea80008000000 */
[----:B------:R-:W4:Y:S04]  /*4fa0*/  LDS.64 R8, [UR5+0x30] ;  /* 0x00003005ff087984 */ /* 0x000f280008000a00 */
[----:B------:R-:W4:Y:S04]  /*4fb0*/  LDS.U8 R16, [UR5+0x38] ;  /* 0x00003805ff107984 */ /* 0x000f280008000000 */
[----:B------:R-:W4:Y:S04]  /*4fc0*/  LDS.64 R6, [UR5+0x40] ;  /* 0x00004005ff067984 */ /* 0x000f280008000a00 */
[----:B------:R-:W4:Y:S04]  /*4fd0*/  LDS.U8 R17, [UR5+0x48] ;  /* 0x00004805ff117984 */ /* 0x000f280008000000 */
[----:B------:R-:W4:Y:S04]  /*4fe0*/  LDS.64 R2, [UR5+0x50] ;  /* 0x00005005ff027984 */ /* 0x000f280008000a00 */
[----:B------:R-:W-:Y:S01]  /*4ff0*/  LDS.U8 R18, [UR5+0x68] ;  /* 0x00006805ff127984 */ /* 0x000fe20008000000 */
[----:B-----5:R-:W-:-:S02]  /*5000*/  ISETP.NE.AND P2, PT, R10, RZ, PT ;  /* 0x000000ff0a00720c */ /* 0x020fc40003f45270 */
[----:B0-----:R-:W-:Y:S02]  /*5010*/  ISETP.LT.U32.AND P0, PT, R4, R13, PT ;  /* 0x0000000d0400720c */ /* 0x001fe40003f01070 */
[----:B------:R-:W-:Y:S02]  /*5020*/  @P4 SEL R10, R12, 0x1, !P2 ;  /* 0x000000010c0a4807 */ /* 0x000fe40005000000 */
[----:B------:R-:W-:Y:S01]  /*5030*/  ISETP.LT.AND.EX P0, PT, R5, R14, PT, P0 ;  /* 0x0000000e0500720c */ /* 0x000fe20003f01300 */
[----:B------:R-:W-:Y:S01]  /*5040*/  LDS.U8 R12, [UR5+0x78] ;  /* 0x00007805ff0c7984 */ /* 0x000fe20008000000 */
[----:B------:R-:W-:Y:S02]  /*5050*/  LOP3.LUT P3, RZ, R10, 0xff, RZ, 0xc0, !PT ;  /* 0x000000ff0aff7812 */ /* 0x000fe4000786c0ff */
[----:B--2---:R-:W-:-:S03]  /*5060*/  ISETP.NE.AND P5, PT, R15, RZ, PT ;  /* 0x000000ff0f00720c */ /* 0x004fc60003fa5270 */
[C---:B-1-3--:R-:W-:Y:S02]  /*5070*/  @P2 SEL R13, R4.reuse, R13, P0 ;  /* 0x0000000d040d2207 */ /* 0x04afe40000000000 */
[C---:B------:R-:W-:Y:S02]  /*5080*/  @P2 SEL R14, R5.reuse, R14, P0 ;  /* 0x0000000e050e2207 */ /* 0x040fe40000000000 */
[----:B------:R-:W-:Y:S02]  /*5090*/  SEL R13, R4, R13, !P4 ;  /* 0x0000000d040d7207 */ /* 0x000fe40006000000 */
[----:B------:R-:W-:Y:S02]  /*50a0*/  SEL R11, R5, R14, !P4 ;  /* 0x0000000e050b7207 */ /* 0x000fe40006000000 */
[----:B----4-:R-:W-:Y:S01]  /*50b0*/  ISETP.LT.U32.AND P0, PT, R8, R13, PT ;  /* 0x0000000d0800720c */ /* 0x010fe20003f01070 */
        /* <DEDUP_REMOVED lines=10> */
[C---:B------:R-:W-:Y:S01]  /*5160*/  ISETP.LT.U32.AND P0, PT, R6.reuse, R13, PT ;  /* 0x0000000d0600720c */ /* 0x040fe20003f01070 */
        /* <DEDUP_REMOVED lines=43> */
[----:B------:R-:W-:-:S07]  /*5420*/  SEL R14, R15, R9, !P2 ;  /* 0x000000090f0e7207 */ /* 0x000fce0005000000 */
.L_x_230:
[----:B------:R-:W-:Y:S05]  /*5430*/  BSYNC.RECONVERGENT B0 ;  /* 0x0000000000007941 */ /* 0x000fea0003800200 */
.L_x_206:
[----:B------:R-:W-:Y:S05]  /*5440*/  @P1 EXIT ;  /* 0x000000000000194d */ /* 0x000fea0003800000 */
[----:B0-234-:R-:W0:Y:S01]  /*5450*/  LDC.64 R2, c[0x0][0x3b0] ;  /* 0x0000ec00ff027b82 */ /* 0x01de220000000a00 */
[----:B------:R-:W-:Y:S02]  /*5460*/  PRMT R7, R12, 0x7610, R7 ;  /* 0x000076100c077816 */ /* 0x000fe40000000007 */
[----:B-1----:R-:W-:Y:S02]  /*5470*/  ISETP.NE.AND P1, PT, R0, RZ, PT ;  /* 0x000000ff0000720c */ /* 0x002fe40003f25270 */
[----:B------:R-:W-:-:S03]  /*5480*/  LOP3.LUT P2, RZ, R7, 0xff, RZ, 0xc0, !PT ;  /* 0x000000ff07ff7812 */ /* 0x000fc6000784c0ff */
[----:B------:R-:W1:Y:S08]  /*5490*/  LDC.64 R4, c[0x0][0x398] ;  /* 0x0000e600ff047b82 */ /* 0x000e700000000a00 */
[----:B------:R-:W-:Y:S02]  /*54a0*/  @P1 SEL R7, R0, 0x1, !P2 ;  /* 0x0000000100071807 */ /* 0x000fe40005000000 */
[----:B0-----:R-:W-:-:S04]  /*54b0*/  ISETP.LT.U32.AND P0, PT, R13, R2, PT ;  /* 0x000000020d00720c */ /* 0x001fc80003f01070 */
[----:B------:R-:W-:-:S04]  /*54c0*/  ISETP.LT.AND.EX P0, PT, R14, R3, PT, P0 ;  /* 0x000000030e00720c */ /* 0x000fc80003f01300 */
[C---:B------:R-:W-:Y:S01]  /*54d0*/  @P2 SEL R2, R13.reuse, R2, P0 ;  /* 0x000000020d022207 */ /* 0x040fe20000000000 */
[----:B-1----:R-:W-:Y:S01]  /*54e0*/  STG.E.U8 desc[UR8][R4.64], R7 ;  /* 0x0000000704007986 */ /* 0x002fe2000c101108 */
[C---:B------:R-:W-:Y:S02]  /*54f0*/  @P2 SEL R3, R14.reuse, R3, P0 ;  /* 0x000000030e032207 */ /* 0x040fe40000000000 */
[----:B------:R-:W-:Y:S02]  /*5500*/  SEL R2, R13, R2, !P1 ;  /* 0x000000020d027207 */ /* 0x000fe40004800000 */
[----:B------:R-:W-:-:S05]  /*5510*/  SEL R3, R14, R3, !P1 ;  /* 0x000000030e037207 */ /* 0x000fca0004800000 */
[----:B------:R-:W-:Y:S01]  /*5520*/  STG.E.64 desc[UR8][R4.64+0x8], R2 ;  /* 0x0000080204007986 */ /* 0x000fe2000c101b08 */
[----:B------:R-:W-:Y:S05]  /*5530*/  EXIT ;  /* 0x000000000000794d */ /* 0x000fea0003800000 */
.L_x_273:
        /* <DEDUP_REMOVED lines=12> */
.L_x_680:


//--------------------- .text._ZN3cub18CUB_300001_SM_10006detail6reduce28DeviceReduceSingleTileKernelINS2_10policy_hubIN4cuda3std3__45tupleIJblEEEyN6thrust24THRUST_300001_SM_1000_NS8cuda_cub9__find_if7functorIS9_EEE10Policy1000EPS9_SI_iSF_S9_S9_NS7_10__identityEEEvT0_T1_T2_T3_T4_T6_ --------------------------
	.section	.text._ZN3cub18CUB_300001_SM_10006detail6reduce28DeviceReduceSingleTileKernelINS2_10policy_hubIN4cuda3std3__45tupleIJblEEEyN6thrust24THRUST_300001_SM_1000_NS8cuda_cub9__find_if7functorIS9_EEE10Policy1000EPS9_SI_iSF_S9_S9_NS7_10__identityEEEvT0_T1_T2_T3_T4_T6_,"ax",@progbits
	.align	128
        .global         _ZN3cub18CUB_300001_SM_10006detail6reduce28DeviceReduceSingleTileKernelINS2_10policy_hubIN4cuda3std3__45tupleIJblEEEyN6thrust24THRUST_300001_SM_1000_NS8cuda_cub9__find_if7functorIS9_EEE10Policy1000EPS9_SI_iSF_S9_S9_NS7_10__identityEEEvT0_T1_T2_T3_T4_T6_
        .type           _ZN3cub18CUB_300001_SM_10006detail6reduce28DeviceReduceSingleTileKernelINS2_10policy_hubIN4cuda3std3__45tupleIJblEEEyN6thrust24THRUST_300001_SM_1000_NS8cuda_cub9__find_if7functorIS9_EEE10Policy1000EPS9_SI_iSF_S9_S9_NS7_10__identityEEEvT0_T1_T2_T3_T4_T6_,@function
        .size           _ZN3cub18CUB_300001_SM_10006detail6reduce28DeviceReduceSingleTileKernelINS2_10policy_hubIN4cuda3std3__45tupleIJblEEEyN6thrust24THRUST_300001_SM_1000_NS8cuda_cub9__find_if7functorIS9_EEE10Policy1000EPS9_SI_iSF_S9_S9_NS7_10__identityEEEvT0_T1_T2_T3_T4_T6_,(.L_x_681 - _ZN3cub18CUB_300001_SM_10006detail6reduce28DeviceReduceSingleTileKernelINS2_10policy_hubIN4cuda3std3__45tupleIJblEEEyN6thrust24THRUST_300001_SM_1000_NS8cuda_cub9__find_if7functorIS9_EEE10Policy1000EPS9_SI_iSF_S9_S9_NS7_10__identityEEEvT0_T1_T2_T3_T4_T6_)
        .other          _ZN3cub18CUB_300001_SM_10006detail6reduce28DeviceReduceSingleTileKernelINS2_10policy_hubIN4cuda3std3__45tupleIJblEEEyN6thrust24THRUST_300001_SM_1000_NS8cuda_cub9__find_if7functorIS9_EEE10Policy1000EPS9_SI_iSF_S9_S9_NS7_10__identityEEEvT0_T1_T2_T3_T4_T6_,@"STO_CUDA_ENTRY STV_DEFAULT"
_ZN3cub18CUB_300001_SM_10006detail6reduce28DeviceReduceSingleTileKernelINS2_10policy_hubIN4cuda3std3__45tupleIJblEEEyN6thrust24THRUST_300001_SM_1000_NS8cuda_cub9__find_if7functorIS9_EEE10Policy1000EPS9_SI_iSF_S9_S9_NS7_10__identityEEEvT0_T1_T2_T3_T4_T6_:
.text._ZN3cub18CUB_300001_SM_10006detail6reduce28DeviceReduceSingleTileKernelINS2_10policy_hubIN4cuda3std3__45tupleIJblEEEyN6thrust24THRUST_300001_SM_1000_NS8cuda_cub9__find_if7functorIS9_EEE10Policy1000EPS9_SI_iSF_S9_S9_NS7_10__identityEEEvT0_T1_T2_T3_T4_T6_:
        /* <DEDUP_REMOVED lines=14> */
.L_x_274:
[----:B------:R-:W-:Y:S01]  /*00e0*/  UISETP.GT.AND UP0, UPT, UR4, 0x3ff, UPT ;  /* 0x000003ff0400788c */ /* 0x000fe2000bf04270 */
[----:B------:R-:W-:Y:S08]  /*00f0*/  BSSY.RECONVERGENT B0, `(.L_x_275) ;  /* 0x00003d8000007945 */ /* 0x000ff00003800200 */
[----:B------:R-:W-:Y:S05]  /*0100*/  BRA.U UP0, `(.L_x_276) ;  /* 0x0000002100e47547 */ /* 0x000fea000b800000 */
[----:B------:R-:W0:Y:S01]  /*0110*/  S2R R5, SR_TID.X ;  /* 0x0000000000057919 */ /* 0x000e220000002100 */
[----:B------:R-:W-:Y:S01]  /*0120*/  BSSY.RECONVERGENT B1, `(.L_x_277) ;  /* 0x000000b000017945 */ /* 0x000fe20003800200 */
[----:B------:R-:W-:Y:S02]  /*0130*/  PRMT R4, RZ, 0x7610, R4 ;  /* 0x00007610ff047816 */ /* 0x000fe40000000004 */
[----:B------:R-:W-:Y:S02]  /*0140*/  CS2R R2, SRZ ;  /* 0x0000000000027805 */ /* 0x000fe4000001ff00 */
[----:B0-----:R-:W-:Y:S01]  /*0150*/  ISETP.GE.AND P0, PT, R5, UR4, PT ;  /* 0x0000000405007c0c */ /* 0x001fe2000bf06270 */
[----:B------:R-:W-:-:S12]  /*0160*/  IMAD.MOV.U32 R9, RZ, RZ, R5 ;  /* 0x000000ffff097224 */ /* 0x000fd800078e0005 */
[----:B------:R-:W-:Y:S05]  /*0170*/  @P0 BRA `(.L_x_278) ;  /* 0x0000000000140947 */ /* 0x000fea0003800000 */
[----:B------:R-:W0:Y:S02]  /*0180*/  LDC.64 R6, c[0x0][0x380] ;  /* 0x0000e000ff067b82 */ /* 0x000e240000000a00 */
[----:B0-----:R-:W-:-:S05]  /*0190*/  IMAD.WIDE.U32 R6, R5, 0x10, R6 ;  /* 0x0000001005067825 */ /* 0x001fca00078e0006 */
[----:B------:R0:W5:Y:S04]  /*01a0*/  LDG.E.U16.CONSTANT R4, desc[UR8][R6.64] ;  /* 0x0000000806047981 */ /* 0x000168000c1e9500 */
[----:B------:R0:W5:Y:S01]  /*01b0*/  LDG.E.64.CONSTANT R2, desc[UR8][R6.64+0x8] ;  /* 0x0000080806027981 */ /* 0x000162000c1e9b00 */
[----:B------:R-:W-:-:S07]  /*01c0*/  VIADD R9, R5, 0x100 ;  /* 0x0000010005097836 */ /* 0x000fce0000000000 */
.L_x_278:
[----:B------:R-:W-:Y:S05]  /*01d0*/  BSYNC.RECONVERGENT B1 ;  /* 0x0000000000017941 */ /* 0x000fea0003800200 */
.L_x_277:
[----:B------:R-:W-:Y:S01]  /*01e0*/  ISETP.GE.AND P0, PT, R9, UR4, PT ;  /* 0x0000000409007c0c */ /* 0x000fe2000bf06270 */
[----:B------:R-:W-:-:S12]  /*01f0*/  BSSY.RECONVERGENT B1, `(.L_x_279) ;  /* 0x0000058000017945 */ /* 0x000fd80003800200 */
[----:B------:R-:W-:Y:S05]  /*0200*/  @P0 BRA `(.L_x_280) ;  /* 0x0000000400580947 */ /* 0x000fea0003800000 */
[----:B------:R-:W-:Y:S01]  /*0210*/  LOP3.LUT R8, RZ, R9, RZ, 0x33, !PT ;  /* 0x00000009ff087212 */ /* 0x000fe200078e33ff */
[----:B0-----:R-:W0:Y:S01]  /*0220*/  LDC.64 R6, c[0x0][0x380] ;  /* 0x0000e000ff067b82 */ /* 0x001e220000000a00 */
[----:B------:R-:W-:Y:S03]  /*0230*/  BSSY.RECONVERGENT B2, `(.L_x_281) ;  /* 0x0000020000027945 */ /* 0x000fe60003800200 */
[----:B------:R-:W-:-:S05]  /*0240*/  VIADD R8, R8, UR4 ;  /* 0x0000000408087c36 */ /* 0x000fca0008000000 */
[C---:B------:R-:W-:Y:S02]  /*0250*/  LOP3.LUT R10, R8.reuse, 0x300, RZ, 0xc0, !PT ;  /* 0x00000300080a7812 */ /* 0x040fe400078ec0ff */
[----:B------:R-:W-:Y:S02]  /*0260*/  ISETP.GE.U32.AND P1, PT, R8, 0x300, PT ;  /* 0x000003000800780c */ /* 0x000fe40003f26070 */
[----:B------:R-:W-:-:S13]  /*0270*/  ISETP.NE.AND P0, PT, R10, 0x300, PT ;  /* 0x000003000a00780c */ /* 0x000fda0003f05270 */
[----:B------:R-:W-:Y:S05]  /*0280*/  @!P0 BRA `(.L_x_282) ;  /* 0x0000000000688947 */ /* 0x000fea0003800000 */
[----:B------:R-:W2:Y:S01]  /*0290*/  LDC.64 R10, c[0x0][0x380] ;  /* 0x0000e000ff0a7b82 */ /* 0x000ea20000000a00 */
[----:B------:R-:W-:-:S04]  /*02a0*/  LEA.HI R8, R8, 0x1, RZ, 0x18 ;  /* 0x0000000108087811 */ /* 0x000fc800078fc0ff */
[----:B------:R-:W-:-:S05]  /*02b0*/  LOP3.LUT R8, R8, 0x3, RZ, 0xc0, !PT ;  /* 0x0000000308087812 */ /* 0x000fca00078ec0ff */
[----:B------:R-:W-:Y:S02]  /*02c0*/  IMAD.MOV R8, RZ, RZ, -R8 ;  /* 0x000000ffff087224 */ /* 0x000fe400078e0a08 */
[----:B--2---:R-:W-:-:S04]  /*02d0*/  IMAD.WIDE.U32 R10, R9, 0x10, R10 ;  /* 0x00000010090a7825 */ /* 0x004fc800078e000a */
[----:B------:R-:W-:Y:S02]  /*02e0*/  IMAD.MOV.U32 R15, RZ, RZ, R10 ;  /* 0x000000ffff0f7224 */ /* 0x000fe400078e000a */
[----:B------:R-:W-:-:S07]  /*02f0*/  IMAD.MOV.U32 R13, RZ, RZ, R11 ;  /* 0x000000ffff0d7224 */ /* 0x000fce00078e000b */
.L_x_283:
[----:B------:R-:W-:-:S05]  /*0300*/  IMAD.MOV.U32 R12, RZ, RZ, R15 ;  /* 0x000000ffff0c7224 */ /* 0x000fca00078e000f */
[----:B------:R-:W2:Y:S04]  /*0310*/  LDG.E.U16.CONSTANT R14, desc[UR8][R12.64] ;  /* 0x000000080c0e7981 */ /* 0x000ea8000c1e9500 */
[----:B------:R3:W4:Y:S01]  /*0320*/  LDG.E.64.CONSTANT R10, desc[UR8][R12.64+0x8] ;  /* 0x000008080c0a7981 */ /* 0x000722000c1e9b00 */
[----:B------:R-:W-:Y:S01]  /*0330*/  VIADD R8, R8, 0x1 ;  /* 0x0000000108087836 */ /* 0x000fe20000000000 */
[----:B-----5:R-:W-:Y:S01]  /*0340*/  LOP3.LUT P2, RZ, R4, 0xff, RZ, 0xc0, !PT ;  /* 0x000000ff04ff7812 */ /* 0x020fe2000784c0ff */
[----:B------:R-:W-:Y:S01]  /*0350*/  VIADD R9, R9, 0x100 ;  /* 0x0000010009097836 */ /* 0x000fe20000000000 */
[----:B------:R-:W-:Y:S02]  /*0360*/  IADD3 R15, P5, PT, R12, 0x1000, RZ ;  /* 0x000010000c0f7810 */ /* 0x000fe40007fbe0ff */
[----:B------:R-:W-:-:S03]  /*0370*/  ISETP.NE.AND P4, PT, R8, RZ, PT ;  /* 0x000000ff0800720c */ /* 0x000fc60003f85270 */
[----:B---3--:R-:W-:Y:S01]  /*0380*/  IMAD.X R13, RZ, RZ, R13, P5 ;  /* 0x000000ffff0d7224 */ /* 0x008fe200028e060d */
[----:B--2---:R-:W-:Y:S02]  /*0390*/  LOP3.LUT P3, RZ, R14, 0xff, RZ, 0xc0, !PT ;  /* 0x000000ff0eff7812 */ /* 0x004fe4000786c0ff */
[----:B----4-:R-:W-:-:S03]  /*03a0*/  ISETP.LT.U32.AND P0, PT, R10, R2, PT ;  /* 0x000000020a00720c */ /* 0x010fc60003f01070 */
[----:B------:R-:W-:Y:S02]  /*03b0*/  @P2 SEL R14, R4, 0x1, !P3 ;  /* 0x00000001040e2807 */ /* 0x000fe40005800000 */
[----:B------:R-:W-:Y:S02]  /*03c0*/  ISETP.LT.AND.EX P0, PT, R11, R3, PT, P0 ;  /* 0x000000030b00720c */ /* 0x000fe40003f01300 */
[----:B------:R-:W-:-:S04]  /*03d0*/  PRMT R4, R14, 0x7610, R4 ;  /* 0x000076100e047816 */ /* 0x000fc80000000004 */
[C---:B------:R-:W-:Y:S02]  /*03e0*/  @P3 SEL R2, R10.reuse, R2, P0 ;  /* 0x000000020a023207 */ /* 0x040fe40000000000 */
[C---:B------:R-:W-:Y:S02]  /*03f0*/  @P3 SEL R3, R11.reuse, R3, P0 ;  /* 0x000000030b033207 */ /* 0x040fe40000000000 */
[----:B------:R-:W-:Y:S02]  /*0400*/  SEL R2, R10, R2, !P2 ;  /* 0x000000020a027207 */ /* 0x000fe40005000000 */
[----:B------:R-:W-:Y:S01]  /*0410*/  SEL R3, R11, R3, !P2 ;  /* 0x000000030b037207 */ /* 0x000fe20005000000 */
[----:B------:R-:W-:Y:S06]  /*0420*/  @P4 BRA `(.L_x_283) ;  /* 0xfffffffc00b44947 */ /* 0x000fec000383ffff */
.L_x_282:
[----:B------:R-:W-:Y:S05]  /*0430*/  BSYNC.RECONVERGENT B2 ;  /* 0x0000000000027941 */ /* 0x000fea0003800200 */
.L_x_281:
[----:B------:R-:W-:Y:S05]  /*0440*/  @!P1 BRA `(.L_x_280) ;  /* 0x0000000000c89947 */ /* 0x000fea0003800000 */
.L_x_284:
[----:B0-----:R-:W-:-:S05]  /*0450*/  IMAD.WIDE R20, R9, 0x10, R6 ;  /* 0x0000001009147825 */ /* 0x001fca00078e0206 */
[----:B------:R-:W2:Y:S04]  /*0460*/  LDG.E.U16.CONSTANT R19, desc[UR8][R20.64] ;  /* 0x0000000814137981 */ /* 0x000ea8000c1e9500 */
[----:B------:R-:W3:Y:S04]  /*0470*/  LDG.E.64.CONSTANT R10, desc[UR8][R20.64+0x8] ;  /* 0x00000808140a7981 */ /* 0x000ee8000c1e9b00 */
[----:B------:R-:W4:Y:S04]  /*0480*/  LDG.E.U16.CONSTANT R22, desc[UR8][R20.64+0x1000] ;  /* 0x0010000814167981 */ /* 0x000f28000c1e9500 */
[----:B------:R-:W4:Y:S04]  /*0490*/  LDG.E.64.CONSTANT R12, desc[UR8][R20.64+0x1008] ;  /* 0x00100808140c7981 */ /* 0x000f28000c1e9b00 */
[----:B------:R-:W4:Y:S04]  /*04a0*/  LDG.E.U16.CONSTANT R18, desc[UR8][R20.64+0x2000] ;  /* 0x0020000814127981 */ /* 0x000f28000c1e9500 */
[----:B------:R-:W4:Y:S04]  /*04b0*/  LDG.E.64.CONSTANT R14, desc[UR8][R20.64+0x2008] ;  /* 0x00200808140e7981 */ /* 0x000f28000c1e9b00 */
[----:B------:R-:W4:Y:S04]  /*04c0*/  LDG.E.U16.CONSTANT R8, desc[UR8][R20.64+0x3000] ;  /* 0x0030000814087981 */ /* 0x000f28000c1e9500 */
[----:B------:R-:W4:Y:S01]  /*04d0*/  LDG.E.64.CONSTANT R16, desc[UR8][R20.64+0x3008] ;  /* 0x0030080814107981 */ /* 0x000f22000c1e9b00 */
[----:B-----5:R-:W-:Y:S01]  /*04e0*/  LOP3.LUT P2, RZ, R4, 0xff, RZ, 0xc0, !PT ;  /* 0x000000ff04ff7812 */ /* 0x020fe2000784c0ff */
[----:B------:R-:W-:-:S02]  /*04f0*/  IMAD.MOV.U32 R23, RZ, RZ, R3 ;  /* 0x000000ffff177224 */ /* 0x000fc400078e0003 */
[----:B------:R-:W-:Y:S01]  /*0500*/  VIADD R9, R9, 0x400 ;  /* 0x0000040009097836 */ /* 0x000fe20000000000 */
[----:B--2---:R-:W-:Y:S02]  /*0510*/  LOP3.LUT P1, RZ, R19, 0xff, RZ, 0xc0, !PT ;  /* 0x000000ff13ff7812 */ /* 0x004fe4000782c0ff */
[----:B---3--:R-:W-:-:S07]  /*0520*/  ISETP.LT.U32.AND P0, PT, R10, R2, PT ;  /* 0x000000020a00720c */ /* 0x008fce0003f01070 */
[----:B------:R-:W-:Y:S02]  /*0530*/  @P2 SEL R19, R4, 0x1, !P1 ;  /* 0x0000000104132807 */ /* 0x000fe40004800000 */
[-C--:B------:R-:W-:Y:S02]  /*0540*/  ISETP.LT.AND.EX P0, PT, R11, R23.reuse, PT, P0 ;  /* 0x000000170b00720c */ /* 0x080fe40003f01300 */
[----:B------:R-:W-:Y:S02]  /*0550*/  LOP3.LUT P3, RZ, R19, 0xff, RZ, 0xc0, !PT ;  /* 0x000000ff13ff7812 */ /* 0x000fe4000786c0ff */
[----:B----4-:R-:W-:Y:S02]  /*0560*/  LOP3.LUT P4, RZ, R22, 0xff, RZ, 0xc0, !PT ;  /* 0x000000ff16ff7812 */ /* 0x010fe4000788c0ff */
[----:B------:R-:W-:Y:S02]  /*0570*/  @P1 SEL R2, R10, R2, P0 ;  /* 0x000000020a021207 */ /* 0x000fe40000000000 */
[----:B------:R-:W-:-:S02]  /*0580*/  @P1 SEL R23, R11, R23, P0 ;  /* 0x000000170b171207 */ /* 0x000fc40000000000 */
[----:B------:R-:W-:Y:S02]  /*0590*/  SEL R3, R10, R2, !P2 ;  /* 0x000000020a037207 */ /* 0x000fe40005000000 */
[----:B------:R-:W-:Y:S02]  /*05a0*/  SEL R11, R11, R23, !P2 ;  /* 0x000000170b0b7207 */ /* 0x000fe40005000000 */
[----:B------:R-:W-:Y:S02]  /*05b0*/  ISETP.LT.U32.AND P0, PT, R12, R3, PT ;  /* 0x000000030c00720c */ /* 0x000fe40003f01070 */
[----:B------:R-:W-:Y:S02]  /*05c0*/  @P3 SEL R22, R19, 0x1, !P4 ;  /* 0x0000000113163807 */ /* 0x000fe40006000000 */
[----:B------:R-:W-:Y:S02]  /*05d0*/  ISETP.LT.AND.EX P0, PT, R13, R11, PT, P0 ;  /* 0x0000000b0d00720c */ /* 0x000fe40003f01300 */
[----:B------:R-:W-:-:S02]  /*05e0*/  LOP3.LUT P2, RZ, R18, 0xff, RZ, 0xc0, !PT ;  /* 0x000000ff12ff7812 */ /* 0x000fc4000784c0ff */
[----:B------:R-:W-:Y:S02]  /*05f0*/  @P4 SEL R3, R12, R3, P0 ;  /* 0x000000030c034207 */ /* 0x000fe40000000000 */
[----:B------:R-:W-:Y:S02]  /*0600*/  LOP3.LUT P1, RZ, R22, 0xff, RZ, 0xc0, !PT ;  /* 0x000000ff16ff7812 */ /* 0x000fe4000782c0ff */
[C---:B------:R-:W-:Y:S02]  /*0610*/  @P4 SEL R11, R13.reuse, R11, P0 ;  /* 0x0000000b0d0b4207 */ /* 0x040fe40000000000 */
[----:B------:R-:W-:Y:S02]  /*0620*/  SEL R3, R12, R3, !P3 ;  /* 0x000000030c037207 */ /* 0x000fe40005800000 */
[----:B------:R-:W-:Y:S02]  /*0630*/  SEL R13, R13, R11, !P3 ;  /* 0x0000000b0d0d7207 */ /* 0x000fe40005800000 */
[----:B------:R-:W-:-:S02]  /*0640*/  ISETP.LT.U32.AND P0, PT, R14, R3, PT ;  /* 0x000000030e00720c */ /* 0x000fc40003f01070 */
[----:B------:R-:W-:Y:S02]  /*0650*/  LOP3.LUT P3, RZ, R8, 0xff, RZ, 0xc0, !PT ;  /* 0x000000ff08ff7812 */ /* 0x000fe4000786c0ff */
[C---:B------:R-:W-:Y:S02]  /*0660*/  ISETP.LT.AND.EX P0, PT, R15.reuse, R13, PT, P0 ;  /* 0x0000000d0f00720c */ /* 0x040fe40003f01300 */
[----:B------:R-:W-:Y:S02]  /*0670*/  @P1 SEL R18, R22, 0x1, !P2 ;  /* 0x0000000116121807 */ /* 0x000fe40005000000 */
[C---:B------:R-:W-:Y:S02]  /*0680*/  @P2 SEL R3, R14.reuse, R3, P0 ;  /* 0x000000030e032207 */ /* 0x040fe40000000000 */
[----:B------:R-:W-:Y:S02]  /*0690*/  @P2 SEL R13, R15, R13, P0 ;  /* 0x0000000d0f0d2207 */ /* 0x000fe40000000000 */
[----:B------:R-:W-:-:S02]  /*06a0*/  SEL R3, R14, R3, !P1 ;  /* 0x000000030e037207 */ /* 0x000fc40004800000 */
[----:B------:R-:W-:Y:S02]  /*06b0*/  LOP3.LUT P2, RZ, R18, 0xff, RZ, 0xc0, !PT ;  /* 0x000000ff12ff7812 */ /* 0x000fe4000784c0ff */
[----:B------:R-:W-:Y:S02]  /*06c0*/  SEL R15, R15, R13, !P1 ;  /* 0x0000000d0f0f7207 */ /* 0x000fe40004800000 */
[----:B------:R-:W-:Y:S02]  /*06d0*/  ISETP.GE.AND P1, PT, R9, UR4, PT ;  /* 0x0000000409007c0c */ /* 0x000fe4000bf26270 */
[----:B------:R-:W-:-:S04]  /*06e0*/  ISETP.LT.U32.AND P0, PT, R16, R3, PT ;  /* 0x000000031000720c */ /* 0x000fc80003f01070 */
[----:B------:R-:W-:-:S03]  /*06f0*/  ISETP.LT.AND.EX P0, PT, R17, R15, PT, P0 ;  /* 0x0000000f1100720c */ /* 0x000fc60003f01300 */
[----:B------:R-:W-:Y:S02]  /*0700*/  @P2 SEL R8, R18, 0x1, !P3 ;  /* 0x0000000112082807 */ /* 0x000fe40005800000 */
[C---:B------:R-:W-:Y:S02]  /*0710*/  @P3 SEL R3, R16.reuse, R3, P0 ;  /* 0x0000000310033207 */ /* 0x040fe40000000000 */
[C---:B------:R-:W-:Y:S02]  /*0720*/  @P3 SEL R15, R17.reuse, R15, P0 ;  /* 0x0000000f110f3207 */ /* 0x040fe40000000000 */
[----:B------:R-:W-:Y:S02]  /*0730*/  SEL R2, R16, R3, !P2 ;  /* 0x0000000310027207 */ /* 0x000fe40005000000 */
[----:B------:R-:W-:Y:S02]  /*0740*/  SEL R3, R17, R15, !P2 ;  /* 0x0000000f11037207 */ /* 0x000fe40005000000 */
[----:B------:R-:W-:Y:S01]  /*0750*/  PRMT R4, R8, 0x7610, R4 ;  /* 0x0000761008047816 */ /* 0x000fe20000000004 */
[----:B------:R-:W-:Y:S06]  /*0760*/  @!P1 BRA `(.L_x_284) ;  /* 0xfffffffc00389947 */ /* 0x000fec000383ffff */
.L_x_280:
[----:B------:R-:W-:Y:S05]  /*0770*/  BSYNC.RECONVERGENT B1 ;  /* 0x0000000000017941 */ /* 0x000fea0003800200 */
.L_x_279:
[----:B------:R-:W-:-:S09]  /*0780*/  UISETP.GE.AND UP0, UPT, UR4, 0x100, UPT ;  /* 0x000001000400788c */ /* 0x000fd2000bf06270 */
[----:B------:R-:W-:Y:S05]  /*0790*/  BRA.U !UP0, `(.L_x_285) ;  /* 0x0000000d08407547 */ /* 0x000fea000b800000 */
[----:B------:R-:W2:Y:S01]  /*07a0*/  S2R R10, SR_LANEID ;  /* 0x00000000000a7919 */ /* 0x000ea20000000000 */
[----:B0----5:R-:W-:Y:S01]  /*07b0*/  LOP3.LUT R6, R4, 0xff, RZ, 0xc0, !PT ;  /* 0x000000ff04067812 */ /* 0x021fe200078ec0ff */
[----:B------:R-:W-:Y:S01]  /*07c0*/  BSSY.RECONVERGENT B1, `(.L_x_286) ;  /* 0x0000016000017945 */ /* 0x000fe20003800200 */
[----:B------:R0:W3:Y:S04]  /*07d0*/  SHFL.DOWN PT, R9, R2, 0x1, 0x1f ;  /* 0x08201f0002097f89 */ /* 0x0000e800000e0000 */
[----:B------:R0:W4:Y:S04]  /*07e0*/  SHFL.DOWN PT, R8, R3, 0x1, 0x1f ;  /* 0x08201f0003087f89 */ /* 0x00012800000e0000 */
[----:B------:R0:W0:Y:S01]  /*07f0*/  SHFL.DOWN PT, R7, R6, 0x1, 0x1f ;  /* 0x08201f0006077f89 */ /* 0x00002200000e0000 */
[----:B--2---:R-:W-:-:S02]  /*0800*/  ISETP.GT.AND P0, PT, R10, 0x1e, PT ;  /* 0x0000001e0a00780c */ /* 0x004fc40003f04270 */
[C---:B------:R-:W-:Y:S02]  /*0810*/  ISETP.GT.AND P3, PT, R10.reuse, 0x1d, PT ;  /* 0x0000001d0a00780c */ /* 0x040fe40003f64270 */
[----:B------:R-:W-:-:S09]  /*0820*/  ISETP.GT.AND P2, PT, R10, 0x1b, PT ;  /* 0x0000001b0a00780c */ /* 0x000fd20003f44270 */
[----:B0--34-:R-:W-:Y:S05]  /*0830*/  @P0 BRA `(.L_x_287) ;  /* 0x0000000000380947 */ /* 0x019fea0003800000 */
        /* <DEDUP_REMOVED lines=14> */
.L_x_287:
[----:B------:R-:W-:Y:S05]  /*0920*/  BSYNC.RECONVERGENT B1 ;  /* 0x0000000000017941 */ /* 0x000fea0003800200 */
.L_x_286:
[----:B------:R-:W-:Y:S01]  /*0930*/  LOP3.LUT R7, R4, 0xff, RZ, 0xc0, !PT ;  /* 0x000000ff04077812 */ /* 0x000fe200078ec0ff */
[----:B------:R0:W2:Y:S01]  /*0940*/  SHFL.DOWN PT, R9, R2, 0x2, 0x1f ;  /* 0x08401f0002097f89 */ /* 0x0000a200000e0000 */
[----:B------:R-:W-:Y:S01]  /*0950*/  BSSY.RECONVERGENT B1, `(.L_x_288) ;  /* 0x0000015000017945 */ /* 0x000fe20003800200 */
[C---:B------:R-:W-:Y:S02]  /*0960*/  ISETP.GT.AND P5, PT, R10.reuse, 0x17, PT ;  /* 0x000000170a00780c */ /* 0x040fe40003fa4270 */
[----:B------:R0:W3:Y:S01]  /*0970*/  SHFL.DOWN PT, R8, R3, 0x2, 0x1f ;  /* 0x08401f0003087f89 */ /* 0x0000e200000e0000 */
[C---:B------:R-:W-:Y:S02]  /*0980*/  ISETP.GT.AND P4, PT, R10.reuse, 0xf, PT ;  /* 0x0000000f0a00780c */ /* 0x040fe40003f84270 */
[----:B------:R-:W-:Y:S01]  /*0990*/  ISETP.NE.AND P1, PT, R10, RZ, PT ;  /* 0x000000ff0a00720c */ /* 0x000fe20003f25270 */
[----:B------:R-:W4:Y:S01]  /*09a0*/  SHFL.DOWN PT, R7, R7, 0x2, 0x1f ;  /* 0x08401f0007077f89 */ /* 0x000f2200000e0000 */
[----:B------:R-:W-:Y:S11]  /*09b0*/  @P3 BRA `(.L_x_289) ;  /* 0x0000000000383947 */ /* 0x000ff60003800000 */
[----:B----4-:R-:W-:Y:S01]  /*09c0*/  LOP3.LUT P0, RZ, R7, 0xff, RZ, 0xc0, !PT ;  /* 0x000000ff07ff7812 */ /* 0x010fe2000780c0ff */
[----:B------:R-:W-:Y:S01]  /*09d0*/  IMAD.MOV.U32 R10, RZ, RZ, 0x1 ;  /* 0x00000001ff0a7424 */ /* 0x000fe200078e00ff */
[----:B------:R-:W-:-:S04]  /*09e0*/  LOP3.LUT P3, R6, R4, 0xff, RZ, 0xc0, !PT ;  /* 0x000000ff04067812 */ /* 0x000fc8000786c0ff */
[----:B------:R-:W-:-:S13]  /*09f0*/  PLOP3.LUT P0, PT, P3, P0, PT, 0x2f, 0xf2 ;  /* 0x0000000000f2781c */ /* 0x000fda0001f00577 */
[----:B--2---:R-:W-:Y:S02]  /*0a00*/  @!P0 ISETP.LT.U32.AND P3, PT, R9, R2, PT ;  /* 0x000000020900820c */ /* 0x004fe40003f61070 */
[----:B------:R-:W-:Y:S02]  /*0a10*/  @P0 ISETP.NE.AND P6, PT, R6, RZ, PT ;  /* 0x000000ff0600020c */ /* 0x000fe40003fc5270 */
[----:B------:R-:W-:Y:S02]  /*0a20*/  @!P0 PRMT R4, R10, 0x7610, R4 ;  /* 0x000076100a048816 */ /* 0x000fe40000000004 */
[----:B---3--:R-:W-:Y:S02]  /*0a30*/  @!P0 ISETP.LT.AND.EX P3, PT, R8, R3, PT, P3 ;  /* 0x000000030800820c */ /* 0x008fe40003f61330 */
[----:B------:R-:W-:Y:S02]  /*0a40*/  @P0 SEL R6, R7, R4, !P6 ;  /* 0x0000000407060207 */ /* 0x000fe40007000000 */
[----:B0-----:R-:W-:-:S02]  /*0a50*/  @!P0 SEL R2, R9, R2, P3 ;  /* 0x0000000209028207 */ /* 0x001fc40001800000 */
[----:B------:R-:W-:Y:S02]  /*0a60*/  @!P0 SEL R3, R8, R3, P3 ;  /* 0x0000000308038207 */ /* 0x000fe40001800000 */
[----:B------:R-:W-:Y:S02]  /*0a70*/  @P0 PRMT R4, R6, 0x7610, R4 ;  /* 0x0000761006040816 */ /* 0x000fe40000000004 */
[----:B------:R-:W-:Y:S02]  /*0a80*/  @P0 SEL R2, R9, R2, !P6 ;  /* 0x0000000209020207 */ /* 0x000fe40007000000 */
[----:B------:R-:W-:-:S07]  /*0a90*/  @P0 SEL R3, R8, R3, !P6 ;  /* 0x0000000308030207 */ /* 0x000fce0007000000 */
.L_x_289:
[----:B------:R-:W-:Y:S05]  /*0aa0*/  BSYNC.RECONVERGENT B1 ;  /* 0x0000000000017941 */ /* 0x000fea0003800200 */
.L_x_288:
[----:B----4-:R-:W-:Y:S01]  /*0ab0*/  LOP3.LUT R7, R4, 0xff, RZ, 0xc0, !PT ;  /* 0x000000ff04077812 */ /* 0x010fe200078ec0ff */
[----:B--2---:R2:W4:Y:S01]  /*0ac0*/  SHFL.DOWN PT, R9, R2, 0x4, 0x1f ;  /* 0x08801f0002097f89 */ /* 0x00452200000e0000 */
[----:B------:R-:W-:Y:S03]  /*0ad0*/  BSSY.RECONVERGENT B1, `(.L_x_290) ;  /* 0x0000012000017945 */ /* 0x000fe60003800200 */
[----:B---3--:R2:W3:Y:S04]  /*0ae0*/  SHFL.DOWN PT, R8, R3, 0x4, 0x1f ;  /* 0x08801f0003087f89 */ /* 0x0084e800000e0000 */
        /* <DEDUP_REMOVED lines=11> */
[----:B--2---:R-:W-:-:S02]  /*0ba0*/  @!P0 SEL R2, R9, R2, P2 ;  /* 0x0000000209028207 */ /* 0x004fc40001000000 */
[----:B------:R-:W-:Y:S02]  /*0bb0*/  @!P0 SEL R3, R8, R3, P2 ;  /* 0x0000000308038207 */ /* 0x000fe40001000000 */
[----:B------:R-:W-:Y:S02]  /*0bc0*/  @P0 PRMT R4, R6, 0x7610, R4 ;  /* 0x0000761006040816 */ /* 0x000fe40000000004 */
[----:B------:R-:W-:Y:S02]  /*0bd0*/  @P0 SEL R2, R9, R2, !P3 ;  /* 0x0000000209020207 */ /* 0x000fe40005800000 */
[----:B------:R-:W-:-:S07]  /*0be0*/  @P0 SEL R3, R8, R3, !P3 ;  /* 0x0000000308030207 */ /* 0x000fce0005800000 */
.L_x_291:
[----:B------:R-:W-:Y:S05]  /*0bf0*/  BSYNC.RECONVERGENT B1 ;  /* 0x0000000000017941 */ /* 0x000fea0003800200 */
.L_x_290:
[----:B0-----:R-:W-:Y:S01]  /*0c00*/  LOP3.LUT R7, R4, 0xff, RZ, 0xc0, !PT ;  /* 0x000000ff04077812 */ /* 0x001fe200078ec0ff */
[----:B----4-:R0:W4:Y:S01]  /*0c10*/  SHFL.DOWN PT, R9, R2, 0x8, 0x1f ;  /* 0x09001f0002097f89 */ /* 0x01012200000e0000 */
        /* <DEDUP_REMOVED lines=18> */
.L_x_293:
[----:B------:R-:W-:Y:S05]  /*0d40*/  BSYNC.RECONVERGENT B1 ;  /* 0x0000000000017941 */ /* 0x000fea0003800200 */
.L_x_292:
        /* <DEDUP_REMOVED lines=20> */
.L_x_295:
[----:B------:R-:W-:Y:S05]  /*0e90*/  BSYNC.RECONVERGENT B1 ;  /* 0x0000000000017941 */ /* 0x000fea0003800200 */
.L_x_294:
[----:B------:R-:W-:Y:S04]  /*0ea0*/  BSSY.RECONVERGENT B1, `(.L_x_296) ;  /* 0x000000a000017945 */ /* 0x000fe80003800200 */
[----:B------:R-:W-:Y:S05]  /*0eb0*/  @P1 BRA `(.L_x_297) ;  /* 0x0000000000201947 */ /* 0x000fea0003800000 */
[----:B---3--:R-:W3:Y:S01]  /*0ec0*/  S2R R8, SR_CgaCtaId ;  /* 0x0000000000087919 */ /* 0x008ee20000008800 */
[----:B0-----:R-:W-:Y:S02]  /*0ed0*/  MOV R7, 0x400 ;  /* 0x0000040000077802 */ /* 0x001fe40000000f00 */
[----:B------:R-:W-:-:S04]  /*0ee0*/  SHF.R.U32.HI R6, RZ, 0x1, R5 ;  /* 0x00000001ff067819 */ /* 0x000fc80000011605 */
[----:B------:R-:W-:Y:S02]  /*0ef0*/  LOP3.LUT R6, R6, 0x1f0, RZ, 0xc0, !PT ;  /* 0x000001f006067812 */ /* 0x000fe400078ec0ff */
[----:B---3--:R-:W-:-:S05]  /*0f00*/  LEA R7, R8, R7, 0x18 ;  /* 0x0000000708077211 */ /* 0x008fca00078ec0ff */
[----:B------:R-:W-:-:S05]  /*0f10*/  IMAD.IADD R7, R6, 0x1, R7 ;  /* 0x0000000106077824 */ /* 0x000fca00078e0207 */
[----:B------:R0:W-:Y:S04]  /*0f20*/  STS.64 [R7+0x10], R2 ;  /* 0x0000100207007388 */ /* 0x0001e80000000a00 */
[----:B------:R0:W-:Y:S02]  /*0f30*/  STS.U8 [R7+0x8], R4 ;  /* 0x0000080407007388 */ /* 0x0001e40000000000 */
.L_x_297:
[----:B------:R-:W-:Y:S05]  /*0f40*/  BSYNC.RECONVERGENT B1 ;  /* 0x0000000000017941 */ /* 0x000fea0003800200 */
.L_x_296:
        /* <DEDUP_REMOVED lines=8> */
[----:B0-----:R-:W0:Y:S04]  /*0fd0*/  LDS.64 R6, [UR5+0x20] ;  /* 0x00002005ff067984 */ /* 0x001e280008000a00 */
[----:B------:R-:W1:Y:S04]  /*0fe0*/  LDS.U8 R17, [UR5+0x28] ;  /* 0x00002805ff117984 */ /* 0x000e680008000000 */
[----:B------:R-:W2:Y:S04]  /*0ff0*/  LDS.64 R12, [UR5+0x30] ;  /* 0x00003005ff0c7984 */ /* 0x000ea80008000a00 */
[----:B------:R-:W2:Y:S04]  /*1000*/  LDS.U8 R18, [UR5+0x38] ;  /* 0x00003805ff127984 */ /* 0x000ea80008000000 */
[----:B------:R-:W2:Y:S04]  /*1010*/  LDS.64 R10, [UR5+0x40] ;  /* 0x00004005ff0a7984 */ /* 0x000ea80008000a00 */
[----:B------:R-:W2:Y:S04]  /*1020*/  LDS.U8 R14, [UR5+0x48] ;  /* 0x00004805ff0e7984 */ /* 0x000ea80008000000 */
[----:B---34-:R-:W3:Y:S01]  /*1030*/  LDS.64 R8, [UR5+0x50] ;  /* 0x00005005ff087984 */ /* 0x018ee20008000a00 */
[----:B-----5:R-:W-:-:S02]  /*1040*/  ISETP.NE.AND P4, PT, R16, RZ, PT ;  /* 0x000000ff1000720c */ /* 0x020fc40003f85270 */
[----:B0-----:R-:W-:Y:S02]  /*1050*/  ISETP.LT.U32.AND P0, PT, R6, R2, PT ;  /* 0x000000020600720c */ /* 0x001fe40003f01070 */
[----:B------:R-:W-:Y:S02]  /*1060*/  @P2 SEL R16, R4, 0x1, !P4 ;  /* 0x0000000104102807 */ /* 0x000fe40006000000 */
[----:B------:R-:W-:Y:S02]  /*1070*/  ISETP.LT.AND.EX P0, PT, R7, R3, PT, P0 ;  /* 0x000000030700720c */ /* 0x000fe40003f01300 */
[----:B------:R-:W-:Y:S02]  /*1080*/  LOP3.LUT P3, RZ, R16, 0xff, RZ, 0xc0, !PT ;  /* 0x000000ff10ff7812 */ /* 0x000fe4000786c0ff */
[----:B-1----:R-:W-:-:S03]  /*1090*/  ISETP.NE.AND P5, PT, R17, RZ, PT ;  /* 0x000000ff1100720c */ /* 0x002fc60003fa5270 */
[C---:B--2---:R-:W-:Y:S02]  /*10a0*/  @P4 SEL R2, R6.reuse, R2, P0 ;  /* 0x0000000206024207 */ /* 0x044fe40000000000 */
        /* <DEDUP_REMOVED lines=8> */
[----:B------:R-:W-:Y:S02]  /*1130*/  LOP3.LUT P2, RZ, R17, 0xff, RZ, 0xc0, !PT ;  /* 0x000000ff11ff7812 */ /* 0x000fe4000784c0ff */
[----:B------:R-:W-:Y:S02]  /*1140*/  @P5 SEL R5, R12, R5, P0 ;  /* 0x000000050c055207 */ /* 0x000fe40000000000 */
        /* <DEDUP_REMOVED lines=15> */
[----:B------:R-:W4:Y:S01]  /*1240*/  LDS.U8 R10, [UR5+0x78] ;  /* 0x00007805ff0a7984 */ /* 0x000f220008000000 */
[----:B---3--:R-:W-:Y:S02]  /*1250*/  ISETP.LT.U32.AND P0, PT, R8, R13, PT ;  /* 0x0000000d0800720c */ /* 0x008fe40003f01070 */
[----:B------:R-:W-:Y:S01]  /*1260*/  @P5 SEL R14, R18, 0x1, !P3 ;  /* 0x00000001120e5807 */ /* 0x000fe20005800000 */
[----:B------:R-:W3:Y:S01]  /*1270*/  LDS.64 R2, [UR5+0x80] ;  /* 0x00008005ff027984 */ /* 0x000ee20008000a00 */
[----:B------:R-:W-:-:S02]  /*1280*/  ISETP.LT.AND.EX P0, PT, R9, R15, PT, P0 ;  /* 0x0000000f0900720c */ /* 0x000fc40003f01300 */
[----:B------:R-:W-:Y:S02]  /*1290*/  LOP3.LUT P4, RZ, R14, 0xff, RZ, 0xc0, !PT ;  /* 0x000000ff0eff7812 */ /* 0x000fe4000788c0ff */
[----:B------:R-:W-:Y:S02]  /*12a0*/  @P3 SEL R13, R8, R13, P0 ;  /* 0x0000000d080d3207 */ /* 0x000fe40000000000 */
[----:B0-----:R-:W-:Y:S02]  /*12b0*/  ISETP.NE.AND P2, PT, R16, RZ, PT ;  /* 0x000000ff1000720c */ /* 0x001fe40003f45270 */
[C---:B------:R-:W-:Y:S02]  /*12c0*/  @P3 SEL R15, R9.reuse, R15, P0 ;  /* 0x0000000f090f3207 */ /* 0x040fe40000000000 */
[----:B------:R-:W-:Y:S02]  /*12d0*/  SEL R11, R8, R13, !P5 ;  /* 0x0000000d080b7207 */ /* 0x000fe40006800000 */
[----:B------:R-:W-:-:S02]  /*12e0*/  SEL R13, R9, R15, !P5 ;  /* 0x0000000f090d7207 */ /* 0x000fc40006800000 */
[----:B------:R-:W-:Y:S02]  /*12f0*/  ISETP.LT.U32.AND P0, PT, R6, R11, PT ;  /* 0x0000000b0600720c */ /* 0x000fe40003f01070 */
        /* <DEDUP_REMOVED lines=11> */
[----:B----4-:R-:W-:Y:S02]  /*13b0*/  ISETP.NE.AND P4, PT, R10, RZ, PT ;  /* 0x000000ff0a00720c */ /* 0x010fe40003f85270 */
[----:B------:R-:W-:Y:S02]  /*13c0*/  @P3 SEL R9, R4, R9, P0 ;  /* 0x0000000904093207 */ /* 0x000fe40000000000 */
[----:B------:R-:W-:Y:S02]  /*13d0*/  LOP3.LUT P2, RZ, R12, 0xff, RZ, 0xc0, !PT ;  /* 0x000000ff0cff7812 */ /* 0x000fe4000784c0ff */
[C---:B------:R-:W-:Y:S02]  /*13e0*/  @P3 SEL R11, R5.reuse, R11, P0 ;  /* 0x0000000b050b3207 */ /* 0x040fe40000000000 */
[----:B------:R-:W-:Y:S02]  /*13f0*/  SEL R7, R4, R9, !P5 ;  /* 0x0000000904077207 */ /* 0x000fe40006800000 */
[----:B------:R-:W-:-:S02]  /*1400*/  SEL R5, R5, R11, !P5 ;  /* 0x0000000b05057207 */ /* 0x000fc40006800000 */
        /* <DEDUP_REMOVED lines=9> */
.L_x_285:
[----:B------:R-:W2:Y:S01]  /*14a0*/  S2R R13, SR_LANEID ;  /* 0x00000000000d7919 */ /* 0x000ea20000000000 */
[----:B0-----:R-:W-:Y:S01]  /*14b0*/  LOP3.LUT R6, R5, 0x3e0, RZ, 0xc0, !PT ;  /* 0x000003e005067812 */ /* 0x001fe200078ec0ff */
[----:B------:R-:W-:Y:S04]  /*14c0*/  BSSY.RECONVERGENT B1, `(.L_x_299) ;  /* 0x0000022000017945 */ /* 0x000fe80003800200 */
[----:B------:R-:W-:Y:S01]  /*14d0*/  VIADD R7, R6, 0x20 ;  /* 0x0000002006077836 */ /* 0x000fe20000000000 */
[----:B------:R-:W-:-:S04]  /*14e0*/  LOP3.LUT R6, RZ, R6, RZ, 0x33, !PT ;  /* 0x00000006ff067212 */ /* 0x000fc800078e33ff */
[----:B------:R-:W-:Y:S01]  /*14f0*/  ISETP.GT.AND P0, PT, R7, UR4, PT ;  /* 0x0000000407007c0c */ /* 0x000fe2000bf04270 */
[----:B------:R-:W-:-:S05]  /*1500*/  VIADD R6, R6, UR4 ;  /* 0x0000000406067c36 */ /* 0x000fca0008000000 */
[----:B------:R-:W-:-:S05]  /*1510*/  SEL R6, R6, 0x1f, P0 ;  /* 0x0000001f06067807 */ /* 0x000fca0000000000 */
[----:B-----5:R0:W3:Y:S01]  /*1520*/  SHFL.DOWN PT, R8, R3, 0x1, R6 ;  /* 0x0820000003087989 */ /* 0x0200e200000e0006 */
[C---:B--2---:R-:W-:Y:S01]  /*1530*/  VIADD R7, R13.reuse, 0x2 ;  /* 0x000000020d077836 */ /* 0x044fe20000000000 */
[CC--:B------:R-:W-:Y:S01]  /*1540*/  ISETP.GE.AND P0, PT, R13.reuse, R6.reuse, PT ;  /* 0x000000060d00720c */ /* 0x0c0fe20003f06270 */
[C---:B------:R-:W-:Y:S01]  /*1550*/  VIADD R11, R13.reuse, 0x8 ;  /* 0x000000080d0b7836 */ /* 0x040fe20000000000 */
[C---:B------:R-:W-:Y:S01]  /*1560*/  ISETP.NE.AND P1, PT, R13.reuse, RZ, PT ;  /* 0x000000ff0d00720c */ /* 0x040fe20003f25270 */
[----:B------:R-:W-:Y:S01]  /*1570*/  VIADD R9, R13, 0x4 ;  /* 0x000000040d097836 */ /* 0x000fe20000000000 */
[-C--:B------:R-:W-:Y:S02]  /*1580*/  ISETP.GT.AND P5, PT, R7, R6.reuse, PT ;  /* 0x000000060700720c */ /* 0x080fe40003fa4270 */
[----:B------:R-:W-:Y:S02]  /*1590*/  LOP3.LUT R7, R4, 0xff, RZ, 0xc0, !PT ;  /* 0x000000ff04077812 */ /* 0x000fe400078ec0ff */
[----:B------:R-:W-:-:S02]  /*15a0*/  ISETP.GT.AND P2, PT, R11, R6, PT ;  /* 0x000000060b00720c */ /* 0x000fc40003f44270 */
[----:B------:R0:W2:Y:S01]  /*15b0*/  SHFL.DOWN PT, R11, R2, 0x1, R6 ;  /* 0x08200000020b7989 */ /* 0x0000a200000e0006 */
        /* <DEDUP_REMOVED lines=8> */
[----:B--2---:R-:W-:Y:S02]  /*1640*/  @!P0 ISETP.LT.U32.AND P4, PT, R11, R2, PT ;  /* 0x000000020b00820c */ /* 0x004fe40003f81070 */
[----:B------:R-:W-:Y:S02]  /*1650*/  @P0 ISETP.NE.AND P6, PT, R10, RZ, PT ;  /* 0x000000ff0a00020c */ /* 0x000fe40003fc5270 */
[----:B------:R-:W-:Y:S02]  /*1660*/  @!P0 PRMT R4, R12, 0x7610, R4 ;  /* 0x000076100c048816 */ /* 0x000fe40000000004 */
[----:B------:R-:W-:Y:S02]  /*1670*/  @!P0 ISETP.LT.AND.EX P4, PT, R8, R3, PT, P4 ;  /* 0x000000030800820c */ /* 0x000fe40003f81340 */
[----:B------:R-:W-:Y:S02]  /*1680*/  @P0 SEL R7, R7, R4, !P6 ;  /* 0x0000000407070207 */ /* 0x000fe40007000000 */
[----:B0-----:R-:W-:-:S02]  /*1690*/  @!P0 SEL R2, R11, R2, P4 ;  /* 0x000000020b028207 */ /* 0x001fc40002000000 */
[C---:B------:R-:W-:Y:S02]  /*16a0*/  @!P0 SEL R3, R8.reuse, R3, P4 ;  /* 0x0000000308038207 */ /* 0x040fe40002000000 */
[----:B------:R-:W-:Y:S02]  /*16b0*/  @P0 PRMT R4, R7, 0x7610, R4 ;  /* 0x0000761007040816 */ /* 0x000fe40000000004 */
[----:B------:R-:W-:Y:S02]  /*16c0*/  @P0 SEL R2, R11, R2, !P6 ;  /* 0x000000020b020207 */ /* 0x000fe40007000000 */
[----:B------:R-:W-:-:S07]  /*16d0*/  @P0 SEL R3, R8, R3, !P6 ;  /* 0x0000000308030207 */ /* 0x000fce0007000000 */
.L_x_300:
[----:B------:R-:W-:Y:S05]  /*16e0*/  BSYNC.RECONVERGENT B1 ;  /* 0x0000000000017941 */ /* 0x000fea0003800200 */
.L_x_299:
        /* <DEDUP_REMOVED lines=8> */
[----:B--2---:R-:W-:Y:S01]  /*1770*/  IMAD.MOV.U32 R11, RZ, RZ, 0x1 ;  /* 0x00000001ff0b7424 */ /* 0x004fe200078e00ff */
[----:B------:R-:W-:-:S04]  /*1780*/  LOP3.LUT P5, R10, R4, 0xff, RZ, 0xc0, !PT ;  /* 0x000000ff040a7812 */ /* 0x000fc800078ac0ff */
[----:B------:R-:W-:-:S13]  /*1790*/  PLOP3.LUT P0, PT, P5, P0, PT, 0x2f, 0xf2 ;  /* 0x0000000000f2781c */ /* 0x000fda0002f00577 */
[----:B------:R-:W-:Y:S02]  /*17a0*/  @!P0 ISETP.LT.U32.AND P5, PT, R9, R2, PT ;  /* 0x000000020900820c */ /* 0x000fe40003fa1070 */
[----:B------:R-:W-:Y:S02]  /*17b0*/  @P0 ISETP.NE.AND P6, PT, R10, RZ, PT ;  /* 0x000000ff0a00020c */ /* 0x000fe40003fc5270 */
[----:B------:R-:W-:Y:S02]  /*17c0*/  @!P0 PRMT R4, R11, 0x7610, R4 ;  /* 0x000076100b048816 */ /* 0x000fe40000000004 */
[----:B----4-:R-:W-:Y:S02]  /*17d0*/  @!P0 ISETP.LT.AND.EX P5, PT, R8, R3, PT, P5 ;  /* 0x000000030800820c */ /* 0x010fe40003fa1350 */
[----:B------:R-:W-:Y:S02]  /*17e0*/  @P0 SEL R7, R7, R4, !P6 ;  /* 0x0000000407070207 */ /* 0x000fe40007000000 */
[----:B---3--:R-:W-:-:S02]  /*17f0*/  @!P0 SEL R2, R9, R2, P5 ;  /* 0x0000000209028207 */ /* 0x008fc40002800000 */
[C---:B------:R-:W-:Y:S02]  /*1800*/  @!P0 SEL R3, R8.reuse, R3, P5 ;  /* 0x0000000308038207 */ /* 0x040fe40002800000 */
[----:B------:R-:W-:Y:S02]  /*1810*/  @P0 PRMT R4, R7, 0x7610, R4 ;  /* 0x0000761007040816 */ /* 0x000fe40000000004 */
[----:B------:R-:W-:Y:S02]  /*1820*/  @P0 SEL R2, R9, R2, !P6 ;  /* 0x0000000209020207 */ /* 0x000fe40007000000 */
[----:B------:R-:W-:-:S07]  /*1830*/  @P0 SEL R3, R8, R3, !P6 ;  /* 0x0000000308030207 */ /* 0x000fce0007000000 */
.L_x_302:
[----:B------:R-:W-:Y:S05]  /*1840*/  BSYNC.RECONVERGENT B1 ;  /* 0x0000000000017941 */ /* 0x000fea0003800200 */
.L_x_301:
[----:B0-----:R-:W-:Y:S01]  /*1850*/  LOP3.LUT R7, R4, 0xff, RZ, 0xc0, !PT ;  /* 0x000000ff04077812 */ /* 0x001fe200078ec0ff */
[----:B------:R0:W0:Y:S01]  /*1860*/  SHFL.DOWN PT, R9, R2, 0x4, R6 ;  /* 0x0880000002097989 */ /* 0x00002200000e0006 */
[----:B------:R-:W-:Y:S03]  /*1870*/  BSSY.RECONVERGENT B1, `(.L_x_303) ;  /* 0x0000012000017945 */ /* 0x000fe60003800200 */
[----:B----4-:R4:W0:Y:S04]  /*1880*/  SHFL.DOWN PT, R8, R3, 0x4, R6 ;  /* 0x0880000003087989 */ /* 0x01082800000e0006 */
        /* <DEDUP_REMOVED lines=9> */
[----:B------:R-:W-:Y:S02]  /*1920*/  @!P0 ISETP.LT.AND.EX P3, PT, R8, R3, PT, P3 ;  /* 0x000000030800820c */ /* 0x000fe40003f61330 */
[----:B------:R-:W-:Y:S02]  /*1930*/  @P0 SEL R7, R7, R4, !P5 ;  /* 0x0000000407070207 */ /* 0x000fe40006800000 */
[----:B---3--:R-:W-:-:S02]  /*1940*/  @!P0 SEL R2, R9, R2, P3 ;  /* 0x0000000209028207 */ /* 0x008fc40001800000 */
[C---:B----4-:R-:W-:Y:S02]  /*1950*/  @!P0 SEL R3, R8.reuse, R3, P3 ;  /* 0x0000000308038207 */ /* 0x050fe40001800000 */
[----:B------:R-:W-:Y:S02]  /*1960*/  @P0 PRMT R4, R7, 0x7610, R4 ;  /* 0x0000761007040816 */ /* 0x000fe40000000004 */
[----:B------:R-:W-:Y:S02]  /*1970*/  @P0 SEL R2, R9, R2, !P5 ;  /* 0x0000000209020207 */ /* 0x000fe40006800000 */
[----:B------:R-:W-:-:S07]  /*1980*/  @P0 SEL R3, R8, R3, !P5 ;  /* 0x0000000308030207 */ /* 0x000fce0006800000 */
.L_x_304:
[----:B------:R-:W-:Y:S05]  /*1990*/  BSYNC.RECONVERGENT B1 ;  /* 0x0000000000017941 */ /* 0x000fea0003800200 */
.L_x_303:
[----:B0-----:R-:W-:Y:S01]  /*19a0*/  LOP3.LUT R7, R4, 0xff, RZ, 0xc0, !PT ;  /* 0x000000ff04077812 */ /* 0x001fe200078ec0ff */
[----:B------:R0:W0:Y:S01]  /*19b0*/  SHFL.DOWN PT, R9, R2, 0x8, R6 ;  /* 0x0900000002097989 */ /* 0x00002200000e0006 */
[----:B------:R-:W-:Y:S03]  /*19c0*/  BSSY.RECONVERGENT B1, `(.L_x_305) ;  /* 0x0000012000017945 */ /* 0x000fe60003800200 */
        /* <DEDUP_REMOVED lines=17> */
.L_x_306:
[----:B------:R-:W-:Y:S05]  /*1ae0*/  BSYNC.RECONVERGENT B1 ;  /* 0x0000000000017941 */ /* 0x000fea0003800200 */
.L_x_305:
        /* <DEDUP_REMOVED lines=8> */
[----:B---34-:R-:W-:-:S04]  /*1b70*/  LOP3.LUT P2, R6, R4, 0xff, RZ, 0xc0, !PT ;  /* 0x000000ff04067812 */ /* 0x018fc8000784c0ff */
        /* <DEDUP_REMOVED lines=11> */
.L_x_308:
[----:B------:R-:W-:Y:S05]  /*1c30*/  BSYNC.RECONVERGENT B1 ;  /* 0x0000000000017941 */ /* 0x000fea0003800200 */
.L_x_307:
[----:B------:R-:W-:Y:S04]  /*1c40*/  BSSY.RECONVERGENT B1, `(.L_x_309) ;  /* 0x000000a000017945 */ /* 0x000fe80003800200 */
[----:B------:R-:W-:Y:S05]  /*1c50*/  @P1 BRA `(.L_x_310) ;  /* 0x0000000000201947 */ /* 0x000fea0003800000 */
[----:B0-----:R-:W0:Y:S01]  /*1c60*/  S2R R8, SR_CgaCtaId ;  /* 0x0000000000087919 */ /* 0x001e220000008800 */
[----:B------:R-:W-:Y:S02]  /*1c70*/  MOV R7, 0x400 ;  /* 0x0000040000077802 */ /* 0x000fe40000000f00 */
[----:B---34-:R-:W-:-:S04]  /*1c80*/  SHF.R.U32.HI R6, RZ, 0x1, R5 ;  /* 0x00000001ff067819 */ /* 0x018fc80000011605 */
[----:B------:R-:W-:Y:S02]  /*1c90*/  LOP3.LUT R6, R6, 0x1f0, RZ, 0xc0, !PT ;  /* 0x000001f006067812 */ /* 0x000fe400078ec0ff */
[----:B0-----:R-:W-:-:S05]  /*1ca0*/  LEA R7, R8, R7, 0x18 ;  /* 0x0000000708077211 */ /* 0x001fca00078ec0ff */
[----:B------:R-:W-:-:S05]  /*1cb0*/  IMAD.IADD R7, R6, 0x1, R7 ;  /* 0x0000000106077824 */ /* 0x000fca00078e0207 */
[----:B------:R0:W-:Y:S04]  /*1cc0*/  STS.64 [R7+0x10], R2 ;  /* 0x0000100207007388 */ /* 0x0001e80000000a00 */
[----:B------:R0:W-:Y:S02]  /*1cd0*/  STS.U8 [R7+0x8], R4 ;  /* 0x0000080407007388 */ /* 0x0001e40000000000 */
.L_x_310:
[----:B------:R-:W-:Y:S05]  /*1ce0*/  BSYNC.RECONVERGENT B1 ;  /* 0x0000000000017941 */ /* 0x000fea0003800200 */
.L_x_309:
[----:B------:R-:W-:Y:S01]  /*1cf0*/  BAR.SYNC.DEFER_BLOCKING 0x0 ;  /* 0x0000000000007b1d */ /* 0x000fe20000010000 */
[----:B------:R-:W-:-:S13]  /*1d00*/  ISETP.NE.AND P1, PT, R5, RZ, PT ;  /* 0x000000ff0500720c */ /* 0x000fda0003f25270 */
[----:B------:R-:W-:Y:S05]  /*1d10*/  @P1 BRA `(.L_x_298) ;  /* 0x0000002000541947 */ /* 0x000fea0003800000 */
[----:B------:R-:W-:Y:S02]  /*1d20*/  UISETP.GE.AND UP0, UPT, UR4, 0x21, UPT ;  /* 0x000000210400788c */ /* 0x000fe4000bf06270 */
[----:B------:R-:W-:Y:S02]  /*1d30*/  UISETP.GE.AND UP1, UPT, UR4, 0x41, UPT ;  /* 0x000000410400788c */ /* 0x000fe4000bf26270 */
[----:B------:R-:W-:Y:S02]  /*1d40*/  UISETP.GE.AND UP2, UPT, UR4, 0x61, UPT ;  /* 0x000000610400788c */ /* 0x000fe4000bf46270 */
[----:B------:R-:W-:Y:S02]  /*1d50*/  UISETP.GE.AND UP3, UPT, UR4, 0x81, UPT ;  /* 0x000000810400788c */ /* 0x000fe4000bf66270 */
[----:B------:R-:W-:Y:S02]  /*1d60*/  UISETP.GE.AND UP4, UPT, UR4, 0xa1, UPT ;  /* 0x000000a10400788c */ /* 0x000fe4000bf86270 */
[----:B------:R-:W-:-:S02]  /*1d70*/  UISETP.GE.AND UP5, UPT, UR4, 0xc1, UPT ;  /* 0x000000c10400788c */ /* 0x000fc4000bfa6270 */
[----:B------:R-:W-:Y:S01]  /*1d80*/  UISETP.GE.AND UP6, UPT, UR4, 0xe1, UPT ;  /* 0x000000e10400788c */ /* 0x000fe2000bfc6270 */
[----:B------:R-:W-:Y:S10]  /*1d90*/  BRA.U !UP0, `(.L_x_311) ;  /* 0x00000001083c7547 */ /* 0x000ff4000b800000 */
[----:B------:R-:W5:Y:S01]  /*1da0*/  S2UR UR6, SR_CgaCtaId ;  /* 0x00000000000679c3 */ /* 0x000f620000008800 */
[----:B------:R-:W-:Y:S01]  /*1db0*/  UMOV UR5, 0x400 ;  /* 0x0000040000057882 */ /* 0x000fe20000000000 */
[----:B------:R-:W-:Y:S01]  /*1dc0*/  LOP3.LUT P3, RZ, R4, 0xff, RZ, 0xc0, !PT ;  /* 0x000000ff04ff7812 */ /* 0x000fe2000786c0ff */
[----:B-----5:R-:W-:-:S09]  /*1dd0*/  ULEA UR5, UR6, UR5, 0x18 ;  /* 0x0000000506057291 */ /* 0x020fd2000f8ec0ff */
[----:B------:R-:W5:Y:S04]  /*1de0*/  LDS.U8 R5, [UR5+0x18] ;  /* 0x00001805ff057984 */ /* 0x000f680008000000 */
[----:B0--34-:R-:W0:Y:S01]  /*1df0*/  LDS.64 R6, [UR5+0x20] ;  /* 0x00002005ff067984 */ /* 0x019e220008000a00 */
        /* <DEDUP_REMOVED lines=9> */
.L_x_311:
[----:B------:R-:W-:Y:S05]  /*1e90*/  BRA.U !UP1, `(.L_x_312) ;  /* 0x00000001093c7547 */ /* 0x000fea000b800000 */
        /* <DEDUP_REMOVED lines=15> */
.L_x_312:
        /* <DEDUP_REMOVED lines=16> */
.L_x_313:
        /* <DEDUP_REMOVED lines=16> */
.L_x_314:
        /* <DEDUP_REMOVED lines=16> */
.L_x_315:
        /* <DEDUP_REMOVED lines=16> */
.L_x_316:
        /* <DEDUP_REMOVED lines=17> */
.L_x_276:
[----:B------:R-:W0:Y:S01]  /*24a0*/  S2R R5, SR_TID.X ;  /* 0x0000000000057919 */ /* 0x000e220000002100 */
[----:B------:R-:W0:Y:S02]  /*24b0*/  LDC.64 R6, c[0x0][0x380] ;  /* 0x0000e000ff067b82 */ /* 0x000e240000000a00 */
[----:B0-----:R-:W-:-:S05]  /*24c0*/  IMAD.WIDE.U32 R6, R5, 0x10, R6 ;  /* 0x0000001005067825 */ /* 0x001fca00078e0006 */
[----:B------:R-:W2:Y:S04]  /*24d0*/  LDG.E.U16.CONSTANT R16, desc[UR8][R6.64] ;  /* 0x0000000806107981 */ /* 0x000ea8000c1e9500 */
[----:B------:R-:W3:Y:S04]  /*24e0*/  LDG.E.64.CONSTANT R12, desc[UR8][R6.64+0x8] ;  /* 0x00000808060c7981 */ /* 0x000ee8000c1e9b00 */
[----:B------:R-:W3:Y:S04]  /*24f0*/  LDG.E.64.CONSTANT R10, desc[UR8][R6.64+0x1008] ;  /* 0x00100808060a7981 */ /* 0x000ee8000c1e9b00 */
[----:B------:R-:W4:Y:S04]  /*2500*/  LDG.E.U16.CONSTANT R4, desc[UR8][R6.64+0x1000] ;  /* 0x0010000806047981 */ /* 0x000f28000c1e9500 */
[----:B------:R-:W5:Y:S04]  /*2510*/  LDG.E.U16.CONSTANT R14, desc[UR8][R6.64+0x2000] ;  /* 0x00200008060e7981 */ /* 0x000f68000c1e9500 */
[----:B------:R-:W5:Y:S04]  /*2520*/  LDG.E.64.CONSTANT R8, desc[UR8][R6.64+0x2008] ;  /* 0x0020080806087981 */ /* 0x000f68000c1e9b00 */
[----:B------:R-:W5:Y:S04]  /*2530*/  LDG.E.U16.CONSTANT R15, desc[UR8][R6.64+0x3000] ;  /* 0x00300008060f7981 */ /* 0x000f68000c1e9500 */
[----:B------:R-:W5:Y:S01]  /*2540*/  LDG.E.64.CONSTANT R2, desc[UR8][R6.64+0x3008] ;  /* 0x0030080806027981 */ /* 0x000f62000c1e9b00 */
[----:B------:R-:W-:Y:S01]  /*2550*/  UISETP.GE.U32.AND UP0, UPT, UR4, 0x800, UPT ;  /* 0x000008000400788c */ /* 0x000fe2000bf06070 */
[----:B--2---:R-:W-:-:S02]  /*2560*/  LOP3.LUT P1, RZ, R16, 0xff, RZ, 0xc0, !PT ;  /* 0x000000ff10ff7812 */ /* 0x004fc4000782c0ff */
[----:B---3--:R-:W-:-:S04]  /*2570*/  ISETP.LT.U32.AND P0, PT, R10, R12, PT ;  /* 0x0000000c0a00720c */ /* 0x008fc80003f01070 */
[CC--:B------:R-:W-:Y:S02]  /*2580*/  ISETP.LT.AND.EX P0, PT, R11.reuse, R13.reuse, PT, P0 ;  /* 0x0000000d0b00720c */ /* 0x0c0fe40003f01300 */
[----:B----4-:R-:W-:Y:S02]  /*2590*/  LOP3.LUT P2, RZ, R4, 0xff, RZ, 0xc0, !PT ;  /* 0x000000ff04ff7812 */ /* 0x010fe4000784c0ff */
[----:B------:R-:W-:Y:S02]  /*25a0*/  SEL R17, R10, R12, P0 ;  /* 0x0000000c0a117207 */ /* 0x000fe40000000000 */
[----:B------:R-:W-:Y:S02]  /*25b0*/  SEL R19, R11, R13, P0 ;  /* 0x0000000d0b137207 */ /* 0x000fe40000000000 */
[----:B------:R-:W-:Y:S02]  /*25c0*/  @P1 SEL R4, R16, 0x1, !P2 ;  /* 0x0000000110041807 */ /* 0x000fe40005000000 */
[----:B------:R-:W-:-:S02]  /*25d0*/  SEL R17, R12, R17, !P2 ;  /* 0x000000110c117207 */ /* 0x000fc40005000000 */
[----:B------:R-:W-:Y:S02]  /*25e0*/  SEL R19, R13, R19, !P2 ;  /* 0x000000130d137207 */ /* 0x000fe40005000000 */
[----:B-----5:R-:W-:Y:S02]  /*25f0*/  LOP3.LUT P3, RZ, R14, 0xff, RZ, 0xc0, !PT ;  /* 0x000000ff0eff7812 */ /* 0x020fe4000786c0ff */
[----:B------:R-:W-:Y:S02]  /*2600*/  LOP3.LUT P2, RZ, R4, 0xff, RZ, 0xc0, !PT ;  /* 0x000000ff04ff7812 */ /* 0x000fe4000784c0ff */
[----:B------:R-:W-:Y:S02]  /*2610*/  SEL R13, R10, R17, !P1 ;  /* 0x000000110a0d7207 */ /* 0x000fe40004800000 */
[----:B------:R-:W-:Y:S02]  /*2620*/  SEL R17, R11, R19, !P1 ;  /* 0x000000130b117207 */ /* 0x000fe40004800000 */
[----:B------:R-:W-:-:S02]  /*2630*/  ISETP.LT.U32.AND P0, PT, R8, R13, PT ;  /* 0x0000000d0800720c */ /* 0x000fc40003f01070 */
[----:B------:R-:W-:Y:S02]  /*2640*/  LOP3.LUT P4, RZ, R15, 0xff, RZ, 0xc0, !PT ;  /* 0x000000ff0fff7812 */ /* 0x000fe4000788c0ff */
[----:B------:R-:W-:-:S03]  /*2650*/  ISETP.LT.AND.EX P0, PT, R9, R17, PT, P0 ;  /* 0x000000110900720c */ /* 0x000fc60003f01300 */
[----:B------:R-:W-:Y:S02]  /*2660*/  @P2 SEL R14, R4, 0x1, !P3 ;  /* 0x00000001040e2807 */ /* 0x000fe40005800000 */
[C---:B------:R-:W-:Y:S02]  /*2670*/  @P3 SEL R13, R8.reuse, R13, P0 ;  /* 0x0000000d080d3207 */ /* 0x040fe40000000000 */
[C---:B------:R-:W-:Y:S02]  /*2680*/  @P3 SEL R17, R9.reuse, R17, P0 ;  /* 0x0000001109113207 */ /* 0x040fe40000000000 */
[----:B------:R-:W-:Y:S02]  /*2690*/  SEL R11, R8, R13, !P2 ;  /* 0x0000000d080b7207 */ /* 0x000fe40005000000 */
[----:B------:R-:W-:Y:S02]  /*26a0*/  LOP3.LUT P1, RZ, R14, 0xff, RZ, 0xc0, !PT ;  /* 0x000000ff0eff7812 */ /* 0x000fe4000782c0ff */
[----:B------:R-:W-:-:S02]  /*26b0*/  SEL R9, R9, R17, !P2 ;  /* 0x0000001109097207 */ /* 0x000fc40005000000 */
[----:B------:R-:W-:-:S04]  /*26c0*/  ISETP.LT.U32.AND P0, PT, R2, R11, PT ;  /* 0x0000000b0200720c */ /* 0x000fc80003f01070 */
[----:B------:R-:W-:-:S04]  /*26d0*/  ISETP.LT.AND.EX P0, PT, R3, R9, PT, P0 ;  /* 0x000000090300720c */ /* 0x000fc80003f01300 */
[C---:B------:R-:W-:Y:S02]  /*26e0*/  @P4 SEL R9, R3.reuse, R9, P0 ;  /* 0x0000000903094207 */ /* 0x040fe40000000000 */
[----:B------:R-:W-:Y:S02]  /*26f0*/  @P4 SEL R11, R2, R11, P0 ;  /* 0x0000000b020b4207 */ /* 0x000fe40000000000 */
[----:B------:R-:W-:Y:S02]  /*2700*/  @P1 SEL R15, R14, 0x1, !P4 ;  /* 0x000000010e0f1807 */ /* 0x000fe40006000000 */
[----:B------:R-:W-:Y:S01]  /*2710*/  SEL R3, R3, R9, !P1 ;  /* 0x0000000903037207 */ /* 0x000fe20004800000 */
[----:B------:R-:W-:Y:S01]  /*2720*/  IMAD.MOV.U32 R9, RZ, RZ, 0x400 ;  /* 0x00000400ff097424 */ /* 0x000fe200078e00ff */
[----:B------:R-:W-:Y:S02]  /*2730*/  SEL R2, R2, R11, !P1 ;  /* 0x0000000b02027207 */ /* 0x000fe40004800000 */
[----:B------:R-:W-:Y:S01]  /*2740*/  PRMT R4, R15, 0x7610, R4 ;  /* 0x000076100f047816 */ /* 0x000fe20000000004 */
[----:B------:R-:W-:Y:S06]  /*2750*/  BRA.U !UP0, `(.L_x_317) ;  /* 0x0000000108e47547 */ /* 0x000fec000b800000 */
[----:B------:R-:W-:Y:S01]  /*2760*/  IMAD.MOV.U32 R9, RZ, RZ, 0x400 ;  /* 0x00000400ff097424 */ /* 0x000fe200078e00ff */
[----:B------:R-:W0:Y:S01]  /*2770*/  LDCU UR5, c[0x0][0x390] ;  /* 0x00007200ff0577ac */ /* 0x000e220008000800 */
[----:B------:R-:W-:-:S12]  /*2780*/  UIADD3 UR6, UPT, UPT, UR4, -0x400, URZ ;  /* 0xfffffc0004067890 */ /* 0x000fd8000fffe0ff */
.L_x_319:
[----:B------:R-:W-:-:S05]  /*2790*/  IMAD.WIDE R20, R9, 0x10, R6 ;  /* 0x0000001009147825 */ /* 0x000fca00078e0206 */
[----:B------:R-:W2:Y:S04]  /*27a0*/  LDG.E.U16.CONSTANT R19, desc[UR8][R20.64] ;  /* 0x0000000814137981 */ /* 0x000ea8000c1e9500 */
[----:B------:R-:W3:Y:S04]  /*27b0*/  LDG.E.64.CONSTANT R10, desc[UR8][R20.64+0x8] ;  /* 0x00000808140a7981 */ /* 0x000ee8000c1e9b00 */
[----:B------:R-:W4:Y:S04]  /*27c0*/  LDG.E.U16.CONSTANT R22, desc[UR8][R20.64+0x1000] ;  /* 0x0010000814167981 */ /* 0x000f28000c1e9500 */
[----:B------:R-:W5:Y:S04]  /*27d0*/  LDG.E.64.CONSTANT R12, desc[UR8][R20.64+0x1008] ;  /* 0x00100808140c7981 */ /* 0x000f68000c1e9b00 */
[----:B------:R-:W5:Y:S04]  /*27e0*/  LDG.E.U16.CONSTANT R8, desc[UR8][R20.64+0x2000] ;  /* 0x0020000814087981 */ /* 0x000f68000c1e9500 */
[----:B------:R-:W5:Y:S04]  /*27f0*/  LDG.E.64.CONSTANT R14, desc[UR8][R20.64+0x2008] ;  /* 0x00200808140e7981 */ /* 0x000f68000c1e9b00 */
[----:B------:R-:W5:Y:S04]  /*2800*/  LDG.E.U16.CONSTANT R18, desc[UR8][R20.64+0x3000] ;  /* 0x0030000814127981 */ /* 0x000f68000c1e9500 */
[----:B------:R-:W5:Y:S01]  /*2810*/  LDG.E.64.CONSTANT R16, desc[UR8][R20.64+0x3008] ;  /* 0x0030080814107981 */ /* 0x000f62000c1e9b00 */
[----:B------:R-:W-:Y:S01]  /*2820*/  LOP3.LUT P2, RZ, R4, 0xff, RZ, 0xc0, !PT ;  /* 0x000000ff04ff7812 */ /* 0x000fe2000784c0ff */
[----:B------:R-:W-:Y:S01]  /*2830*/  IMAD.MOV.U32 R23, RZ, RZ, R3 ;  /* 0x000000ffff177224 */ /* 0x000fe200078e0003 */
[----:B0-----:R-:W-:Y:S01]  /*2840*/  UMOV UR4, UR5 ;  /* 0x0000000500047c82 */ /* 0x001fe20008000000 */
[----:B--2---:R-:W-:-:S02]  /*2850*/  LOP3.LUT P1, RZ, R19, 0xff, RZ, 0xc0, !PT ;  /* 0x000000ff13ff7812 */ /* 0x004fc4000782c0ff */
[----:B---3--:R-:W-:-:S08]  /*2860*/  ISETP.LT.U32.AND P0, PT, R10, R2, PT ;  /* 0x000000020a00720c */ /* 0x008fd00003f01070 */
        /* <DEDUP_REMOVED lines=8> */
[----:B-----5:R-:W-:Y:S02]  /*28f0*/  ISETP.LT.U32.AND P0, PT, R12, R3, PT ;  /* 0x000000030c00720c */ /* 0x020fe40003f01070 */
        /* <DEDUP_REMOVED lines=9> */
[----:B------:R-:W-:Y:S02]  /*2990*/  IADD3 R2, PT, PT, -R9, UR4, RZ ;  /* 0x0000000409027c10 */ /* 0x000fe4000fffe1ff */
[C---:B------:R-:W-:Y:S02]  /*29a0*/  ISETP.LT.AND.EX P0, PT, R15.reuse, R13, PT, P0 ;  /* 0x0000000d0f00720c */ /* 0x040fe40003f01300 */
[----:B------:R-:W-:Y:S02]  /*29b0*/  @P1 SEL R8, R22, 0x1, !P2 ;  /* 0x0000000116081807 */ /* 0x000fe40005000000 */
[----:B------:R-:W-:Y:S02]  /*29c0*/  @P2 SEL R3, R14, R3, P0 ;  /* 0x000000030e032207 */ /* 0x000fe40000000000 */
[----:B------:R-:W-:Y:S02]  /*29d0*/  @P2 SEL R13, R15, R13, P0 ;  /* 0x0000000d0f0d2207 */ /* 0x000fe40000000000 */
[----:B------:R-:W-:-:S02]  /*29e0*/  LOP3.LUT P3, RZ, R18, 0xff, RZ, 0xc0, !PT ;  /* 0x000000ff12ff7812 */ /* 0x000fc4000786c0ff */
[----:B------:R-:W-:Y:S02]  /*29f0*/  SEL R3, R14, R3, !P1 ;  /* 0x000000030e037207 */ /* 0x000fe40004800000 */
[----:B------:R-:W-:Y:S02]  /*2a00*/  LOP3.LUT P2, RZ, R8, 0xff, RZ, 0xc0, !PT ;  /* 0x000000ff08ff7812 */ /* 0x000fe4000784c0ff */
[----:B------:R-:W-:Y:S02]  /*2a10*/  SEL R15, R15, R13, !P1 ;  /* 0x0000000d0f0f7207 */ /* 0x000fe40004800000 */
[----:B------:R-:W-:Y:S02]  /*2a20*/  ISETP.GE.AND P1, PT, R2, 0x400, PT ;  /* 0x000004000200780c */ /* 0x000fe40003f26270 */
        /* <DEDUP_REMOVED lines=9> */
[----:B------:R-:W-:-:S05]  /*2ac0*/  VIADD R9, R9, 0x400 ;  /* 0x0000040009097836 */ /* 0x000fca0000000000 */
[----:B------:R-:W-:-:S13]  /*2ad0*/  ISETP.GT.AND P0, PT, R9, UR6, PT ;  /* 0x0000000609007c0c */ /* 0x000fda000bf04270 */
[----:B------:R-:W-:Y:S05]  /*2ae0*/  @!P0 BRA `(.L_x_319) ;  /* 0xfffffffc00288947 */ /* 0x000fea000383ffff */
.L_x_317:
[----:B------:R-:W-:-:S13]  /*2af0*/  ISETP.GE.AND P0, PT, R9, UR4, PT ;  /* 0x0000000409007c0c */ /* 0x000fda000bf06270 */
[----:B------:R-:W-:Y:S05]  /*2b00*/  @P0 BRA `(.L_x_318) ;  /* 0x00000004009c0947 */ /* 0x000fea0003800000 */
[----:B------:R-:W-:Y:S01]  /*2b10*/  IADD3 R19, PT, PT, -R9, UR4, RZ ;  /* 0x0000000409137c10 */ /* 0x000fe2000fffe1ff */
[----:B------:R-:W-:Y:S03]  /*2b20*/  BSSY.RECONVERGENT B1, `(.L_x_318) ;  /* 0x0000065000017945 */ /* 0x000fe60003800200 */
[----:B------:R-:W-:-:S13]  /*2b30*/  ISETP.GE.AND P0, PT, R5, R19, PT ;  /* 0x000000130500720c */ /* 0x000fda0003f06270 */
[----:B------:R-:W-:Y:S05]  /*2b40*/  @P0 BRA `(.L_x_320) ;  /* 0x0000000400880947 */ /* 0x000fea0003800000 */
[----:B------:R-:W-:Y:S01]  /*2b50*/  LOP3.LUT R6, RZ, R5, RZ, 0x33, !PT ;  /* 0x00000005ff067212 */ /* 0x000fe200078e33ff */
[----:B------:R-:W-:Y:S01]  /*2b60*/  BSSY.RECONVERGENT B2, `(.L_x_321) ;  /* 0x000001f000027945 */ /* 0x000fe20003800200 */
[----:B------:R-:W-:Y:S02]  /*2b70*/  IMAD.MOV.U32 R18, RZ, RZ, R5 ;  /* 0x000000ffff127224 */ /* 0x000fe400078e0005 */
[----:B------:R-:W-:-:S04]  /*2b80*/  IADD3 R8, PT, PT, -R9, UR4, R6 ;  /* 0x0000000409087c10 */ /* 0x000fc8000fffe106 */
[C---:B------:R-:W-:Y:S02]  /*2b90*/  LOP3.LUT R6, R8.reuse, 0x300, RZ, 0xc0, !PT ;  /* 0x0000030008067812 */ /* 0x040fe400078ec0ff */
[----:B------:R-:W-:Y:S02]  /*2ba0*/  ISETP.GE.U32.AND P2, PT, R8, 0x300, PT ;  /* 0x000003000800780c */ /* 0x000fe40003f46070 */
[----:B------:R-:W-:-:S13]  /*2bb0*/  ISETP.NE.AND P0, PT, R6, 0x300, PT ;  /* 0x000003000600780c */ /* 0x000fda0003f05270 */
[----:B------:R-:W-:Y:S05]  /*2bc0*/  @!P0 BRA `(.L_x_322) ;  /* 0x0000000000608947 */ /* 0x000fea0003800000 */
[----:B------:R-:W0:Y:S01]  /*2bd0*/  LDC.64 R6, c[0x0][0x380] ;  /* 0x0000e000ff067b82 */ /* 0x000e220000000a00 */
[----:B------:R-:W-:Y:S01]  /*2be0*/  LEA.HI R8, R8, 0x1, RZ, 0x18 ;  /* 0x0000000108087811 */ /* 0x000fe200078fc0ff */
[----:B------:R-:W-:Y:S02]  /*2bf0*/  IMAD.IADD R15, R5, 0x1, R9 ;  /* 0x00000001050f7824 */ /* 0x000fe400078e0209 */
[----:B------:R-:W-:Y:S01]  /*2c00*/  IMAD.MOV.U32 R18, RZ, RZ, R5 ;  /* 0x000000ffff127224 */ /* 0x000fe200078e0005 */
[----:B------:R-:W-:-:S05]  /*2c10*/  LOP3.LUT R8, R8, 0x3, RZ, 0xc0, !PT ;  /* 0x0000000308087812 */ /* 0x000fca00078ec0ff */
[----:B------:R-:W-:-:S07]  /*2c20*/  IMAD.MOV R8, RZ, RZ, -R8 ;  /* 0x000000ffff087224 */ /* 0x000fce00078e0a08 */
.L_x_323:
[----:B0-----:R-:W-:-:S05]  /*2c30*/  IMAD.WIDE.U32 R10, R15, 0x10, R6 ;  /* 0x000000100f0a7825 */ /* 0x001fca00078e0006 */
[----:B------:R-:W2:Y:S04]  /*2c40*/  LDG.E.U16.CONSTANT R14, desc[UR8][R10.64] ;  /* 0x000000080a0e7981 */ /* 0x000ea8000c1e9500 */
[----:B------:R-:W3:Y:S01]  /*2c50*/  LDG.E.64.CONSTANT R12, desc[UR8][R10.64+0x8] ;  /* 0x000008080a0c7981 */ /* 0x000ee2000c1e9b00 */
[----:B------:R-:W-:Y:S01]  /*2c60*/  VIADD R8, R8, 0x1 ;  /* 0x0000000108087836 */ /* 0x000fe20000000000 */
[----:B------:R-:W-:Y:S01]  /*2c70*/  LOP3.LUT P3, RZ, R4, 0xff, RZ, 0xc0, !PT ;  /* 0x000000ff04ff7812 */ /* 0x000fe2000786c0ff */
[----:B------:R-:W-:Y:S02]  /*2c80*/  VIADD R18, R18, 0x100 ;  /* 0x0000010012127836 */ /* 0x000fe40000000000 */
[----:B------:R-:W-:Y:S01]  /*2c90*/  VIADD R15, R15, 0x100 ;  /* 0x000001000f0f7836 */ /* 0x000fe20000000000 */
[----:B--2---:R-:W-:-:S02]  /*2ca0*/  LOP3.LUT P1, RZ, R14, 0xff, RZ, 0xc0, !PT ;  /* 0x000000ff0eff7812 */ /* 0x004fc4000782c0ff */
[----:B---3--:R-:W-:-:S07]  /*2cb0*/  ISETP.LT.U32.AND P0, PT, R12, R2, PT ;  /* 0x000000020c00720c */ /* 0x008fce0003f01070 */
[----:B------:R-:W-:Y:S02]  /*2cc0*/  @P3 SEL R14, R4, 0x1, !P1 ;  /* 0x00000001040e3807 */ /* 0x000fe40004800000 */
[CC--:B------:R-:W-:Y:S02]  /*2cd0*/  ISETP.LT.AND.EX P0, PT, R13.reuse, R3.reuse, PT, P0 ;  /* 0x000000030d00720c */ /* 0x0c0fe40003f01300 */
[----:B------:R-:W-:Y:S02]  /*2ce0*/  PRMT R4, R14, 0x7610, R4 ;  /* 0x000076100e047816 */ /* 0x000fe40000000004 */
[----:B------:R-:W-:Y:S02]  /*2cf0*/  @P1 SEL R2, R12, R2, P0 ;  /* 0x000000020c021207 */ /* 0x000fe40000000000 */
[----:B------:R-:W-:Y:S02]  /*2d00*/  @P1 SEL R3, R13, R3, P0 ;  /* 0x000000030d031207 */ /* 0x000fe40000000000 */
[----:B------:R-:W-:-:S02]  /*2d10*/  ISETP.NE.AND P0, PT, R8, RZ, PT ;  /* 0x000000ff0800720c */ /* 0x000fc40003f05270 */
[----:B------:R-:W-:Y:S02]  /*2d20*/  SEL R2, R12, R2, !P3 ;  /* 0x000000020c027207 */ /* 0x000fe40005800000 */
[----:B------:R-:W-:-:S09]  /*2d30*/  SEL R3, R13, R3, !P3 ;  /* 0x000000030d037207 */ /* 0x000fd20005800000 */
[----:B------:R-:W-:Y:S05]  /*2d40*/  @P0 BRA `(.L_x_323) ;  /* 0xfffffffc00b80947 */ /* 0x000fea000383ffff */
.L_x_322:
[----:B------:R-:W-:Y:S05]  /*2d50*/  BSYNC.RECONVERGENT B2 ;  /* 0x0000000000027941 */ /* 0x000fea0003800200 */
.L_x_321:
[----:B------:R-:W-:Y:S05]  /*2d60*/  @!P2 BRA `(.L_x_320) ;  /* 0x000000040000a947 */ /* 0x000fea0003800000 */
[----:B------:R-:W0:Y:S01]  /*2d70*/  LDCU.64 UR6, c[0x0][0x380] ;  /* 0x00007000ff0677ac */ /* 0x000e220008000a00 */
[----:B------:R-:W2:Y:S01]  /*2d80*/  LDC.64 R6, c[0x0][0x380] ;  /* 0x0000e000ff067b82 */ /* 0x000ea20000000a00 */
[C---:B------:R-:W-:Y:S01]  /*2d90*/  IADD3 R13, P0, PT, R18.reuse, R9, RZ ;  /* 0x00000009120d7210 */ /* 0x040fe20007f1e0ff */
[----:B------:R-:W-:-:S04]  /*2da0*/  IMAD.IADD R21, R18, 0x1, R9 ;  /* 0x0000000112157824 */ /* 0x000fc800078e0209 */
[----:B------:R-:W-:Y:S01]  /*2db0*/  IMAD.X R8, RZ, RZ, RZ, P0 ;  /* 0x000000ffff087224 */ /* 0x000fe200000e06ff */
[----:B0-----:R-:W-:-:S04]  /*2dc0*/  LEA R10, P1, R13, UR6, 0x4 ;  /* 0x000000060d0a7c11 */ /* 0x001fc8000f8220ff */
[----:B------:R-:W-:Y:S02]  /*2dd0*/  IADD3 R10, P0, PT, R10, 0x3008, RZ ;  /* 0x000030080a0a7810 */ /* 0x000fe40007f1e0ff */
[----:B------:R-:W-:-:S05]  /*2de0*/  LEA.HI.X R13, R13, UR7, R8, 0x4, P1 ;  /* 0x000000070d0d7c11 */ /* 0x000fca00088f2408 */
[----:B------:R-:W-:-:S07]  /*2df0*/  IMAD.X R13, RZ, RZ, R13, P0 ;  /* 0x000000ffff0d7224 */ /* 0x000fce00000e060d */
.L_x_324:
[----:B--2---:R-:W-:-:S05]  /*2e00*/  IMAD.WIDE.U32 R8, R21, 0x10, R6 ;  /* 0x0000001015087825 */ /* 0x004fca00078e0006 */
[----:B------:R-:W2:Y:S04]  /*2e10*/  LDG.E.U16.CONSTANT R23, desc[UR8][R8.64] ;  /* 0x0000000808177981 */ /* 0x000ea8000c1e9500 */
[----:B------:R0:W3:Y:S02]  /*2e20*/  LDG.E.64.CONSTANT R14, desc[UR8][R8.64+0x8] ;  /* 0x00000808080e7981 */ /* 0x0000e4000c1e9b00 */
[----:B0-----:R-:W-:Y:S02]  /*2e30*/  IMAD.MOV.U32 R8, RZ, RZ, R10 ;  /* 0x000000ffff087224 */ /* 0x001fe400078e000a */
[----:B------:R-:W-:-:S05]  /*2e40*/  IMAD.MOV.U32 R9, RZ, RZ, R13 ;  /* 0x000000ffff097224 */ /* 0x000fca00078e000d */
[----:B------:R-:W4:Y:S04]  /*2e50*/  LDG.E.U16.CONSTANT R24, desc[UR8][R8.64+-0x2008] ;  /* 0xffdff80808187981 */ /* 0x000f28000c1e9500 */
[----:B------:R-:W5:Y:S04]  /*2e60*/  LDG.E.64.CONSTANT R12, desc[UR8][R8.64+-0x2000] ;  /* 0xffe00008080c7981 */ /* 0x000f68000c1e9b00 */
[----:B------:R-:W5:Y:S04]  /*2e70*/  LDG.E.U16.CONSTANT R20, desc[UR8][R8.64+-0x1008] ;  /* 0xffeff80808147981 */ /* 0x000f68000c1e9500 */
[----:B------:R-:W5:Y:S04]  /*2e80*/  LDG.E.64.CONSTANT R10, desc[UR8][R8.64+-0x1000] ;  /* 0xfff00008080a7981 */ /* 0x000f68000c1e9b00 */
[----:B------:R-:W5:Y:S04]  /*2e90*/  LDG.E.U16.CONSTANT R22, desc[UR8][R8.64+-0x8] ;  /* 0xfffff80808167981 */ /* 0x000f68000c1e9500 */
[----:B------:R-:W5:Y:S01]  /*2ea0*/  LDG.E.64.CONSTANT R16, desc[UR8][R8.64] ;  /* 0x0000000808107981 */ /* 0x000f62000c1e9b00 */
[----:B------:R-:W-:Y:S01]  /*2eb0*/  LOP3.LUT P2, RZ, R4, 0xff, RZ, 0xc0, !PT ;  /* 0x000000ff04ff7812 */ /* 0x000fe2000784c0ff */
[----:B------:R-:W-:-:S02]  /*2ec0*/  IMAD.MOV.U32 R25, RZ, RZ, R3 ;  /* 0x000000ffff197224 */ /* 0x000fc400078e0003 */
[----:B------:R-:W-:Y:S02]  /*2ed0*/  VIADD R18, R18, 0x400 ;  /* 0x0000040012127836 */ /* 0x000fe40000000000 */
[----:B------:R-:W-:Y:S01]  /*2ee0*/  VIADD R21, R21, 0x400 ;  /* 0x0000040015157836 */ /* 0x000fe20000000000 */
[----:B--2---:R-:W-:Y:S02]  /*2ef0*/  LOP3.LUT P1, RZ, R23, 0xff, RZ, 0xc0, !PT ;  /* 0x000000ff17ff7812 */ /* 0x004fe4000782c0ff */
[----:B---3--:R-:W-:-:S05]  /*2f00*/  ISETP.LT.U32.AND P0, PT, R14, R2, PT ;  /* 0x000000020e00720c */ /* 0x008fca0003f01070 */
[----:B------:R-:W-:Y:S02]  /*2f10*/  @P2 SEL R23, R4, 0x1, !P1 ;  /* 0x0000000104172807 */ /* 0x000fe40004800000 */
[-C--:B------:R-:W-:Y:S02]  /*2f20*/  ISETP.LT.AND.EX P0, PT, R15, R25.reuse, PT, P0 ;  /* 0x000000190f00720c */ /* 0x080fe40003f01300 */
[----:B------:R-:W-:Y:S02]  /*2f30*/  LOP3.LUT P3, RZ, R23, 0xff, RZ, 0xc0, !PT ;  /* 0x000000ff17ff7812 */ /* 0x000fe4000786c0ff */
[C---:B------:R-:W-:Y:S02]  /*2f40*/  @P1 SEL R2, R14.reuse, R2, P0 ;  /* 0x000000020e021207 */ /* 0x040fe40000000000 */
[----:B------:R-:W-:Y:S02]  /*2f50*/  @P1 SEL R25, R15, R25, P0 ;  /* 0x000000190f191207 */ /* 0x000fe40000000000 */
[----:B------:R-:W-:-:S02]  /*2f60*/  SEL R3, R14, R2, !P2 ;  /* 0x000000020e037207 */ /* 0x000fc40005000000 */
[----:B------:R-:W-:Y:S02]  /*2f70*/  SEL R15, R15, R25, !P2 ;  /* 0x000000190f0f7207 */ /* 0x000fe40005000000 */
[----:B----4-:R-:W-:Y:S02]  /*2f80*/  LOP3.LUT P4, RZ, R24, 0xff, RZ, 0xc0, !PT ;  /* 0x000000ff18ff7812 */ /* 0x010fe4000788c0ff */
[----:B-----5:R-:W-:Y:S02]  /*2f90*/  ISETP.LT.U32.AND P0, PT, R12, R3, PT ;  /* 0x000000030c00720c */ /* 0x020fe40003f01070 */
[----:B------:R-:W-:Y:S02]  /*2fa0*/  @P3 SEL R24, R23, 0x1, !P4 ;  /* 0x0000000117183807 */ /* 0x000fe40006000000 */
[----:B------:R-:W-:Y:S02]  /*2fb0*/  ISETP.LT.AND.EX P0, PT, R13, R15, PT, P0 ;  /* 0x0000000f0d00720c */ /* 0x000fe40003f01300 */
[----:B------:R-:W-:-:S02]  /*2fc0*/  LOP3.LUT P2, RZ, R20, 0xff, RZ, 0xc0, !PT ;  /* 0x000000ff14ff7812 */ /* 0x000fc4000784c0ff */
[----:B------:R-:W-:-:S03]  /*2fd0*/  LOP3.LUT P1, RZ, R24, 0xff, RZ, 0xc0, !PT ;  /* 0x000000ff18ff7812 */ /* 0x000fc6000782c0ff */
[C---:B------:R-:W-:Y:S02]  /*2fe0*/  @P4 SEL R3, R12.reuse, R3, P0 ;  /* 0x000000030c034207 */ /* 0x040fe40000000000 */
[C---:B------:R-:W-:Y:S02]  /*2ff0*/  @P4 SEL R15, R13.reuse, R15, P0 ;  /* 0x0000000f0d0f4207 */ /* 0x040fe40000000000 */
[----:B------:R-:W-:Y:S02]  /*3000*/  SEL R3, R12, R3, !P3 ;  /* 0x000000030c037207 */ /* 0x000fe40005800000 */
[----:B------:R-:W-:Y:S02]  /*3010*/  SEL R13, R13, R15, !P3 ;  /* 0x0000000f0d0d7207 */ /* 0x000fe40005800000 */
[----:B------:R-:W-:Y:S02]  /*3020*/  ISETP.LT.U32.AND P0, PT, R10, R3, PT ;  /* 0x000000030a00720c */ /* 0x000fe40003f01070 */
[----:B------:R-:W-:-:S02]  /*3030*/  LOP3.LUT P3, RZ, R22, 0xff, RZ, 0xc0, !PT ;  /* 0x000000ff16ff7812 */ /* 0x000fc4000786c0ff */
[C---:B------:R-:W-:Y:S02]  /*3040*/  ISETP.LT.AND.EX P0, PT, R11.reuse, R13, PT, P0 ;  /* 0x0000000d0b00720c */ /* 0x040fe40003f01300 */
[----:B------:R-:W-:Y:S02]  /*3050*/  @P1 SEL R20, R24, 0x1, !P2 ;  /* 0x0000000118141807 */ /* 0x000fe40005000000 */
[C---:B------:R-:W-:Y:S02]  /*3060*/  @P2 SEL R3, R10.reuse, R3, P0 ;  /* 0x000000030a032207 */ /* 0x040fe40000000000 */
[----:B------:R-:W-:Y:S02]  /*3070*/  @P2 SEL R13, R11, R13, P0 ;  /* 0x0000000d0b0d2207 */ /* 0x000fe40000000000 */
[----:B------:R-:W-:Y:S02]  /*3080*/  SEL R3, R10, R3, !P1 ;  /* 0x000000030a037207 */ /* 0x000fe40004800000 */
[----:B------:R-:W-:-:S02]  /*3090*/  LOP3.LUT P2, RZ, R20, 0xff, RZ, 0xc0, !PT ;  /* 0x000000ff14ff7812 */ /* 0x000fc4000784c0ff */
[----:B------:R-:W-:Y:S02]  /*30a0*/  SEL R11, R11, R13, !P1 ;  /* 0x0000000d0b0b7207 */ /* 0x000fe40004800000 */
[----:B------:R-:W-:Y:S02]  /*30b0*/  ISETP.GE.AND P1, PT, R18, R19, PT ;  /* 0x000000131200720c */ /* 0x000fe40003f26270 */
[----:B------:R-:W-:Y:S02]  /*30c0*/  ISETP.LT.U32.AND P0, PT, R16, R3, PT ;  /* 0x000000031000720c */ /* 0x000fe40003f01070 */
[----:B------:R-:W-:Y:S02]  /*30d0*/  IADD3 R10, P4, PT, R8, 0x4000, RZ ;  /* 0x00004000080a7810 */ /* 0x000fe40007f9e0ff */
[----:B------:R-:W-:-:S03]  /*30e0*/  ISETP.LT.AND.EX P0, PT, R17, R11, PT, P0 ;  /* 0x0000000b1100720c */ /* 0x000fc60003f01300 */
[----:B------:R-:W-:Y:S01]  /*30f0*/  @P2 SEL R22, R20, 0x1, !P3 ;  /* 0x0000000114162807 */ /* 0x000fe20005800000 */
[----:B------:R-:W-:Y:S01]  /*3100*/  IMAD.X R13, RZ, RZ, R9, P4 ;  /* 0x000000ffff0d7224 */ /* 0x000fe200020e0609 */
[C---:B------:R-:W-:Y:S02]  /*3110*/  @P3 SEL R3, R16.reuse, R3, P0 ;  /* 0x0000000310033207 */ /* 0x040fe40000000000 */
[C---:B------:R-:W-:Y:S02]  /*3120*/  @P3 SEL R11, R17.reuse, R11, P0 ;  /* 0x0000000b110b3207 */ /* 0x040fe40000000000 */
[----:B------:R-:W-:Y:S02]  /*3130*/  SEL R2, R16, R3, !P2 ;  /* 0x0000000310027207 */ /* 0x000fe40005000000 */
[----:B------:R-:W-:Y:S02]  /*3140*/  SEL R3, R17, R11, !P2 ;  /* 0x0000000b11037207 */ /* 0x000fe40005000000 */
[----:B------:R-:W-:Y:S01]  /*3150*/  PRMT R4, R22, 0x7610, R4 ;  /* 0x0000761016047816 */ /* 0x000fe20000000004 */
[----:B------:R-:W-:Y:S06]  /*3160*/  @!P1 BRA `(.L_x_324) ;  /* 0xfffffffc00249947 */ /* 0x000fec000383ffff */
.L_x_320:
[----:B------:R-:W-:Y:S05]  /*3170*/  BSYNC.RECONVERGENT B1 ;  /* 0x0000000000017941 */ /* 0x000fea0003800200 */
.L_x_318:
        /* <DEDUP_REMOVED lines=24> */
.L_x_326:
[----:B------:R-:W-:Y:S05]  /*3300*/  BSYNC.RECONVERGENT B1 ;  /* 0x0000000000017941 */ /* 0x000fea0003800200 */
.L_x_325:
        /* <DEDUP_REMOVED lines=23> */
.L_x_328:
[----:B------:R-:W-:Y:S05]  /*3480*/  BSYNC.RECONVERGENT B1 ;  /* 0x0000000000017941 */ /* 0x000fea0003800200 */
.L_x_327:
        /* <DEDUP_REMOVED lines=20> */
.L_x_330:
[----:B------:R-:W-:Y:S05]  /*35d0*/  BSYNC.RECONVERGENT B1 ;  /* 0x0000000000017941 */ /* 0x000fea0003800200 */
.L_x_329:
        /* <DEDUP_REMOVED lines=20> */
.L_x_332:
[----:B------:R-:W-:Y:S05]  /*3720*/  BSYNC.RECONVERGENT B1 ;  /* 0x0000000000017941 */ /* 0x000fea0003800200 */
.L_x_331:
        /* <DEDUP_REMOVED lines=20> */
.L_x_334:
[----:B------:R-:W-:Y:S05]  /*3870*/  BSYNC.RECONVERGENT B1 ;  /* 0x0000000000017941 */ /* 0x000fea0003800200 */
.L_x_333:
[----:B------:R-:W-:Y:S04]  /*3880*/  BSSY.RECONVERGENT B1, `(.L_x_335) ;  /* 0x000000a000017945 */ /* 0x000fe80003800200 */
[----:B------:R-:W-:Y:S05]  /*3890*/  @P1 BRA `(.L_x_336) ;  /* 0x0000000000201947 */ /* 0x000fea0003800000 */
[----:B--2---:R-:W2:Y:S01]  /*38a0*/  S2R R8, SR_CgaCtaId ;  /* 0x0000000000087919 */ /* 0x004ea20000008800 */
[----:B0-----:R-:W-:Y:S02]  /*38b0*/  MOV R7, 0x400 ;  /* 0x0000040000077802 */ /* 0x001fe40000000f00 */
[----:B------:R-:W-:-:S04]  /*38c0*/  SHF.R.U32.HI R6, RZ, 0x1, R5 ;  /* 0x00000001ff067819 */ /* 0x000fc80000011605 */
[----:B------:R-:W-:Y:S02]  /*38d0*/  LOP3.LUT R6, R6, 0x1f0, RZ, 0xc0, !PT ;  /* 0x000001f006067812 */ /* 0x000fe400078ec0ff */
[----:B--2---:R-:W-:-:S05]  /*38e0*/  LEA R7, R8, R7, 0x18 ;  /* 0x0000000708077211 */ /* 0x004fca00078ec0ff */
[----:B------:R-:W-:-:S05]  /*38f0*/  IMAD.IADD R7, R6, 0x1, R7 ;  /* 0x0000000106077824 */ /* 0x000fca00078e0207 */
[----:B------:R0:W-:Y:S04]  /*3900*/  STS.64 [R7+0x10], R2 ;  /* 0x0000100207007388 */ /* 0x0001e80000000a00 */
[----:B------:R0:W-:Y:S02]  /*3910*/  STS.U8 [R7+0x8], R4 ;  /* 0x0000080407007388 */ /* 0x0001e40000000000 */
.L_x_336:
[----:B------:R-:W-:Y:S05]  /*3920*/  BSYNC.RECONVERGENT B1 ;  /* 0x0000000000017941 */ /* 0x000fea0003800200 */
.L_x_335:
        /* <DEDUP_REMOVED lines=10> */
[----:B------:R-:W3:Y:S04]  /*39d0*/  LDS.64 R12, [UR5+0x30] ;  /* 0x00003005ff0c7984 */ /* 0x000ee80008000a00 */
[----:B------:R-:W3:Y:S04]  /*39e0*/  LDS.U8 R18, [UR5+0x38] ;  /* 0x00003805ff127984 */ /* 0x000ee80008000000 */
[----:B------:R-:W3:Y:S04]  /*39f0*/  LDS.64 R10, [UR5+0x40] ;  /* 0x00004005ff0a7984 */ /* 0x000ee80008000a00 */
[----:B------:R-:W3:Y:S04]  /*3a00*/  LDS.U8 R14, [UR5+0x48] ;  /* 0x00004805ff0e7984 */ /* 0x000ee80008000000 */
[----:B--2-4-:R-:W2:Y:S01]  /*3a10*/  LDS.64 R8, [UR5+0x50] ;  /* 0x00005005ff087984 */ /* 0x014ea20008000a00 */
[----:B-----5:R-:W-:-:S02]  /*3a20*/  ISETP.NE.AND P2, PT, R16, RZ, PT ;  /* 0x000000ff1000720c */ /* 0x020fc40003f45270 */
[----:B0-----:R-:W-:Y:S02]  /*3a30*/  ISETP.LT.U32.AND P0, PT, R6, R2, PT ;  /* 0x000000020600720c */ /* 0x001fe40003f01070 */
        /* <DEDUP_REMOVED lines=31> */
[----:B--2---:R-:W-:Y:S02]  /*3c30*/  ISETP.LT.U32.AND P0, PT, R8, R13, PT ;  /* 0x0000000d0800720c */ /* 0x004fe40003f01070 */
[----:B------:R-:W-:Y:S01]  /*3c40*/  @P5 SEL R14, R18, 0x1, !P3 ;  /* 0x00000001120e5807 */ /* 0x000fe20005800000 */
[----:B------:R-:W2:Y:S01]  /*3c50*/  LDS.64 R2, [UR5+0x80] ;  /* 0x00008005ff027984 */ /* 0x000ea20008000a00 */
        /* <DEDUP_REMOVED lines=33> */
.L_x_298:
[----:B------:R-:W-:Y:S05]  /*3e70*/  BSYNC.RECONVERGENT B0 ;  /* 0x0000000000007941 */ /* 0x000fea0003800200 */
.L_x_275:
        /* <DEDUP_REMOVED lines=16> */
.L_x_337:
        /* <DEDUP_REMOVED lines=16> */
.L_x_681:


//--------------------- .text._ZN3cub18CUB_300001_SM_10006detail6reduce18DeviceReduceKernelINS2_10policy_hubIN4cuda3std3__45tupleIJblEEEyN6thrust24THRUST_300001_SM_1000_NS8cuda_cub9__find_if7functorIS9_EEE10Policy1000ENSB_12zip_iteratorINS8_IJNSD_26transform_input_iterator_tIbNSB_6detail15normal_iteratorINSB_10device_ptrIiEEEENS7_10__not_fn_tI7is_evenEEEENSB_17counting_iteratorIlNSB_11use_defaultESU_SU_EEEEEEEySF_S9_NS7_10__identityEEEvT0_PT3_T1_NS0_13GridEvenShareIS12_EET2_T4_ --------------------------
	.section	.text._ZN3cub18CUB_300001_SM_10006detail6reduce18DeviceReduceKernelINS2_10policy_hubIN4cuda3std3__45tupleIJblEEEyN6thrust24THRUST_300001_SM_1000_NS8cuda_cub9__find_if7functorIS9_EEE10Policy1000ENSB_12zip_iteratorINS8_IJNSD_26transform_input_iterator_tIbNSB_6detail15normal_iteratorINSB_10device_ptrIiEEEENS7_10__not_fn_tI7is_evenEEEENSB_17counting_iteratorIlNSB_11use_defaultESU_SU_EEEEEEEySF_S9_NS7_10__identityEEEvT0_PT3_T1_NS0_13GridEvenShareIS12_EET2_T4_,"ax",@progbits
	.align	128
        .global         _ZN3cub18CUB_300001_SM_10006detail6reduce18DeviceReduceKernelINS2_10policy_hubIN4cuda3std3__45tupleIJblEEEyN6thrust24THRUST_300001_SM_1000_NS8cuda_cub9__find_if7functorIS9_EEE10Policy1000ENSB_12zip_iteratorINS8_IJNSD_26transform_input_iterator_tIbNSB_6detail15normal_iteratorINSB_10device_ptrIiEEEENS7_10__not_fn_tI7is_evenEEEENSB_17counting_iteratorIlNSB_11use_defaultESU_SU_EEEEEEEySF_S9_NS7_10__identityEEEvT0_PT3_T1_NS0_13GridEvenShareIS12_EET2_T4_
        .type           _ZN3cub18CUB_300001_SM_10006detail6reduce18DeviceReduceKernelINS2_10policy_hubIN4cuda3std3__45tupleIJblEEEyN6thrust24THRUST_300001_SM_1000_NS8cuda_cub9__find_if7functorIS9_EEE10Policy1000ENSB_12zip_iteratorINS8_IJNSD_26transform_input_iterator_tIbNSB_6detail15normal_iteratorINSB_10device_ptrIiEEEENS7_10__not_fn_tI7is_evenEEEENSB_17counting_iteratorIlNSB_11use_defaultESU_SU_EEEEEEEySF_S9_NS7_10__identityEEEvT0_PT3_T1_NS0_13GridEvenShareIS12_EET2_T4_,@function
        .size           _ZN3cub18CUB_300001_SM_10006detail6reduce18DeviceReduceKernelINS2_10policy_hubIN4cuda3std3__45tupleIJblEEEyN6thrust24THRUST_300001_SM_1000_NS8cuda_cub9__find_if7functorIS9_EEE10Policy1000ENSB_12zip_iteratorINS8_IJNSD_26transform_input_iterator_tIbNSB_6detail15normal_iteratorINSB_10device_ptrIiEEEENS7_10__not_fn_tI7is_evenEEEENSB_17counting_iteratorIlNSB_11use_defaultESU_SU_EEEEEEEySF_S9_NS7_10__identityEEEvT0_PT3_T1_NS0_13GridEvenShareIS12_EET2_T4_,(.L_x_682 - _ZN3cub18CUB_300001_SM_10006detail6reduce18DeviceReduceKernelINS2_10policy_hubIN4cuda3std3__45tupleIJblEEEyN6thrust24THRUST_300001_SM_1000_NS8cuda_cub9__find_if7functorIS9_EEE10Policy1000ENSB_12zip_iteratorINS8_IJNSD_26transform_input_iterator_tIbNSB_6detail15normal_iteratorINSB_10device_ptrIiEEEENS7_10__not_fn_tI7is_evenEEEENSB_17counting_iteratorIlNSB_11use_defaultESU_SU_EEEEEEEySF_S9_NS7_10__identityEEEvT0_PT3_T1_NS0_13GridEvenShareIS12_EET2_T4_)
        .other          _ZN3cub18CUB_300001_SM_10006detail6reduce18DeviceReduceKernelINS2_10policy_hubIN4cuda3std3__45tupleIJblEEEyN6thrust24THRUST_300001_SM_1000_NS8cuda_cub9__find_if7functorIS9_EEE10Policy1000ENSB_12zip_iteratorINS8_IJNSD_26transform_input_iterator_tIbNSB_6detail15normal_iteratorINSB_10device_ptrIiEEEENS7_10__not_fn_tI7is_evenEEEENSB_17counting_iteratorIlNSB_11use_defaultESU_SU_EEEEEEEySF_S9_NS7_10__identityEEEvT0_PT3_T1_NS0_13GridEvenShareIS12_EET2_T4_,@"STO_CUDA_ENTRY STV_DEFAULT"
_ZN3cub18CUB_300001_SM_10006detail6reduce18DeviceReduceKernelINS2_10policy_hubIN4cuda3std3__45tupleIJblEEEyN6thrust24THRUST_300001_SM_1000_NS8cuda_cub9__find_if7functorIS9_EEE10Policy1000ENSB_12zip_iteratorINS8_IJNSD_26transform_input_iterator_tIbNSB_6detail15normal_iteratorINSB_10device_ptrIiEEEENS7_10__not_fn_tI7is_evenEEEENSB_17counting_iteratorIlNSB_11use_defaultESU_SU_EEEEEEEySF_S9_NS7_10__identityEEEvT0_PT3_T1_NS0_13GridEvenShareIS12_EET2_T4_:
.text._ZN3cub18CUB_300001_SM_10006detail6reduce18DeviceReduceKernelINS2_10policy_hubIN4cuda3std3__45tupleIJblEEEyN6thrust24THRUST_300001_SM_1000_NS8cuda_cub9__find_if7functorIS9_EEE10Policy1000ENSB_12zip_iteratorINS8_IJNSD_26transform_input_iterator_tIbNSB_6detail15normal_iteratorINSB_10device_ptrIiEEEENS7_10__not_fn_tI7is_evenEEEENSB_17counting_iteratorIlNSB_11use_defaultESU_SU_EEEEEEEySF_S9_NS7_10__identityEEEvT0_PT3_T1_NS0_13GridEvenShareIS12_EET2_T4_:
[----:B------:R-:W-:Y:S01]  /*0000*/  LDC R1, c[0x0][0x37c] ;  /* 0x0000df00ff017b82 */ /* 0x000fe20000000800 */
[----:B------:R-:W0:Y:S01]  /*0010*/  S2R R0, SR_CTAID.X ;  /* 0x0000000000007919 */ /* 0x000e220000002500 */
[----:B------:R-:W1:Y:S01]  /*0020*/  LDCU.64 UR6, c[0x0][0x3c8] ;  /* 0x00007900ff0677ac */ /* 0x000e620008000a00 */
[----:B------:R-:W-:Y:S01]  /*0030*/  BSSY.RECONVERGENT B0, `(.L_x_338) ;  /* 0x000056c000007945 */ /* 0x000fe20003800200 */
[----:B------:R-:W2:Y:S01]  /*0040*/  LDCU UR5, c[0x0][0x3d0] ;  /* 0x00007a00ff0577ac */ /* 0x000ea20008000800 */
[----:B------:R-:W3:Y:S01]  /*0050*/  LDCU.64 UR10, c[0x0][0x358] ;  /* 0x00006b00ff0a77ac */ /* 0x000ee20008000a00 */
[----:B-1----:R-:W-:Y:S02]  /*0060*/  IMAD.U32 R6, RZ, RZ, UR6 ;  /* 0x00000006ff067e24 */ /* 0x002fe4000f8e00ff */
[----:B------:R-:W-:Y:S01]  /*0070*/  IMAD.U32 R7, RZ, RZ, UR7 ;  /* 0x00000007ff077e24 */ /* 0x000fe2000f8e00ff */
[----:B--2---:R-:W-:-:S04]  /*0080*/  USHF.L.U32 UR5, UR5, 0xa, URZ ;  /* 0x0000000a05057899 */ /* 0x004fc800080006ff */
[----:B------:R-:W-:Y:S01]  /*0090*/  USHF.R.S32.HI UR4, URZ, 0x1f, UR5 ;  /* 0x0000001fff047899 */ /* 0x000fe20008011405 */
[----:B0-----:R-:W-:-:S05]  /*00a0*/  IMAD.SHL.U32 R10, R0, 0x400, RZ ;  /* 0x00000400000a7824 */ /* 0x001fca00078e00ff */
[----:B------:R-:W-:-:S04]  /*00b0*/  IADD3 R18, P1, PT, -R10, R6, RZ ;  /* 0x000000060a127210 */ /* 0x000fc80007f3e1ff */
[----:B------:R-:W-:Y:S02]  /*00c0*/  ISETP.GT.U32.AND P0, PT, R18, 0x3ff, PT ;  /* 0x000003ff1200780c */ /* 0x000fe40003f04070 */
[----:B------:R-:W-:-:S04]  /*00d0*/  IADD3.X R16, PT, PT, R7, -0x1, RZ, P1, !PT ;  /* 0xffffffff07107810 */ /* 0x000fc80000ffe4ff */
[----:B------:R-:W-:-:S13]  /*00e0*/  ISETP.GT.U32.AND.EX P0, PT, R16, RZ, PT, P0 ;  /* 0x000000ff1000720c */ /* 0x000fda0003f04100 */
[----:B---3--:R-:W-:Y:S05]  /*00f0*/  @P0 BRA `(.L_x_339) ;  /* 0x0000003000000947 */ /* 0x008fea0003800000 */
        /* <DEDUP_REMOVED lines=10> */
[----:B------:R-:W4:Y:S01]  /*01a0*/  @!P0 LDG.E.U16 R14, desc[UR10][R14.64] ;  /* 0x0000000a0e0e8981 */ /* 0x000f22000c1e1500 */
        /* <DEDUP_REMOVED lines=23> */
.L_x_345:
        /* <DEDUP_REMOVED lines=16> */
[----:B------:R-:W-:-:S03]  /*0420*/  VIADD R12, R12, 0x8 ;  /* 0x000000080c0c7836 */ /* 0x000fc60000000000 */
[----:B------:R-:W-:Y:S02]  /*0430*/  IADD3.X R24, PT, PT, R24, UR7, RZ, P0, !PT ;  /* 0x0000000718187c10 */ /* 0x000fe400087fe4ff */
[----:B------:R-:W-:-:S04]  /*0440*/  ISETP.LT.U32.AND P0, PT, R25, R2, PT ;  /* 0x000000021900720c */ /* 0x000fc80003f01070 */
[----:B------:R-:W-:Y:S02]  /*0450*/  ISETP.LT.AND.EX P0, PT, R24, R23, PT, P0 ;  /* 0x000000171800720c */ /* 0x000fe40003f01300 */
[C---:B--2---:R-:W-:Y:S02]  /*0460*/  LOP3.LUT P3, RZ, R21.reuse, 0x1, RZ, 0xc0, !PT ;  /* 0x0000000115ff7812 */ /* 0x044fe4000786c0ff */
[----:B------:R-:W-:Y:S02]  /*0470*/  LOP3.LUT R21, R21, 0x1, RZ, 0xc0, !PT ;  /* 0x0000000115157812 */ /* 0x000fe400078ec0ff */
[----:B------:R-:W-:Y:S01]  /*0480*/  @P1 SEL R21, R3, 0x1, !P3 ;  /* 0x0000000103151807 */ /* 0x000fe20005800000 */
[----:B------:R-:W-:-:S03]  /*0490*/  VIADD R3, R13, 0xfffffd00 ;  /* 0xfffffd000d037836 */ /* 0x000fc60000000000 */
[----:B------:R-:W-:Y:S02]  /*04a0*/  LOP3.LUT P2, RZ, R21, 0xff, RZ, 0xc0, !PT ;  /* 0x000000ff15ff7812 */ /* 0x000fe4000784c0ff */
[----:B------:R-:W-:-:S03]  /*04b0*/  SHF.R.S32.HI R5, RZ, 0x1f, R3 ;  /* 0x0000001fff057819 */ /* 0x000fc60000011403 */
[----:B------:R-:W-:Y:S02]  /*04c0*/  @P3 SEL R2, R25, R2, P0 ;  /* 0x0000000219023207 */ /* 0x000fe40000000000 */
[----:B------:R-:W-:Y:S02]  /*04d0*/  @P3 SEL R23, R24, R23, P0 ;  /* 0x0000001718173207 */ /* 0x000fe40000000000 */
[----:B0-----:R-:W-:Y:S01]  /*04e0*/  IADD3 R7, P0, P4, R3, UR6, R10 ;  /* 0x0000000603077c10 */ /* 0x001fe2000fc1e00a */
[----:B------:R-:W-:Y:S01]  /*04f0*/  VIADD R3, R13, 0xfffffe00 ;  /* 0xfffffe000d037836 */ /* 0x000fe20000000000 */
[----:B---3--:R-:W-:Y:S02]  /*0500*/  LOP3.LUT P3, RZ, R20, 0x1, RZ, 0xc0, !PT ;  /* 0x0000000114ff7812 */ /* 0x008fe4000786c0ff */
[----:B------:R-:W-:Y:S02]  /*0510*/  SEL R26, R25, R2, !P1 ;  /* 0x00000002191a7207 */ /* 0x000fe40004800000 */
[----:B------:R-:W-:-:S02]  /*0520*/  IADD3.X R6, PT, PT, R5, UR7, RZ, P0, P4 ;  /* 0x0000000705067c10 */ /* 0x000fc400087e84ff */
[----:B------:R-:W-:Y:S02]  /*0530*/  SEL R23, R24, R23, !P1 ;  /* 0x0000001718177207 */ /* 0x000fe40004800000 */
[----:B------:R-:W-:Y:S02]  /*0540*/  ISETP.LT.U32.AND P0, PT, R7, R26, PT ;  /* 0x0000001a0700720c */ /* 0x000fe40003f01070 */
[----:B------:R-:W-:Y:S02]  /*0550*/  LOP3.LUT R2, R20, 0x1, RZ, 0xc0, !PT ;  /* 0x0000000114027812 */ /* 0x000fe400078ec0ff */
[----:B------:R-:W-:Y:S02]  /*0560*/  @P2 SEL R2, R21, 0x1, !P3 ;  /* 0x0000000115022807 */ /* 0x000fe40005800000 */
[----:B------:R-:W-:Y:S02]  /*0570*/  ISETP.LT.AND.EX P0, PT, R6, R23, PT, P0 ;  /* 0x000000170600720c */ /* 0x000fe40003f01300 */
[----:B------:R-:W-:-:S02]  /*0580*/  LOP3.LUT P1, RZ, R2, 0xff, RZ, 0xc0, !PT ;  /* 0x000000ff02ff7812 */ /* 0x000fc4000782c0ff */
[----:B------:R-:W-:Y:S02]  /*0590*/  @P3 SEL R26, R7, R26, P0 ;  /* 0x0000001a071a3207 */ /* 0x000fe40000000000 */
[----:B------:R-:W-:Y:S02]  /*05a0*/  @P3 SEL R23, R6, R23, P0 ;  /* 0x0000001706173207 */ /* 0x000fe40000000000 */
[----:B----4-:R-:W-:Y:S02]  /*05b0*/  LOP3.LUT P3, RZ, R19, 0x1, RZ, 0xc0, !PT ;  /* 0x0000000113ff7812 */ /* 0x010fe4000786c0ff */
[----:B------:R-:W-:Y:S02]  /*05c0*/  SHF.R.S32.HI R5, RZ, 0x1f, R3 ;  /* 0x0000001fff057819 */ /* 0x000fe40000011403 */
[----:B------:R-:W-:Y:S01]  /*05d0*/  IADD3 R24, P4, P5, R3, UR6, R10 ;  /* 0x0000000603187c10 */ /* 0x000fe2000fd9e00a */
[----:B------:R-:W-:Y:S01]  /*05e0*/  VIADD R3, R13, 0xffffff00 ;  /* 0xffffff000d037836 */ /* 0x000fe20000000000 */
[----:B------:R-:W-:-:S02]  /*05f0*/  SEL R7, R7, R26, !P2 ;  /* 0x0000001a07077207 */ /* 0x000fc40005000000 */
[----:B------:R-:W-:Y:S02]  /*0600*/  SEL R6, R6, R23, !P2 ;  /* 0x0000001706067207 */ /* 0x000fe40005000000 */
[----:B------:R-:W-:Y:S02]  /*0610*/  IADD3.X R5, PT, PT, R5, UR7, RZ, P4, P5 ;  /* 0x0000000705057c10 */ /* 0x000fe4000a7ea4ff */
[----:B------:R-:W-:Y:S02]  /*0620*/  ISETP.LT.U32.AND P0, PT, R24, R7, PT ;  /* 0x000000071800720c */ /* 0x000fe40003f01070 */
[----:B------:R-:W-:Y:S02]  /*0630*/  LOP3.LUT R19, R19, 0x1, RZ, 0xc0, !PT ;  /* 0x0000000113137812 */ /* 0x000fe400078ec0ff */
[----:B------:R-:W-:Y:S02]  /*0640*/  @P1 SEL R19, R2, 0x1, !P3 ;  /* 0x0000000102131807 */ /* 0x000fe40005800000 */
[----:B------:R-:W-:-:S02]  /*0650*/  ISETP.LT.AND.EX P0, PT, R5, R6, PT, P0 ;  /* 0x000000060500720c */ /* 0x000fc40003f01300 */
[----:B------:R-:W-:Y:S02]  /*0660*/  LOP3.LUT P2, RZ, R19, 0xff, RZ, 0xc0, !PT ;  /* 0x000000ff13ff7812 */ /* 0x000fe4000784c0ff */
[----:B------:R-:W-:Y:S02]  /*0670*/  @P3 SEL R7, R24, R7, P0 ;  /* 0x0000000718073207 */ /* 0x000fe40000000000 */
[----:B------:R-:W-:Y:S02]  /*0680*/  SHF.R.S32.HI R2, RZ, 0x1f, R3 ;  /* 0x0000001fff027819 */ /* 0x000fe40000011403 */
[----:B------:R-:W-:Y:S02]  /*0690*/  @P3 SEL R6, R5, R6, P0 ;  /* 0x0000000605063207 */ /* 0x000fe40000000000 */
[----:B------:R-:W-:Y:S02]  /*06a0*/  IADD3 R3, P0, P4, R3, UR6, R10 ;  /* 0x0000000603037c10 */ /* 0x000fe4000fc1e00a */
[----:B-----5:R-:W-:-:S02]  /*06b0*/  LOP3.LUT P3, RZ, R18, 0x1, RZ, 0xc0, !PT ;  /* 0x0000000112ff7812 */ /* 0x020fc4000786c0ff */
[----:B------:R-:W-:Y:S02]  /*06c0*/  SEL R24, R24, R7, !P1 ;  /* 0x0000000718187207 */ /* 0x000fe40004800000 */
[----:B------:R-:W-:Y:S02]  /*06d0*/  SEL R5, R5, R6, !P1 ;  /* 0x0000000605057207 */ /* 0x000fe40004800000 */
[----:B------:R-:W-:Y:S02]  /*06e0*/  IADD3.X R6, PT, PT, R2, UR7, RZ, P0, P4 ;  /* 0x0000000702067c10 */ /* 0x000fe400087e84ff */
[----:B------:R-:W-:Y:S02]  /*06f0*/  ISETP.LT.U32.AND P0, PT, R3, R24, PT ;  /* 0x000000180300720c */ /* 0x000fe40003f01070 */
[----:B------:R-:W-:Y:S02]  /*0700*/  LOP3.LUT R18, R18, 0x1, RZ, 0xc0, !PT ;  /* 0x0000000112127812 */ /* 0x000fe400078ec0ff */
[----:B------:R-:W-:-:S02]  /*0710*/  ISETP.LT.AND.EX P0, PT, R6, R5, PT, P0 ;  /* 0x000000050600720c */ /* 0x000fc40003f01300 */
[----:B------:R-:W-:Y:S02]  /*0720*/  @P2 SEL R18, R19, 0x1, !P3 ;  /* 0x0000000113122807 */ /* 0x000fe40005800000 */
[----:B------:R-:W-:Y:S02]  /*0730*/  @P3 SEL R24, R3, R24, P0 ;  /* 0x0000001803183207 */ /* 0x000fe40000000000 */
[----:B------:R-:W-:Y:S02]  /*0740*/  LOP3.LUT P1, RZ, R18, 0xff, RZ, 0xc0, !PT ;  /* 0x000000ff12ff7812 */ /* 0x000fe4000782c0ff */
[----:B------:R-:W-:Y:S02]  /*0750*/  @P3 SEL R5, R6, R5, P0 ;  /* 0x0000000506053207 */ /* 0x000fe40000000000 */
[----:B------:R-:W-:Y:S02]  /*0760*/  SHF.R.S32.HI R2, RZ, 0x1f, R13 ;  /* 0x0000001fff027819 */ /* 0x000fe4000001140d */
[----:B------:R-:W-:-:S02]  /*0770*/  IADD3 R20, P0, P4, R13, UR6, R10 ;  /* 0x000000060d147c10 */ /* 0x000fc4000fc1e00a */
[----:B------:R-:W-:Y:S02]  /*0780*/  LOP3.LUT P3, RZ, R17, 0x1, RZ, 0xc0, !PT ;  /* 0x0000000111ff7812 */ /* 0x000fe4000786c0ff */
[----:B------:R-:W-:Y:S01]  /*0790*/  SEL R19, R3, R24, !P2 ;  /* 0x0000001803137207 */ /* 0x000fe20005000000 */
[----:B------:R-:W-:Y:S01]  /*07a0*/  VIADD R3, R13, 0x100 ;  /* 0x000001000d037836 */ /* 0x000fe20000000000 */
[----:B------:R-:W-:Y:S02]  /*07b0*/  IADD3.X R7, PT, PT, R2, UR7, RZ, P0, P4 ;  /* 0x0000000702077c10 */ /* 0x000fe400087e84ff */
[----:B------:R-:W-:Y:S02]  /*07c0*/  SEL R6, R6, R5, !P2 ;  /* 0x0000000506067207 */ /* 0x000fe40005000000 */
[----:B------:R-:W-:Y:S02]  /*07d0*/  ISETP.LT.U32.AND P0, PT, R20, R19, PT ;  /* 0x000000131400720c */ /* 0x000fe40003f01070 */
[----:B------:R-:W-:-:S02]  /*07e0*/  LOP3.LUT R17, R17, 0x1, RZ, 0xc0, !PT ;  /* 0x0000000111117812 */ /* 0x000fc400078ec0ff */
[-C--:B------:R-:W-:Y:S02]  /*07f0*/  ISETP.LT.AND.EX P0, PT, R7, R6.reuse, PT, P0 ;  /* 0x000000060700720c */ /* 0x080fe40003f01300 */
[----:B------:R-:W-:Y:S02]  /*0800*/  @P1 SEL R17, R18, 0x1, !P3 ;  /* 0x0000000112111807 */ /* 0x000fe40005800000 */
[----:B------:R-:W-:Y:S02]  /*0810*/  @P3 SEL R19, R20, R19, P0 ;  /* 0x0000001314133207 */ /* 0x000fe40000000000 */
[----:B------:R-:W-:Y:S02]  /*0820*/  LOP3.LUT P2, RZ, R17, 0xff, RZ, 0xc0, !PT ;  /* 0x000000ff11ff7812 */ /* 0x000fe4000784c0ff */
[----:B------:R-:W-:Y:S02]  /*0830*/  @P3 SEL R6, R7, R6, P0 ;  /* 0x0000000607063207 */ /* 0x000fe40000000000 */
        /* <DEDUP_REMOVED lines=9> */
[CC--:B------:R-:W-:Y:S02]  /*08d0*/  ISETP.LT.AND.EX P0, PT, R6.reuse, R7.reuse, PT, P0 ;  /* 0x000000070600720c */ /* 0x0c0fe40003f01300 */
[----:B------:R-:W-:Y:S02]  /*08e0*/  @P2 SEL R15, R17, 0x1, !P3 ;  /* 0x00000001110f2807 */ /* 0x000fe40005800000 */
[----:B------:R-:W-:Y:S02]  /*08f0*/  @P3 SEL R20, R5, R20, P0 ;  /* 0x0000001405143207 */ /* 0x000fe40000000000 */
[----:B------:R-:W-:Y:S02]  /*0900*/  @P3 SEL R7, R6, R7, P0 ;  /* 0x0000000706073207 */ /* 0x000fe40000000000 */
        /* <DEDUP_REMOVED lines=11> */
[-C--:B------:R-:W-:Y:S02]  /*09c0*/  ISETP.LT.AND.EX P0, PT, R7, R6.reuse, PT, P0 ;  /* 0x000000060700720c */ /* 0x080fe40003f01300 */
[----:B------:R-:W-:Y:S02]  /*09d0*/  @P1 SEL R14, R15, 0x1, !P3 ;  /* 0x000000010f0e1807 */ /* 0x000fe40005800000 */
[----:B------:R-:W-:Y:S02]  /*09e0*/  @P3 SEL R17, R18, R17, P0 ;  /* 0x0000001112113207 */ /* 0x000fe40000000000 */
[----:B------:R-:W-:-:S02]  /*09f0*/  @P3 SEL R6, R7, R6, P0 ;  /* 0x0000000607063207 */ /* 0x000fc40000000000 */
[----:B------:R-:W-:Y:S02]  /*0a00*/  SHF.R.S32.HI R2, RZ, 0x1f, R3 ;  /* 0x0000001fff027819 */ /* 0x000fe40000011403 */
        /* <DEDUP_REMOVED lines=10> */
[C---:B------:R-:W-:Y:S02]  /*0ab0*/  @P2 SEL R18, R5.reuse, R18, P0 ;  /* 0x0000001205122207 */ /* 0x040fe40000000000 */
[----:B------:R-:W-:Y:S02]  /*0ac0*/  @P2 SEL R7, R6, R7, P0 ;  /* 0x0000000706072207 */ /* 0x000fe40000000000 */
[----:B------:R-:W-:Y:S02]  /*0ad0*/  SEL R2, R5, R18, !P1 ;  /* 0x0000001205027207 */ /* 0x000fe40004800000 */
[----:B------:R-:W-:Y:S02]  /*0ae0*/  @P1 SEL R3, R14, 0x1, !P2 ;  /* 0x000000010e031807 */ /* 0x000fe40005000000 */
[----:B------:R-:W-:Y:S01]  /*0af0*/  SEL R5, R6, R7, !P1 ;  /* 0x0000000706057207 */ /* 0x000fe20004800000 */
[----:B------:R-:W-:Y:S06]  /*0b00*/  @P3 BRA `(.L_x_345) ;  /* 0xfffffff800043947 */ /* 0x000fec000383ffff */
[----:B------:R-:W-:Y:S05]  /*0b10*/  BSYNC.RECONVERGENT B3 ;  /* 0x0000000000037941 */ /* 0x000fea0003800200 */
.L_x_344:
[----:B------:R-:W-:-:S07]  /*0b20*/  VIADD R13, R13, 0xfffffc00 ;  /* 0xfffffc000d0d7836 */ /* 0x000fce0000000000 */
.L_x_343:
[----:B------:R-:W-:Y:S05]  /*0b30*/  BSYNC.RECONVERGENT B2 ;  /* 0x0000000000027941 */ /* 0x000fea0003800200 */
.L_x_342:
        /* <DEDUP_REMOVED lines=24> */
[----:B------:R-:W-:Y:S02]  /*0cc0*/  @P2 SEL R12, R3, 0x1, !P4 ;  /* 0x00000001030c2807 */ /* 0x000fe40006000000 */
[----:B------:R-:W-:Y:S02]  /*0cd0*/  SHF.R.S32.HI R3, RZ, 0x1f, R17 ;  /* 0x0000001fff037819 */ /* 0x000fe40000011411 */
[----:B------:R-:W-:-:S02]  /*0ce0*/  LOP3.LUT P3, RZ, R12, 0xff, RZ, 0xc0, !PT ;  /* 0x000000ff0cff7812 */ /* 0x000fc4000786c0ff */
[----:B------:R-:W-:-:S03]  /*0cf0*/  IADD3 R17, P5, P6, R17, UR8, R10 ;  /* 0x0000000811117c10 */ /* 0x000fc6000febe00a */
[C---:B------:R-:W-:Y:S02]  /*0d00*/  @P4 SEL R2, R19.reuse, R2, P0 ;  /* 0x0000000213024207 */ /* 0x040fe40000000000 */
[----:B------:R-:W-:Y:S02]  /*0d10*/  @P4 SEL R5, R20, R5, P0 ;  /* 0x0000000514054207 */ /* 0x000fe40000000000 */
[----:B---3--:R-:W-:Y:S02]  /*0d20*/  LOP3.LUT P4, RZ, R16, 0x1, RZ, 0xc0, !PT ;  /* 0x0000000110ff7812 */ /* 0x008fe4000788c0ff */
[----:B------:R-:W-:Y:S02]  /*0d30*/  SEL R18, R19, R2, !P2 ;  /* 0x0000000213127207 */ /* 0x000fe40005000000 */
[----:B------:R-:W-:Y:S02]  /*0d40*/  SEL R20, R20, R5, !P2 ;  /* 0x0000000514147207 */ /* 0x000fe40005000000 */
[----:B------:R-:W-:Y:S01]  /*0d50*/  IADD3.X R5, PT, PT, R3, UR9, RZ, P5, P6 ;  /* 0x0000000903057c10 */ /* 0x000fe2000afec4ff */
[----:B------:R-:W-:Y:S01]  /*0d60*/  VIADD R3, R13, 0x200 ;  /* 0x000002000d037836 */ /* 0x000fe20000000000 */
[----:B------:R-:W-:-:S02]  /*0d70*/  ISETP.LT.U32.AND P0, PT, R17, R18, PT ;  /* 0x000000121100720c */ /* 0x000fc40003f01070 */
[----:B------:R-:W-:Y:S02]  /*0d80*/  LOP3.LUT R16, R16, 0x1, RZ, 0xc0, !PT ;  /* 0x0000000110107812 */ /* 0x000fe400078ec0ff */
[----:B------:R-:W-:Y:S02]  /*0d90*/  ISETP.LT.AND.EX P0, PT, R5, R20, PT, P0 ;  /* 0x000000140500720c */ /* 0x000fe40003f01300 */
[----:B------:R-:W-:Y:S02]  /*0da0*/  @P3 SEL R16, R12, 0x1, !P4 ;  /* 0x000000010c103807 */ /* 0x000fe40006000000 */
[----:B------:R-:W-:Y:S02]  /*0db0*/  @P4 SEL R18, R17, R18, P0 ;  /* 0x0000001211124207 */ /* 0x000fe40000000000 */
[----:B------:R-:W-:Y:S02]  /*0dc0*/  @P4 SEL R20, R5, R20, P0 ;  /* 0x0000001405144207 */ /* 0x000fe40000000000 */
[----:B----4-:R-:W-:-:S02]  /*0dd0*/  LOP3.LUT P4, RZ, R7, 0x1, RZ, 0xc0, !PT ;  /* 0x0000000107ff7812 */ /* 0x010fc4000788c0ff */
[----:B------:R-:W-:Y:S02]  /*0de0*/  SHF.R.S32.HI R2, RZ, 0x1f, R3 ;  /* 0x0000001fff027819 */ /* 0x000fe40000011403 */
[----:B-1----:R-:W-:Y:S01]  /*0df0*/  IADD3 R14, P5, P6, R3, UR8, R10 ;  /* 0x00000008030e7c10 */ /* 0x002fe2000febe00a */
[----:B------:R-:W-:Y:S01]  /*0e00*/  VIADD R3, R13, 0x300 ;  /* 0x000003000d037836 */ /* 0x000fe20000000000 */
[----:B------:R-:W-:Y:S01]  /*0e10*/  SEL R17, R17, R18, !P3 ;  /* 0x0000001211117207 */ /* 0x000fe20005800000 */
[----:B------:R-:W-:Y:S01]  /*0e20*/  VIADD R13, R13, 0x400 ;  /* 0x000004000d0d7836 */ /* 0x000fe20000000000 */
[----:B------:R-:W-:Y:S02]  /*0e30*/  LOP3.LUT P2, RZ, R16, 0xff, RZ, 0xc0, !PT ;  /* 0x000000ff10ff7812 */ /* 0x000fe4000784c0ff */
[----:B------:R-:W-:Y:S02]  /*0e40*/  SEL R12, R5, R20, !P3 ;  /* 0x00000014050c7207 */ /* 0x000fe40005800000 */
[----:B------:R-:W-:-:S02]  /*0e50*/  IADD3.X R15, PT, PT, R2, UR9, RZ, P5, P6 ;  /* 0x00000009020f7c10 */ /* 0x000fc4000afec4ff */
[CC--:B------:R-:W-:Y:S02]  /*0e60*/  ISETP.LT.U32.AND P0, PT, R14.reuse, R17.reuse, PT ;  /* 0x000000110e00720c */ /* 0x0c0fe40003f01070 */
[----:B------:R-:W-:Y:S02]  /*0e70*/  LOP3.LUT R7, R7, 0x1, RZ, 0xc0, !PT ;  /* 0x0000000107077812 */ /* 0x000fe400078ec0ff */
[----:B------:R-:W-:Y:S02]  /*0e80*/  ISETP.LT.AND.EX P0, PT, R15, R12, PT, P0 ;  /* 0x0000000c0f00720c */ /* 0x000fe40003f01300 */
[----:B------:R-:W-:Y:S02]  /*0e90*/  SHF.R.S32.HI R2, RZ, 0x1f, R3 ;  /* 0x0000001fff027819 */ /* 0x000fe40000011403 */
[----:B------:R-:W-:Y:S02]  /*0ea0*/  @P4 SEL R17, R14, R17, P0 ;  /* 0x000000110e114207 */ /* 0x000fe40000000000 */
[----:B------:R-:W-:-:S02]  /*0eb0*/  @P2 SEL R7, R16, 0x1, !P4 ;  /* 0x0000000110072807 */ /* 0x000fc40006000000 */
[----:B------:R-:W-:Y:S02]  /*0ec0*/  @P4 SEL R12, R15, R12, P0 ;  /* 0x0000000c0f0c4207 */ /* 0x000fe40000000000 */
[----:B------:R-:W-:Y:S02]  /*0ed0*/  IADD3 R5, P0, P4, R3, UR8, R10 ;  /* 0x0000000803057c10 */ /* 0x000fe4000fc1e00a */
[----:B-----5:R-:W-:Y:S02]  /*0ee0*/  LOP3.LUT P3, RZ, R6, 0x1, RZ, 0xc0, !PT ;  /* 0x0000000106ff7812 */ /* 0x020fe4000786c0ff */
[----:B------:R-:W-:Y:S02]  /*0ef0*/  SEL R14, R14, R17, !P2 ;  /* 0x000000110e0e7207 */ /* 0x000fe40005000000 */
[----:B------:R-:W-:Y:S02]  /*0f00*/  SEL R15, R15, R12, !P2 ;  /* 0x0000000c0f0f7207 */ /* 0x000fe40005000000 */
[----:B------:R-:W-:-:S02]  /*0f10*/  IADD3.X R12, PT, PT, R2, UR9, RZ, P0, P4 ;  /* 0x00000009020c7c10 */ /* 0x000fc400087e84ff */
[----:B------:R-:W-:Y:S02]  /*0f20*/  LOP3.LUT P2, RZ, R7, 0xff, RZ, 0xc0, !PT ;  /* 0x000000ff07ff7812 */ /* 0x000fe4000784c0ff */
[----:B------:R-:W-:Y:S02]  /*0f30*/  ISETP.LT.U32.AND P0, PT, R5, R14, PT ;  /* 0x0000000e0500720c */ /* 0x000fe40003f01070 */
[----:B------:R-:W-:Y:S02]  /*0f40*/  LOP3.LUT R3, R6, 0x1, RZ, 0xc0, !PT ;  /* 0x0000000106037812 */ /* 0x000fe400078ec0ff */
[----:B------:R-:W-:-:S04]  /*0f50*/  ISETP.LT.AND.EX P0, PT, R12, R15, PT, P0 ;  /* 0x0000000f0c00720c */ /* 0x000fc80003f01300 */
[C---:B------:R-:W-:Y:S02]  /*0f60*/  @P3 SEL R14, R5.reuse, R14, P0 ;  /* 0x0000000e050e3207 */ /* 0x040fe40000000000 */
[C---:B------:R-:W-:Y:S02]  /*0f70*/  @P3 SEL R15, R12.reuse, R15, P0 ;  /* 0x0000000f0c0f3207 */ /* 0x040fe40000000000 */
[----:B------:R-:W-:Y:S02]  /*0f80*/  SEL R2, R5, R14, !P2 ;  /* 0x0000000e05027207 */ /* 0x000fe40005000000 */
[----:B------:R-:W-:Y:S02]  /*0f90*/  @P2 SEL R3, R7, 0x1, !P3 ;  /* 0x0000000107032807 */ /* 0x000fe40005800000 */
[----:B------:R-:W-:-:S07]  /*0fa0*/  SEL R5, R12, R15, !P2 ;  /* 0x0000000f0c057207 */ /* 0x000fce0005000000 */
.L_x_347:
[----:B------:R-:W-:Y:S05]  /*0fb0*/  BSYNC.RECONVERGENT B2 ;  /* 0x0000000000027941 */ /* 0x000fea0003800200 */
.L_x_346:
        /* <DEDUP_REMOVED lines=12> */
[----:B------:R-:W3:Y:S01]  /*1080*/  LDG.E.U8 R14, desc[UR10][R6.64+0x400] ;  /* 0x0004000a060e7981 */ /* 0x000ee2000c1e1100 */
[----:B------:R-:W-:-:S02]  /*1090*/  LOP3.LUT P2, RZ, R3, 0xff, RZ, 0xc0, !PT ;  /* 0x000000ff03ff7812 */ /* 0x000fc4000784c0ff */
[----:B0-----:R-:W-:-:S04]  /*10a0*/  IADD3 R15, P0, PT, R8, UR8, RZ ;  /* 0x00000008080f7c10 */ /* 0x001fc8000ff1e0ff */
[----:B------:R-:W-:Y:S01]  /*10b0*/  IADD3.X R8, PT, PT, R11, UR9, RZ, P0, !PT ;  /* 0x000000090b087c10 */ /* 0x000fe200087fe4ff */
[----:B------:R-:W-:Y:S01]  /*10c0*/  VIADD R11, R13, 0x100 ;  /* 0x000001000d0b7836 */ /* 0x000fe20000000000 */
[----:B------:R-:W-:Y:S01]  /*10d0*/  ISETP.LT.U32.AND P0, PT, R15, R2, PT ;  /* 0x000000020f00720c */ /* 0x000fe20003f01070 */
[----:B------:R-:W-:-:S03]  /*10e0*/  VIADD R13, R13, 0x200 ;  /* 0x000002000d0d7836 */ /* 0x000fc60000000000 */
[----:B------:R-:W-:Y:S02]  /*10f0*/  ISETP.LT.AND.EX P0, PT, R8, R5, PT, P0 ;  /* 0x000000050800720c */ /* 0x000fe40003f01300 */
[C---:B--2---:R-:W-:Y:S02]  /*1100*/  LOP3.LUT P3, RZ, R12.reuse, 0x1, RZ, 0xc0, !PT ;  /* 0x000000010cff7812 */ /* 0x044fe4000786c0ff */
[----:B------:R-:W-:Y:S02]  /*1110*/  LOP3.LUT R12, R12, 0x1, RZ, 0xc0, !PT ;  /* 0x000000010c0c7812 */ /* 0x000fe400078ec0ff */
[----:B------:R-:W-:Y:S02]  /*1120*/  @P2 SEL R12, R3, 0x1, !P3 ;  /* 0x00000001030c2807 */ /* 0x000fe40005800000 */
[----:B------:R-:W-:-:S07]  /*1130*/  SHF.R.S32.HI R3, RZ, 0x1f, R11 ;  /* 0x0000001fff037819 */ /* 0x000fce000001140b */
[----:B------:R-:W-:Y:S02]  /*1140*/  @P3 SEL R2, R15, R2, P0 ;  /* 0x000000020f023207 */ /* 0x000fe40000000000 */
[----:B------:R-:W-:Y:S02]  /*1150*/  @P3 SEL R5, R8, R5, P0 ;  /* 0x0000000508053207 */ /* 0x000fe40000000000 */
[----:B------:R-:W-:Y:S02]  /*1160*/  IADD3 R11, P0, P4, R11, UR8, R10 ;  /* 0x000000080b0b7c10 */ /* 0x000fe4000fc1e00a */
        /* <DEDUP_REMOVED lines=8> */
[C---:B------:R-:W-:Y:S02]  /*11f0*/  @P3 SEL R2, R11.reuse, R2, P0 ;  /* 0x000000020b023207 */ /* 0x040fe40000000000 */
[----:B------:R-:W-:Y:S02]  /*1200*/  @P3 SEL R5, R6, R5, P0 ;  /* 0x0000000506053207 */ /* 0x000fe40000000000 */
[----:B------:R-:W-:Y:S02]  /*1210*/  @P2 SEL R3, R12, 0x1, !P3 ;  /* 0x000000010c032807 */ /* 0x000fe40005800000 */
[----:B------:R-:W-:Y:S02]  /*1220*/  SEL R2, R11, R2, !P2 ;  /* 0x000000020b027207 */ /* 0x000fe40005000000 */
[----:B------:R-:W-:-:S07]  /*1230*/  SEL R5, R6, R5, !P2 ;  /* 0x0000000506057207 */ /* 0x000fce0005000000 */
.L_x_349:
[----:B------:R-:W-:Y:S05]  /*1240*/  BSYNC.RECONVERGENT B2 ;  /* 0x0000000000027941 */ /* 0x000fea0003800200 */
.L_x_348:
[----:B------:R-:W-:Y:S05]  /*1250*/  @P1 BRA `(.L_x_341) ;  /* 0x0000000000501947 */ /* 0x000fea0003800000 */
[----:B------:R-:W0:Y:S01]  /*1260*/  LDCU.64 UR8, c[0x0][0x380] ;  /* 0x00007000ff0877ac */ /* 0x000e220008000a00 */
[----:B------:R-:W-:-:S04]  /*1270*/  IADD3 R10, P0, PT, R10, R13, RZ ;  /* 0x0000000d0a0a7210 */ /* 0x000fc80007f1e0ff */
[----:B------:R-:W-:Y:S02]  /*1280*/  LEA.HI.X.SX32 R13, R13, RZ, 0x1, P0 ;  /* 0x000000ff0d0d7211 */ /* 0x000fe400000f0eff */
[----:B0-----:R-:W-:-:S04]  /*1290*/  LEA R6, P0, R10, UR8, 0x2 ;  /* 0x000000080a067c11 */ /* 0x001fc8000f8010ff */
[C---:B------:R-:W-:Y:S01]  /*12a0*/  LEA.HI.X R7, R10.reuse, UR9, R13, 0x2, P0 ;  /* 0x000000090a077c11 */ /* 0x040fe200080f140d */
        /* <DEDUP_REMOVED lines=9> */
[----:B------:R-:W-:-:S04]  /*1340*/  @P2 SEL R8, R3, 0x1, !P1 ;  /* 0x0000000103082807 */ /* 0x000fc80004800000 */
[----:B------:R-:W-:-:S05]  /*1350*/  PRMT R3, R8, 0x7610, R3 ;  /* 0x0000761008037816 */ /* 0x000fca0000000003 */
[C---:B------:R-:W-:Y:S02]  /*1360*/  @P1 SEL R2, R11.reuse, R2, P0 ;  /* 0x000000020b021207 */ /* 0x040fe40000000000 */
[C---:B------:R-:W-:Y:S02]  /*1370*/  @P1 SEL R5, R10.reuse, R5, P0 ;  /* 0x000000050a051207 */ /* 0x040fe40000000000 */
[----:B------:R-:W-:Y:S02]  /*1380*/  SEL R2, R11, R2, !P2 ;  /* 0x000000020b027207 */ /* 0x000fe40005000000 */
[----:B------:R-:W-:-:S07]  /*1390*/  SEL R5, R10, R5, !P2 ;  /* 0x000000050a057207 */ /* 0x000fce0005000000 */
.L_x_341:
[----:B------:R-:W-:Y:S05]  /*13a0*/  BSYNC.RECONVERGENT B1 ;  /* 0x0000000000017941 */ /* 0x000fea0003800200 */
.L_x_340:
        /* <DEDUP_REMOVED lines=26> */
.L_x_352:
[----:B------:R-:W-:Y:S05]  /*1550*/  BSYNC.RECONVERGENT B1 ;  /* 0x0000000000017941 */ /* 0x000fea0003800200 */
.L_x_351:
        /* <DEDUP_REMOVED lines=13> */
[CC--:B-1----:R-:W-:Y:S02]  /*1630*/  @!P0 ISETP.LT.U32.AND P3, PT, R7.reuse, R2.reuse, PT ;  /* 0x000000020700820c */ /* 0x0c2fe40003f61070 */
        /* <DEDUP_REMOVED lines=9> */
.L_x_354:
[----:B------:R-:W-:Y:S05]  /*16d0*/  BSYNC.RECONVERGENT B1 ;  /* 0x0000000000017941 */ /* 0x000fea0003800200 */
.L_x_353:
        /* <DEDUP_REMOVED lines=10> */
[CC--:B---3--:R-:W-:Y:S02]  /*1780*/  @!P0 ISETP.LT.U32.AND P2, PT, R7.reuse, R2.reuse, PT ;  /* 0x000000020700820c */ /* 0x0c8fe40003f41070 */
        /* <DEDUP_REMOVED lines=9> */
.L_x_356:
[----:B------:R-:W-:Y:S05]  /*1820*/  BSYNC.RECONVERGENT B1 ;  /* 0x0000000000017941 */ /* 0x000fea0003800200 */
.L_x_355:
        /* <DEDUP_REMOVED lines=10> */
[CC--:B----4-:R-:W-:Y:S02]  /*18d0*/  @!P0 ISETP.LT.U32.AND P2, PT, R7.reuse, R2.reuse, PT ;  /* 0x000000020700820c */ /* 0x0d0fe40003f41070 */
        /* <DEDUP_REMOVED lines=9> */
.L_x_358:
[----:B------:R-:W-:Y:S05]  /*1970*/  BSYNC.RECONVERGENT B1 ;  /* 0x0000000000017941 */ /* 0x000fea0003800200 */
.L_x_357:
        /* <DEDUP_REMOVED lines=20> */
.L_x_360:
[----:B------:R-:W-:Y:S05]  /*1ac0*/  BSYNC.RECONVERGENT B1 ;  /* 0x0000000000017941 */ /* 0x000fea0003800200 */
.L_x_359:
        /* <DEDUP_REMOVED lines=11> */
.L_x_362:
[----:B------:R-:W-:Y:S05]  /*1b80*/  BSYNC.RECONVERGENT B1 ;  /* 0x0000000000017941 */ /* 0x000fea0003800200 */
.L_x_361:
        /* <DEDUP_REMOVED lines=85> */
.L_x_350:
        /* <DEDUP_REMOVED lines=36> */
.L_x_365:
[----:B------:R-:W-:Y:S05]  /*2320*/  BSYNC.RECONVERGENT B1 ;  /* 0x0000000000017941 */ /* 0x000fea0003800200 */
.L_x_364:
        /* <DEDUP_REMOVED lines=8> */
[----:B------:R-:W-:Y:S01]  /*23b0*/  IMAD.MOV.U32 R12, RZ, RZ, 0x1 ;  /* 0x00000001ff0c7424 */ /* 0x000fe200078e00ff */
        /* <DEDUP_REMOVED lines=12> */
.L_x_367:
[----:B------:R-:W-:Y:S05]  /*2480*/  BSYNC.RECONVERGENT B1 ;  /* 0x0000000000017941 */ /* 0x000fea0003800200 */
.L_x_366:
[----:B-1----:R-:W-:Y:S01]  /*2490*/  LOP3.LUT R7, R3, 0xff, RZ, 0xc0, !PT ;  /* 0x000000ff03077812 */ /* 0x002fe200078ec0ff */
[----:B----4-:R1:W4:Y:S01]  /*24a0*/  SHFL.DOWN PT, R11, R2, 0x4, R6 ;  /* 0x08800000020b7989 */ /* 0x01032200000e0006 */
[----:B------:R-:W-:Y:S03]  /*24b0*/  BSSY.RECONVERGENT B1, `(.L_x_368) ;  /* 0x0000012000017945 */ /* 0x000fe60003800200 */
[----:B--2---:R1:W2:Y:S04]  /*24c0*/  SHFL.DOWN PT, R10, R5, 0x4, R6 ;  /* 0x08800000050a7989 */ /* 0x0042a800000e0006 */
        /* <DEDUP_REMOVED lines=16> */
.L_x_369:
[----:B------:R-:W-:Y:S05]  /*25d0*/  BSYNC.RECONVERGENT B1 ;  /* 0x0000000000017941 */ /* 0x000fea0003800200 */
.L_x_368:
        /* <DEDUP_REMOVED lines=20> */
.L_x_371:
[----:B------:R-:W-:Y:S05]  /*2720*/  BSYNC.RECONVERGENT B1 ;  /* 0x0000000000017941 */ /* 0x000fea0003800200 */
.L_x_370:
        /* <DEDUP_REMOVED lines=20> */
.L_x_373:
[----:B------:R-:W-:Y:S05]  /*2870*/  BSYNC.RECONVERGENT B1 ;  /* 0x0000000000017941 */ /* 0x000fea0003800200 */
.L_x_372:
        /* <DEDUP_REMOVED lines=12> */
.L_x_375:
[----:B------:R-:W-:Y:S05]  /*2940*/  BSYNC.RECONVERGENT B1 ;  /* 0x0000000000017941 */ /* 0x000fea0003800200 */
.L_x_374:
        /* <DEDUP_REMOVED lines=12> */
[----:B-1-3--:R-:W1:Y:S04]  /*2a10*/  LDS.U8 R8, [UR4+0x18] ;  /* 0x00001804ff087984 */ /* 0x00ae680008000000 */
[----:B----4-:R-:W3:Y:S01]  /*2a20*/  LDS.64 R6, [UR4+0x20] ;  /* 0x00002004ff067984 */ /* 0x010ee20008000a00 */
[----:B-1----:R-:W-:Y:S02]  /*2a30*/  ISETP.NE.AND P6, PT, R8, RZ, PT ;  /* 0x000000ff0800720c */ /* 0x002fe40003fc5270 */
[----:B---3--:R-:W-:Y:S02]  /*2a40*/  ISETP.LT.U32.AND P0, PT, R6, R2, PT ;  /* 0x000000020600720c */ /* 0x008fe40003f01070 */
[----:B------:R-:W-:Y:S02]  /*2a50*/  @P5 SEL R8, R3, 0x1, !P6 ;  /* 0x0000000103085807 */ /* 0x000fe40007000000 */
[----:B------:R-:W-:-:S02]  /*2a60*/  ISETP.LT.AND.EX P0, PT, R7, R5, PT, P0 ;  /* 0x000000050700720c */ /* 0x000fc40003f01300 */
[----:B------:R-:W-:-:S05]  /*2a70*/  PRMT R3, R8, 0x7610, R3 ;  /* 0x0000761008037816 */ /* 0x000fca0000000003 */
[C---:B------:R-:W-:Y:S02]  /*2a80*/  @P6 SEL R2, R6.reuse, R2, P0 ;  /* 0x0000000206026207 */ /* 0x040fe40000000000 */
[C---:B------:R-:W-:Y:S02]  /*2a90*/  @P6 SEL R5, R7.reuse, R5, P0 ;  /* 0x0000000507056207 */ /* 0x040fe40000000000 */
[----:B------:R-:W-:Y:S02]  /*2aa0*/  SEL R2, R6, R2, !P5 ;  /* 0x0000000206027207 */ /* 0x000fe40006800000 */
[----:B------:R-:W-:-:S07]  /*2ab0*/  SEL R5, R7, R5, !P5 ;  /* 0x0000000507057207 */ /* 0x000fce0006800000 */
.L_x_376:
[----:B------:R-:W-:Y:S01]  /*2ac0*/  ISETP.GE.AND P5, PT, R4, 0xa1, PT ;  /* 0x000000a10400780c */ /* 0x000fe20003fa6270 */
[----:B------:R-:W-:-:S12]  /*2ad0*/  @!P2 BRA `(.L_x_377) ;  /* 0x00000000003ca947 */ /* 0x000fd80003800000 */
        /* <DEDUP_REMOVED lines=15> */
.L_x_377:
        /* <DEDUP_REMOVED lines=17> */
.L_x_378:
        /* <DEDUP_REMOVED lines=17> */
.L_x_379:
        /* <DEDUP_REMOVED lines=16> */
.L_x_380:
        /* <DEDUP_REMOVED lines=16> */
.L_x_381:
        /* <DEDUP_REMOVED lines=17> */
.L_x_339:
[----:B------:R-:W0:Y:S01]  /*3100*/  S2R R9, SR_TID.X ;  /* 0x0000000000097919 */ /* 0x000e220000002100 */
[----:B------:R-:W1:Y:S01]  /*3110*/  LDCU.64 UR8, c[0x0][0x380] ;  /* 0x00007000ff0877ac */ /* 0x000e620008000a00 */
[----:B------:R-:W2:Y:S01]  /*3120*/  LDCU.64 UR6, c[0x0][0x390] ;  /* 0x00007200ff0677ac */ /* 0x000ea20008000a00 */
[----:B0-----:R-:W-:-:S05]  /*3130*/  IADD3 R3, P0, PT, R10, R9, RZ ;  /* 0x000000090a037210 */ /* 0x001fca0007f1e0ff */
[----:B------:R-:W-:Y:S01]  /*3140*/  IMAD.X R4, RZ, RZ, RZ, P0 ;  /* 0x000000ffff047224 */ /* 0x000fe200000e06ff */
[----:B-1----:R-:W-:-:S04]  /*3150*/  LEA R2, P0, R3, UR8, 0x2 ;  /* 0x0000000803027c11 */ /* 0x002fc8000f8010ff */
[----:B------:R-:W-:-:S05]  /*3160*/  LEA.HI.X R3, R3, UR9, R4, 0x2, P0 ;  /* 0x0000000903037c11 */ /* 0x000fca00080f1404 */
[----:B------:R-:W3:Y:S04]  /*3170*/  LDG.E R4, desc[UR10][R2.64] ;  /* 0x0000000a02047981 */ /* 0x000ee8000c1e1900 */
[----:B------:R-:W4:Y:S04]  /*3180*/  LDG.E R12, desc[UR10][R2.64+0x800] ;  /* 0x0008000a020c7981 */ /* 0x000f28000c1e1900 */
[----:B------:R-:W5:Y:S04]  /*3190*/  LDG.E R5, desc[UR10][R2.64+0x400] ;  /* 0x0004000a02057981 */ /* 0x000f68000c1e1900 */
[----:B------:R0:W5:Y:S01]  /*31a0*/  LDG.E.U8 R13, desc[UR10][R2.64+0xc00] ;  /* 0x000c000a020d7981 */ /* 0x000162000c1e1100 */
[----:B------:R-:W-:Y:S01]  /*31b0*/  VIADD R14, R9, 0x100 ;  /* 0x00000100090e7836 */ /* 0x000fe20000000000 */
[----:B--2---:R-:W-:Y:S01]  /*31c0*/  IADD3 R15, P1, PT, R10, UR6, RZ ;  /* 0x000000060a0f7c10 */ /* 0x004fe2000ff3e0ff */
[----:B------:R-:W-:-:S04]  /*31d0*/  IMAD.U32 R11, RZ, RZ, UR7 ;  /* 0x00000007ff0b7e24 */ /* 0x000fc8000f8e00ff */
[----:B0-----:R-:W-:Y:S01]  /*31e0*/  IMAD.X R3, RZ, RZ, R11, P1 ;  /* 0x000000ffff037224 */ /* 0x001fe200008e060b */
[----:B---3--:R-:W-:-:S04]  /*31f0*/  LOP3.LUT R8, R4, 0x1, RZ, 0xc0, !PT ;  /* 0x0000000104087812 */ /* 0x008fc800078ec0ff */
[----:B------:R-:W-:Y:S01]  /*3200*/  ISETP.NE.U32.AND P0, PT, R8, 0x1, PT ;  /* 0x000000010800780c */ /* 0x000fe20003f05070 */
[C---:B------:R-:W-:Y:S01]  /*3210*/  VIADD R8, R9.reuse, 0x200 ;  /* 0x0000020009087836 */ /* 0x040fe20000000000 */
[----:B----4-:R-:W-:Y:S02]  /*3220*/  LOP3.LUT R12, R12, 0x1, RZ, 0xc0, !PT ;  /* 0x000000010c0c7812 */ /* 0x010fe400078ec0ff */
[----:B------:R-:W-:Y:S02]  /*3230*/  SEL R14, R9, R14, !P0 ;  /* 0x0000000e090e7207 */ /* 0x000fe40004000000 */
[-C--:B------:R-:W-:Y:S02]  /*3240*/  IADD3 R17, P2, PT, R8, R15.reuse, RZ ;  /* 0x0000000f08117210 */ /* 0x080fe40007f5e0ff */
[----:B------:R-:W-:Y:S02]  /*3250*/  IADD3 R2, P3, PT, R14, R15, RZ ;  /* 0x0000000f0e027210 */ /* 0x000fe40007f7e0ff */
[----:B------:R-:W-:Y:S01]  /*3260*/  ISETP.NE.U32.AND P0, PT, R12, 0x1, PT ;  /* 0x000000010c00780c */ /* 0x000fe20003f05070 */
[--C-:B------:R-:W-:Y:S01]  /*3270*/  IMAD.X R8, RZ, RZ, R3.reuse, P2 ;  /* 0x000000ffff087224 */ /* 0x100fe200010e0603 */
[----:B------:R-:W-:Y:S01]  /*3280*/  ISETP.LT.U32.AND P1, PT, R17, R2, PT ;  /* 0x000000021100720c */ /* 0x000fe20003f21070 */
[----:B------:R-:W-:Y:S01]  /*3290*/  IMAD.X R3, RZ, RZ, R3, P3 ;  /* 0x000000ffff037224 */ /* 0x000fe200018e0603 */
[----:B-----5:R-:W-:-:S02]  /*32a0*/  LOP3.LUT R5, R4, 0x1, R5, 0xc8, !PT ;  /* 0x0000000104057812 */ /* 0x020fc400078ec805 */
[----:B------:R-:W-:Y:S02]  /*32b0*/  IADD3 R15, P4, PT, R17, 0x100, RZ ;  /* 0x00000100110f7810 */ /* 0x000fe40007f9e0ff */
[CC--:B------:R-:W-:Y:S02]  /*32c0*/  ISETP.LT.AND.EX P1, PT, R8.reuse, R3.reuse, PT, P1 ;  /* 0x000000030800720c */ /* 0x0c0fe40003f21310 */
[----:B------:R-:W-:Y:S01]  /*32d0*/  ISETP.NE.U32.AND P2, PT, R5, 0x1, PT ;  /* 0x000000010500780c */ /* 0x000fe20003f45070 */
[----:B------:R-:W-:Y:S01]  /*32e0*/  IMAD.X R4, RZ, RZ, R8, P4 ;  /* 0x000000ffff047224 */ /* 0x000fe200020e0608 */
[----:B------:R-:W-:Y:S02]  /*32f0*/  LOP3.LUT P3, RZ, R13, 0x1, RZ, 0xc0, !PT ;  /* 0x000000010dff7812 */ /* 0x000fe4000786c0ff */
[----:B------:R-:W-:Y:S02]  /*3300*/  @!P0 SEL R2, R17, R2, P1 ;  /* 0x0000000211028207 */ /* 0x000fe40000800000 */
[----:B------:R-:W-:-:S02]  /*3310*/  @!P0 SEL R3, R8, R3, P1 ;  /* 0x0000000308038207 */ /* 0x000fc40000800000 */
[----:B------:R-:W-:Y:S02]  /*3320*/  ISETP.GE.U32.AND P1, PT, R18, UR5, PT ;  /* 0x0000000512007c0c */ /* 0x000fe4000bf26070 */
[----:B------:R-:W-:Y:S02]  /*3330*/  SEL R2, R2, R17, !P2 ;  /* 0x0000001102027207 */ /* 0x000fe40005000000 */
[----:B------:R-:W-:Y:S02]  /*3340*/  ISETP.GE.U32.AND.EX P1, PT, R16, UR4, PT, P1 ;  /* 0x0000000410007c0c */ /* 0x000fe4000bf26110 */
[----:B------:R-:W-:Y:S02]  /*3350*/  SEL R3, R3, R8, !P2 ;  /* 0x0000000803037207 */ /* 0x000fe40005000000 */
[----:B------:R-:W-:Y:S02]  /*3360*/  ISETP.LT.U32.AND P2, PT, R15, R2, PT ;  /* 0x000000020f00720c */ /* 0x000fe40003f41070 */
[----:B------:R-:W-:-:S02]  /*3370*/  ISETP.NE.U32.AND P0, PT, R5, 0x1, P0 ;  /* 0x000000010500780c */ /* 0x000fc40000705070 */
[CC--:B------:R-:W-:Y:S02]  /*3380*/  ISETP.LT.AND.EX P2, PT, R4.reuse, R3.reuse, PT, P2 ;  /* 0x000000030400720c */ /* 0x0c0fe40003f41320 */
[----:B------:R-:W-:Y:S02]  /*3390*/  LOP3.LUT R13, R13, 0x1, RZ, 0xc0, !PT ;  /* 0x000000010d0d7812 */ /* 0x000fe400078ec0ff */
[C---:B------:R-:W-:Y:S02]  /*33a0*/  @P3 SEL R3, R4.reuse, R3, P2 ;  /* 0x0000000304033207 */ /* 0x040fe40001000000 */
[----:B------:R-:W-:Y:S02]  /*33b0*/  @P3 SEL R2, R15, R2, P2 ;  /* 0x000000020f023207 */ /* 0x000fe40001000000 */
[----:B------:R-:W-:Y:S02]  /*33c0*/  SEL R13, R13, 0x1, P0 ;  /* 0x000000010d0d7807 */ /* 0x000fe40000000000 */
[----:B------:R-:W-:-:S02]  /*33d0*/  SEL R5, R4, R3, P0 ;  /* 0x0000000304057207 */ /* 0x000fc40000000000 */
[----:B------:R-:W-:Y:S02]  /*33e0*/  SEL R2, R15, R2, P0 ;  /* 0x000000020f027207 */ /* 0x000fe40000000000 */
[----:B------:R-:W-:Y:S01]  /*33f0*/  PRMT R3, R13, 0x7610, R3 ;  /* 0x000076100d037816 */ /* 0x000fe20000000003 */
[----:B------:R-:W-:Y:S06]  /*3400*/  @!P1 BRA `(.L_x_382) ;  /* 0x0000001400789947 */ /* 0x000fec0003800000 */
[----:B------:R-:W-:Y:S02]  /*3410*/  IADD3 R8, P1, PT, R10, UR5, RZ ;  /* 0x000000050a087c10 */ /* 0x000fe4000ff3e0ff */
[----:B------:R-:W-:Y:S02]  /*3420*/  IADD3 R15, P2, PT, R6, -0x400, RZ ;  /* 0xfffffc00060f7810 */ /* 0x000fe40007f5e0ff */
[----:B------:R-:W-:Y:S01]  /*3430*/  LOP3.LUT R13, RZ, R9, RZ, 0x33, !PT ;  /* 0x00000009ff0d7212 */ /* 0x000fe200078e33ff */
[----:B------:R-:W-:Y:S01]  /*3440*/  IMAD.X R4, RZ, RZ, UR4, P1 ;  /* 0x00000004ff047e24 */ /* 0x000fe200088e06ff */
[----:B------:R-:W-:Y:S01]  /*3450*/  ISETP.GT.U32.AND P0, PT, R8, R15, PT ;  /* 0x0000000f0800720c */ /* 0x000fe20003f04070 */
[----:B------:R-:W-:Y:S01]  /*3460*/  UMOV UR4, URZ ;  /* 0x000000ff00047c82 */ /* 0x000fe20008000000 */
[----:B------:R-:W-:Y:S02]  /*3470*/  IADD3.X R17, PT, PT, R7, -0x1, RZ, P2, !PT ;  /* 0xffffffff07117810 */ /* 0x000fe400017fe4ff */
[----:B------:R-:W-:-:S02]  /*3480*/  IADD3 R13, PT, PT, R6, -UR5, R13 ;  /* 0x80000005060d7c10 */ /* 0x000fc4000fffe00d */
[----:B------:R-:W-:-:S03]  /*3490*/  ISETP.GT.U32.AND.EX P0, PT, R4, R17, PT, P0 ;  /* 0x000000110400720c */ /* 0x000fc60003f04100 */
[----:B------:R-:W-:-:S10]  /*34a0*/  IMAD.IADD R14, R13, 0x1, -R10 ;  /* 0x000000010d0e7824 */ /* 0x000fd400078e0a0a */
[----:B------:R-:W-:Y:S05]  /*34b0*/  @P0 BRA `(.L_x_383) ;  /* 0x0000000400300947 */ /* 0x000fea0003800000 */
[----:B------:R-:W0:Y:S01]  /*34c0*/  LDC.64 R6, c[0x0][0x3c8] ;  /* 0x0000f200ff067b82 */ /* 0x000e220000000a00 */
[----:B------:R-:W1:Y:S01]  /*34d0*/  LDCU.64 UR8, c[0x0][0x380] ;  /* 0x00007000ff0877ac */ /* 0x000e620008000a00 */
[----:B------:R-:W2:Y:S01]  /*34e0*/  LDCU.64 UR6, c[0x0][0x390] ;  /* 0x00007200ff0677ac */ /* 0x000ea20008000a00 */
[----:B------:R-:W-:Y:S01]  /*34f0*/  NOP ;  /* 0x0000000000007918 */ /* 0x000fe20000000000 */
.L_x_384:
[----:B------:R-:W-:-:S05]  /*3500*/  IADD3 R16, P0, PT, R9, R8, RZ ;  /* 0x0000000809107210 */ /* 0x000fca0007f1e0ff */
[----:B------:R-:W-:Y:S01]  /*3510*/  IMAD.X R21, RZ, RZ, R4, P0 ;  /* 0x000000ffff157224 */ /* 0x000fe200000e0604 */
[----:B-1----:R-:W-:-:S04]  /*3520*/  LEA R12, P0, R16, UR8, 0x2 ;  /* 0x00000008100c7c11 */ /* 0x002fc8000f8010ff */
[----:B------:R-:W-:-:S05]  /*3530*/  LEA.HI.X R13, R16, UR9, R21, 0x2, P0 ;  /* 0x00000009100d7c11 */ /* 0x000fca00080f1415 */
[----:B------:R-:W3:Y:S04]  /*3540*/  LDG.E.U8 R20, desc[UR10][R12.64] ;  /* 0x0000000a0c147981 */ /* 0x000ee8000c1e1100 */
[----:B------:R-:W4:Y:S04]  /*3550*/  LDG.E.U8 R19, desc[UR10][R12.64+0x400] ;  /* 0x0004000a0c137981 */ /* 0x000f28000c1e1100 */
[----:B------:R-:W5:Y:S04]  /*3560*/  LDG.E.U8 R18, desc[UR10][R12.64+0x800] ;  /* 0x0008000a0c127981 */ /* 0x000f68000c1e1100 */
[----:B------:R1:W5:Y:S01]  /*3570*/  LDG.E.U8 R10, desc[UR10][R12.64+0xc00] ;  /* 0x000c000a0c0a7981 */ /* 0x000362000c1e1100 */
[----:B--2---:R-:W-:Y:S01]  /*3580*/  IADD3 R16, P0, PT, R16, UR6, RZ ;  /* 0x0000000610107c10 */ /* 0x004fe2000ff1e0ff */
[----:B------:R-:W-:Y:S01]  /*3590*/  IMAD.U32 R11, RZ, RZ, UR7 ;  /* 0x00000007ff0b7e24 */ /* 0x000fe2000f8e00ff */
[----:B------:R-:W-:Y:S01]  /*35a0*/  LOP3.LUT P3, RZ, R3, 0xff, RZ, 0xc0, !PT ;  /* 0x000000ff03ff7812 */ /* 0x000fe2000786c0ff */
[----:B------:R-:W-:Y:S01]  /*35b0*/  IMAD.MOV.U32 R23, RZ, RZ, R2 ;  /* 0x000000ffff177224 */ /* 0x000fe200078e0002 */
[C---:B------:R-:W-:Y:S01]  /*35c0*/  IADD3 R22, P5, PT, R16.reuse, 0x100, RZ ;  /* 0x0000010010167810 */ /* 0x040fe20007fbe0ff */
[----:B------:R-:W-:Y:S01]  /*35d0*/  IMAD.MOV.U32 R25, RZ, RZ, R5 ;  /* 0x000000ffff197224 */ /* 0x000fe200078e0005 */
[----:B------:R-:W-:Y:S01]  /*35e0*/  USHF.R.S32.HI UR12, URZ, 0x1f, UR5 ;  /* 0x0000001fff0c7899 */ /* 0x000fe20008011405 */
[----:B------:R-:W-:Y:S01]  /*35f0*/  IMAD.X R2, R21, 0x1, R11, P0 ;  /* 0x0000000115027824 */ /* 0x000fe200000e060b */
[----:B------:R-:W-:-:S04]  /*3600*/  ISETP.LT.U32.AND P0, PT, R16, R23, PT ;  /* 0x000000171000720c */ /* 0x000fc80003f01070 */
[----:B------:R-:W-:Y:S02]  /*3610*/  ISETP.LT.AND.EX P0, PT, R2, R25, PT, P0 ;  /* 0x000000190200720c */ /* 0x000fe40003f01300 */
[C---:B---3--:R-:W-:Y:S02]  /*3620*/  LOP3.LUT P2, RZ, R20.reuse, 0x1, RZ, 0xc0, !PT ;  /* 0x0000000114ff7812 */ /* 0x048fe4000784c0ff */
[----:B------:R-:W-:Y:S02]  /*3630*/  LOP3.LUT R20, R20, 0x1, RZ, 0xc0, !PT ;  /* 0x0000000114147812 */ /* 0x000fe400078ec0ff */
[----:B------:R-:W-:Y:S01]  /*3640*/  @P3 SEL R20, R3, 0x1, !P2 ;  /* 0x0000000103143807 */ /* 0x000fe20005000000 */
[----:B------:R-:W-:Y:S01]  /*3650*/  IMAD.X R3, RZ, RZ, R2, P5 ;  /* 0x000000ffff037224 */ /* 0x000fe200028e0602 */
[----:B----4-:R-:W-:Y:S02]  /*3660*/  LOP3.LUT P4, RZ, R19, 0x1, RZ, 0xc0, !PT ;  /* 0x0000000113ff7812 */ /* 0x010fe4000788c0ff */
[----:B------:R-:W-:-:S02]  /*3670*/  LOP3.LUT P1, RZ, R20, 0xff, RZ, 0xc0, !PT ;  /* 0x000000ff14ff7812 */ /* 0x000fc4000782c0ff */
[----:B------:R-:W-:-:S03]  /*3680*/  LOP3.LUT R19, R19, 0x1, RZ, 0xc0, !PT ;  /* 0x0000000113137812 */ /* 0x000fc600078ec0ff */
[----:B------:R-:W-:Y:S02]  /*3690*/  @P2 SEL R23, R16, R23, P0 ;  /* 0x0000001710172207 */ /* 0x000fe40000000000 */
[----:B------:R-:W-:Y:S02]  /*36a0*/  @P2 SEL R25, R2, R25, P0 ;  /* 0x0000001902192207 */ /* 0x000fe40000000000 */
[----:B------:R-:W-:Y:S02]  /*36b0*/  SEL R5, R16, R23, !P3 ;  /* 0x0000001710057207 */ /* 0x000fe40005800000 */
[----:B-1----:R-:W-:Y:S02]  /*36c0*/  SEL R12, R2, R25, !P3 ;  /* 0x00000019020c7207 */ /* 0x002fe40005800000 */
[----:B------:R-:W-:Y:S02]  /*36d0*/  ISETP.LT.U32.AND P0, PT, R22, R5, PT ;  /* 0x000000051600720c */ /* 0x000fe40003f01070 */
[----:B------:R-:W-:-:S02]  /*36e0*/  @P1 SEL R19, R20, 0x1, !P4 ;  /* 0x0000000114131807 */ /* 0x000fc40006000000 */
[CC--:B------:R-:W-:Y:S02]  /*36f0*/  ISETP.LT.AND.EX P0, PT, R3.reuse, R12.reuse, PT, P0 ;  /* 0x0000000c0300720c */ /* 0x0c0fe40003f01300 */
[----:B-----5:R-:W-:Y:S02]  /*3700*/  LOP3.LUT P2, RZ, R18, 0x1, RZ, 0xc0, !PT ;  /* 0x0000000112ff7812 */ /* 0x020fe4000784c0ff */
[----:B------:R-:W-:Y:S02]  /*3710*/  @P4 SEL R5, R22, R5, P0 ;  /* 0x0000000516054207 */ /* 0x000fe40000000000 */
[----:B------:R-:W-:Y:S02]  /*3720*/  @P4 SEL R12, R3, R12, P0 ;  /* 0x0000000c030c4207 */ /* 0x000fe40000000000 */
[----:B------:R-:W-:Y:S02]  /*3730*/  IADD3 R20, P0, PT, R16, 0x200, RZ ;  /* 0x0000020010147810 */ /* 0x000fe40007f1e0ff */
[----:B------:R-:W-:-:S02]  /*3740*/  SEL R5, R22, R5, !P1 ;  /* 0x0000000516057207 */ /* 0x000fc40004800000 */
[----:B------:R-:W-:Y:S01]  /*3750*/  SEL R12, R3, R12, !P1 ;  /* 0x0000000c030c7207 */ /* 0x000fe20004800000 */
[----:B------:R-:W-:Y:S01]  /*3760*/  IMAD.X R3, RZ, RZ, R2, P0 ;  /* 0x000000ffff037224 */ /* 0x000fe200000e0602 */
[----:B------:R-:W-:Y:S02]  /*3770*/  ISETP.LT.U32.AND P0, PT, R20, R5, PT ;  /* 0x000000051400720c */ /* 0x000fe40003f01070 */
[----:B------:R-:W-:Y:S02]  /*3780*/  LOP3.LUT P1, RZ, R19, 0xff, RZ, 0xc0, !PT ;  /* 0x000000ff13ff7812 */ /* 0x000fe4000782c0ff */
[CC--:B------:R-:W-:Y:S02]  /*3790*/  ISETP.LT.AND.EX P0, PT, R3.reuse, R12.reuse, PT, P0 ;  /* 0x0000000c0300720c */ /* 0x0c0fe40003f01300 */
[----:B------:R-:W-:Y:S02]  /*37a0*/  LOP3.LUT R18, R18, 0x1, RZ, 0xc0, !PT ;  /* 0x0000000112127812 */ /* 0x000fe400078ec0ff */
[----:B------:R-:W-:-:S02]  /*37b0*/  @P2 SEL R12, R3, R12, P0 ;  /* 0x0000000c030c2207 */ /* 0x000fc40000000000 */
[----:B------:R-:W-:Y:S02]  /*37c0*/  @P2 SEL R5, R20, R5, P0 ;  /* 0x0000000514052207 */ /* 0x000fe40000000000 */
[----:B------:R-:W-:Y:S02]  /*37d0*/  SEL R12, R3, R12, !P1 ;  /* 0x0000000c030c7207 */ /* 0x000fe40004800000 */
[----:B------:R-:W-:Y:S02]  /*37e0*/  IADD3 R16, P0, PT, R16, 0x300, RZ ;  /* 0x0000030010107810 */ /* 0x000fe40007f1e0ff */
[----:B0-----:R-:W-:Y:S02]  /*37f0*/  IADD3 R3, P4, PT, -R8, R6, RZ ;  /* 0x0000000608037210 */ /* 0x001fe40007f9e1ff */
[----:B------:R-:W-:Y:S01]  /*3800*/  @P1 SEL R18, R19, 0x1, !P2 ;  /* 0x0000000113121807 */ /* 0x000fe20005000000 */
        /* <DEDUP_REMOVED lines=14> */
[----:B------:R-:W-:Y:S01]  /*38f0*/  SEL R5, R13, R12, !P3 ;  /* 0x0000000c0d057207 */ /* 0x000fe20005800000 */
[----:B------:R-:W-:Y:S06]  /*3900*/  @!P0 BRA `(.L_x_382) ;  /* 0x0000001000388947 */ /* 0x000fec0003800000 */
[----:B------:R-:W-:Y:S01]  /*3910*/  IADD3 R8, P0, PT, R8, UR5, RZ ;  /* 0x0000000508087c10 */ /* 0x000fe2000ff1e0ff */
[----:B------:R-:W-:Y:S01]  /*3920*/  UIADD3 UR4, UPT, UPT, UR4, 0x1, URZ ;  /* 0x0000000104047890 */ /* 0x000fe2000fffe0ff */
[----:B------:R-:W-:Y:S02]  /*3930*/  VIADD R14, R14, -UR5 ;  /* 0x800000050e0e7c36 */ /* 0x000fe40008000000 */
[----:B------:R-:W-:Y:S02]  /*3940*/  IADD3.X R4, PT, PT, R4, UR12, RZ, P0, !PT ;  /* 0x0000000c04047c10 */ /* 0x000fe400087fe4ff */
[----:B------:R-:W-:-:S04]  /*3950*/  ISETP.GT.U32.AND P0, PT, R8, R15, PT ;  /* 0x0000000f0800720c */ /* 0x000fc80003f04070 */
[----:B------:R-:W-:-:S13]  /*3960*/  ISETP.GT.U32.AND.EX P0, PT, R4, R17, PT, P0 ;  /* 0x000000110400720c */ /* 0x000fda0003f04100 */
[----:B------:R-:W-:Y:S05]  /*3970*/  @!P0 BRA `(.L_x_384) ;  /* 0xfffffff800e08947 */ /* 0x000fea000383ffff */
.L_x_383:
[----:B------:R-:W-:Y:S01]  /*3980*/  IMAD.IADD R10, R6, 0x1, -R8 ;  /* 0x00000001060a7824 */ /* 0x000fe200078e0a08 */
[----:B------:R-:W-:Y:S01]  /*3990*/  ISETP.GE.U32.AND P1, PT, R8, R6, PT ;  /* 0x000000060800720c */ /* 0x000fe20003f26070 */
[----:B------:R-:W-:Y:S03]  /*39a0*/  BSSY.RECONVERGENT B1, `(.L_x_382) ;  /* 0x0000104000017945 */ /* 0x000fe60003800200 */
[----:B------:R-:W-:-:S04]  /*39b0*/  ISETP.GE.AND P0, PT, R9, R10, PT ;  /* 0x0000000a0900720c */ /* 0x000fc80003f06270 */
[----:B------:R-:W-:-:S13]  /*39c0*/  ISETP.GE.U32.OR.EX P0, PT, R4, R7, P0, P1 ;  /* 0x000000070400720c */ /* 0x000fda0000706510 */
[----:B------:R-:W-:Y:S05]  /*39d0*/  @P0 BRA `(.L_x_385) ;  /* 0x0000001000000947 */ /* 0x000fea0003800000 */
[----:B------:R-:W0:Y:S01]  /*39e0*/  LDC R12, c[0x0][0x3d0] ;  /* 0x0000f400ff0c7b82 */ /* 0x000e220000000800 */
[----:B------:R-:W-:Y:S01]  /*39f0*/  LOP3.LUT R7, RZ, R9, RZ, 0x33, !PT ;  /* 0x00000009ff077212 */ /* 0x000fe200078e33ff */
[----:B------:R-:W-:Y:S01]  /*3a00*/  IMAD.SHL.U32 R13, R0, 0x400, RZ ;  /* 0x00000400000d7824 */ /* 0x000fe200078e00ff */
[----:B------:R-:W-:Y:S03]  /*3a10*/  BSSY.RECONVERGENT B2, `(.L_x_386) ;  /* 0x0000081000027945 */ /* 0x000fe60003800200 */
[----:B------:R-:W-:-:S05]  /*3a20*/  IMAD.IADD R10, R7, 0x1, R6 ;  /* 0x00000001070a7824 */ /* 0x000fca00078e0206 */
[----:B------:R-:W-:Y:S01]  /*3a30*/  IADD3 R6, PT, PT, R10, -UR5, -R13 ;  /* 0x800000050a067c10 */ /* 0x000fe2000fffe80d */
[----:B------:R-:W-:Y:S02]  /*3a40*/  IMAD.MOV.U32 R13, RZ, RZ, R9 ;  /* 0x000000ffff0d7224 */ /* 0x000fe400078e0009 */
[----:B0-----:R-:W-:-:S04]  /*3a50*/  IMAD R7, R12, UR4, RZ ;  /* 0x000000040c077c24 */ /* 0x001fc8000f8e02ff */
        /* <DEDUP_REMOVED lines=10> */
.L_x_388:
        /* <DEDUP_REMOVED lines=24> */
[----:B------:R-:W-:Y:S01]  /*3c80*/  @P2 SEL R23, R3, 0x1, !P5 ;  /* 0x0000000103172807 */ /* 0x000fe20006800000 */
[----:B------:R-:W-:Y:S01]  /*3c90*/  IMAD.X R3, RZ, RZ, R2, P6 ;  /* 0x000000ffff037224 */ /* 0x000fe200030e0602 */
[----:B---3--:R-:W-:Y:S02]  /*3ca0*/  LOP3.LUT P4, RZ, R22, 0x1, RZ, 0xc0, !PT ;  /* 0x0000000116ff7812 */ /* 0x008fe4000788c0ff */
[----:B------:R-:W-:-:S02]  /*3cb0*/  LOP3.LUT P3, RZ, R23, 0xff, RZ, 0xc0, !PT ;  /* 0x000000ff17ff7812 */ /* 0x000fc4000786c0ff */
[----:B------:R-:W-:-:S03]  /*3cc0*/  LOP3.LUT R22, R22, 0x1, RZ, 0xc0, !PT ;  /* 0x0000000116167812 */ /* 0x000fc600078ec0ff */
[----:B------:R-:W-:Y:S02]  /*3cd0*/  @P5 SEL R27, R18, R27, P0 ;  /* 0x0000001b121b5207 */ /* 0x000fe40000000000 */
[----:B------:R-:W-:Y:S02]  /*3ce0*/  @P5 SEL R29, R2, R29, P0 ;  /* 0x0000001d021d5207 */ /* 0x000fe40000000000 */
[----:B------:R-:W-:Y:S02]  /*3cf0*/  SEL R5, R18, R27, !P2 ;  /* 0x0000001b12057207 */ /* 0x000fe40005000000 */
[----:B0-----:R-:W-:Y:S02]  /*3d00*/  SEL R6, R2, R29, !P2 ;  /* 0x0000001d02067207 */ /* 0x001fe40005000000 */
[----:B------:R-:W-:Y:S02]  /*3d10*/  ISETP.LT.U32.AND P0, PT, R26, R5, PT ;  /* 0x000000051a00720c */ /* 0x000fe40003f01070 */
[----:B------:R-:W-:-:S02]  /*3d20*/  @P3 SEL R22, R23, 0x1, !P4 ;  /* 0x0000000117163807 */ /* 0x000fc40006000000 */
[CC--:B------:R-:W-:Y:S02]  /*3d30*/  ISETP.LT.AND.EX P0, PT, R3.reuse, R6.reuse, PT, P0 ;  /* 0x000000060300720c */ /* 0x0c0fe40003f01300 */
[----:B------:R-:W-:Y:S02]  /*3d40*/  LOP3.LUT P2, RZ, R22, 0xff, RZ, 0xc0, !PT ;  /* 0x000000ff16ff7812 */ /* 0x000fe4000784c0ff */
[----:B------:R-:W-:Y:S02]  /*3d50*/  @P4 SEL R5, R26, R5, P0 ;  /* 0x000000051a054207 */ /* 0x000fe40000000000 */
[----:B------:R-:W-:Y:S02]  /*3d60*/  IADD3 R7, P5, PT, R18, 0x200, RZ ;  /* 0x0000020012077810 */ /* 0x000fe40007fbe0ff */
[----:B------:R-:W-:Y:S02]  /*3d70*/  @P4 SEL R6, R3, R6, P0 ;  /* 0x0000000603064207 */ /* 0x000fe40000000000 */
[----:B----4-:R-:W-:-:S02]  /*3d80*/  LOP3.LUT P4, RZ, R21, 0x1, RZ, 0xc0, !PT ;  /* 0x0000000115ff7812 */ /* 0x010fc4000788c0ff */
[----:B------:R-:W-:Y:S02]  /*3d90*/  SEL R26, R26, R5, !P3 ;  /* 0x000000051a1a7207 */ /* 0x000fe40005800000 */
[----:B------:R-:W-:Y:S01]  /*3da0*/  SEL R3, R3, R6, !P3 ;  /* 0x0000000603037207 */ /* 0x000fe20005800000 */
[----:B------:R-:W-:Y:S01]  /*3db0*/  IMAD.X R6, RZ, RZ, R2, P5 ;  /* 0x000000ffff067224 */ /* 0x000fe200028e0602 */
[----:B------:R-:W-:Y:S02]  /*3dc0*/  ISETP.LT.U32.AND P0, PT, R7, R26, PT ;  /* 0x0000001a0700720c */ /* 0x000fe40003f01070 */
[----:B------:R-:W-:Y:S02]  /*3dd0*/  LOP3.LUT R21, R21, 0x1, RZ, 0xc0, !PT ;  /* 0x0000000115157812 */ /* 0x000fe400078ec0ff */
[----:B------:R-:W-:Y:S02]  /*3de0*/  ISETP.LT.AND.EX P0, PT, R6, R3, PT, P0 ;  /* 0x000000030600720c */ /* 0x000fe40003f01300 */
[----:B------:R-:W-:-:S02]  /*3df0*/  @P2 SEL R21, R22, 0x1, !P4 ;  /* 0x0000000116152807 */ /* 0x000fc40006000000 */
[----:B------:R-:W-:Y:S02]  /*3e00*/  @P4 SEL R26, R7, R26, P0 ;  /* 0x0000001a071a4207 */ /* 0x000fe40000000000 */
[----:B------:R-:W-:Y:S02]  /*3e10*/  @P4 SEL R3, R6, R3, P0 ;  /* 0x0000000306034207 */ /* 0x000fe40000000000 */
        /* <DEDUP_REMOVED lines=9> */
[----:B------:R-:W-:Y:S02]  /*3eb0*/  @P3 SEL R20, R21, 0x1, !P4 ;  /* 0x0000000115143807 */ /* 0x000fe40006000000 */
[----:B------:R-:W-:-:S02]  /*3ec0*/  @P4 SEL R7, R22, R7, P0 ;  /* 0x0000000716074207 */ /* 0x000fc40000000000 */
[----:B------:R-:W-:Y:S02]  /*3ed0*/  @P4 SEL R6, R3, R6, P0 ;  /* 0x0000000603064207 */ /* 0x000fe40000000000 */
        /* <DEDUP_REMOVED lines=9> */
[----:B------:R-:W-:Y:S02]  /*3f70*/  @P2 SEL R19, R20, 0x1, !P4 ;  /* 0x0000000114132807 */ /* 0x000fe40006000000 */
[C---:B------:R-:W-:Y:S02]  /*3f80*/  @P4 SEL R22, R5.reuse, R22, P0 ;  /* 0x0000001605164207 */ /* 0x040fe40000000000 */
[----:B------:R-:W-:Y:S02]  /*3f90*/  IADD3 R20, P5, PT, R18, 0x500, RZ ;  /* 0x0000050012147810 */ /* 0x000fe40007fbe0ff */
[----:B------:R-:W-:Y:S02]  /*3fa0*/  @P4 SEL R3, R6, R3, P0 ;  /* 0x0000000306034207 */ /* 0x000fe40000000000 */
        /* <DEDUP_REMOVED lines=9> */
[C---:B------:R-:W-:Y:S02]  /*4040*/  @P4 SEL R5, R20.reuse, R5, P0 ;  /* 0x0000000514054207 */ /* 0x040fe40000000000 */
[----:B------:R-:W-:Y:S02]  /*4050*/  @P3 SEL R16, R19, 0x1, !P4 ;  /* 0x0000000113103807 */ /* 0x000fe40006000000 */
[----:B------:R-:W-:Y:S02]  /*4060*/  @P4 SEL R6, R3, R6, P0 ;  /* 0x0000000603064207 */ /* 0x000fe40000000000 */
        /* <DEDUP_REMOVED lines=9> */
[----:B------:R-:W-:-:S02]  /*4100*/  @P4 SEL R20, R7, R20, P0 ;  /* 0x0000001407144207 */ /* 0x000fc40000000000 */
[----:B------:R-:W-:Y:S02]  /*4110*/  @P4 SEL R3, R6, R3, P0 ;  /* 0x0000000306034207 */ /* 0x000fe40000000000 */
[----:B------:R-:W-:Y:S02]  /*4120*/  IADD3 R18, P0, PT, R18, 0x700, RZ ;  /* 0x0000070012127810 */ /* 0x000fe40007f1e0ff */
[----:B------:R-:W-:Y:S02]  /*4130*/  @P2 SEL R15, R16, 0x1, !P4 ;  /* 0x00000001100f2807 */ /* 0x000fe40006000000 */
        /* <DEDUP_REMOVED lines=8> */
[C---:B------:R-:W-:Y:S02]  /*41c0*/  @P3 SEL R7, R18.reuse, R7, P0 ;  /* 0x0000000712073207 */ /* 0x040fe40000000000 */
[----:B------:R-:W-:Y:S02]  /*41d0*/  @P3 SEL R6, R5, R6, P0 ;  /* 0x0000000605063207 */ /* 0x000fe40000000000 */
[----:B------:R-:W-:Y:S02]  /*41e0*/  @P2 SEL R3, R15, 0x1, !P3 ;  /* 0x000000010f032807 */ /* 0x000fe40005800000 */
[----:B------:R-:W-:Y:S02]  /*41f0*/  SEL R2, R18, R7, !P2 ;  /* 0x0000000712027207 */ /* 0x000fe40005000000 */
[----:B------:R-:W-:Y:S01]  /*4200*/  SEL R5, R5, R6, !P2 ;  /* 0x0000000605057207 */ /* 0x000fe20005000000 */
[----:B------:R-:W-:Y:S06]  /*4210*/  @P4 BRA `(.L_x_388) ;  /* 0xfffffff800384947 */ /* 0x000fec000383ffff */
.L_x_387:
[----:B------:R-:W-:Y:S05]  /*4220*/  BSYNC.RECONVERGENT B2 ;  /* 0x0000000000027941 */ /* 0x000fea0003800200 */
.L_x_386:
        /* <DEDUP_REMOVED lines=13> */
[----:B------:R-:W-:-:S02]  /*4300*/  LOP3.LUT P2, RZ, R3, 0xff, RZ, 0xc0, !PT ;  /* 0x000000ff03ff7812 */ /* 0x000fc4000784c0ff */
[----:B------:R-:W-:-:S05]  /*4310*/  IADD3 R19, P0, PT, R19, UR6, RZ ;  /* 0x0000000613137c10 */ /* 0x000fca000ff1e0ff */
[----:B------:R-:W-:Y:S01]  /*4320*/  IMAD.X R18, R18, 0x1, R11, P0 ;  /* 0x0000000112127824 */ /* 0x000fe200000e060b */
[----:B------:R-:W-:-:S04]  /*4330*/  ISETP.LT.U32.AND P0, PT, R19, R2, PT ;  /* 0x000000021300720c */ /* 0x000fc80003f01070 */
[----:B------:R-:W-:Y:S02]  /*4340*/  ISETP.LT.AND.EX P0, PT, R18, R5, PT, P0 ;  /* 0x000000051200720c */ /* 0x000fe40003f01300 */
[C---:B--2---:R-:W-:Y:S02]  /*4350*/  LOP3.LUT P4, RZ, R16.reuse, 0x1, RZ, 0xc0, !PT ;  /* 0x0000000110ff7812 */ /* 0x044fe4000788c0ff */
[----:B------:R-:W-:Y:S02]  /*4360*/  LOP3.LUT R16, R16, 0x1, RZ, 0xc0, !PT ;  /* 0x0000000110107812 */ /* 0x000fe400078ec0ff */
[----:B------:R-:W-:Y:S01]  /*4370*/  @P2 SEL R16, R3, 0x1, !P4 ;  /* 0x0000000103102807 */ /* 0x000fe20006000000 */
[----:B------:R-:W-:-:S03]  /*4380*/  VIADD R3, R13, 0x100 ;  /* 0x000001000d037836 */ /* 0x000fc60000000000 */
[----:B------:R-:W-:Y:S02]  /*4390*/  LOP3.LUT P3, RZ, R16, 0xff, RZ, 0xc0, !PT ;  /* 0x000000ff10ff7812 */ /* 0x000fe4000786c0ff */
[----:B0-----:R-:W-:Y:S01]  /*43a0*/  IADD3 R6, P5, P6, R8, UR6, R3 ;  /* 0x0000000608067c10 */ /* 0x001fe2000febe003 */
[----:B------:R-:W-:Y:S02]  /*43b0*/  VIADD R3, R13, 0x200 ;  /* 0x000002000d037836 */ /* 0x000fe40000000000 */
[----:B------:R-:W-:Y:S02]  /*43c0*/  @P4 SEL R2, R19, R2, P0 ;  /* 0x0000000213024207 */ /* 0x000fe40000000000 */
[----:B------:R-:W-:Y:S02]  /*43d0*/  @P4 SEL R5, R18, R5, P0 ;  /* 0x0000000512054207 */ /* 0x000fe40000000000 */
[----:B---3--:R-:W-:Y:S02]  /*43e0*/  LOP3.LUT P4, RZ, R17, 0x1, RZ, 0xc0, !PT ;  /* 0x0000000111ff7812 */ /* 0x008fe4000788c0ff */
[----:B------:R-:W-:-:S02]  /*43f0*/  SEL R19, R19, R2, !P2 ;  /* 0x0000000213137207 */ /* 0x000fc40005000000 */
[----:B------:R-:W-:Y:S02]  /*4400*/  SEL R2, R18, R5, !P2 ;  /* 0x0000000512027207 */ /* 0x000fe40005000000 */
[----:B------:R-:W-:Y:S02]  /*4410*/  IADD3.X R5, PT, PT, R4, R11, RZ, P5, P6 ;  /* 0x0000000b04057210 */ /* 0x000fe40002fec4ff */
[----:B------:R-:W-:Y:S02]  /*4420*/  ISETP.LT.U32.AND P0, PT, R6, R19, PT ;  /* 0x000000130600720c */ /* 0x000fe40003f01070 */
[----:B------:R-:W-:Y:S02]  /*4430*/  LOP3.LUT R17, R17, 0x1, RZ, 0xc0, !PT ;  /* 0x0000000111117812 */ /* 0x000fe400078ec0ff */
[----:B------:R-:W-:Y:S02]  /*4440*/  ISETP.LT.AND.EX P0, PT, R5, R2, PT, P0 ;  /* 0x000000020500720c */ /* 0x000fe40003f01300 */
[----:B------:R-:W-:-:S02]  /*4450*/  @P3 SEL R17, R16, 0x1, !P4 ;  /* 0x0000000110113807 */ /* 0x000fc40006000000 */
[----:B------:R-:W-:Y:S02]  /*4460*/  @P4 SEL R19, R6, R19, P0 ;  /* 0x0000001306134207 */ /* 0x000fe40000000000 */
[----:B------:R-:W-:Y:S02]  /*4470*/  @P4 SEL R2, R5, R2, P0 ;  /* 0x0000000205024207 */ /* 0x000fe40000000000 */
[----:B----4-:R-:W-:Y:S02]  /*4480*/  LOP3.LUT P4, RZ, R15, 0x1, RZ, 0xc0, !PT ;  /* 0x000000010fff7812 */ /* 0x010fe4000788c0ff */
[----:B------:R-:W-:Y:S01]  /*4490*/  IADD3 R7, P5, P6, R8, UR6, R3 ;  /* 0x0000000608077c10 */ /* 0x000fe2000febe003 */
[C---:B------:R-:W-:Y:S01]  /*44a0*/  VIADD R3, R13.reuse, 0x300 ;  /* 0x000003000d037836 */ /* 0x040fe20000000000 */
[----:B------:R-:W-:Y:S01]  /*44b0*/  SEL R16, R6, R19, !P3 ;  /* 0x0000001306107207 */ /* 0x000fe20005800000 */
[----:B------:R-:W-:Y:S01]  /*44c0*/  VIADD R13, R13, 0x400 ;  /* 0x000004000d0d7836 */ /* 0x000fe20000000000 */
[----:B------:R-:W-:-:S02]  /*44d0*/  LOP3.LUT P2, RZ, R17, 0xff, RZ, 0xc0, !PT ;  /* 0x000000ff11ff7812 */ /* 0x000fc4000784c0ff */
[----:B------:R-:W-:Y:S02]  /*44e0*/  SEL R5, R5, R2, !P3 ;  /* 0x0000000205057207 */ /* 0x000fe40005800000 */
[----:B------:R-:W-:Y:S02]  /*44f0*/  IADD3.X R6, PT, PT, R4, R11, RZ, P5, P6 ;  /* 0x0000000b04067210 */ /* 0x000fe40002fec4ff */
[----:B------:R-:W-:Y:S02]  /*4500*/  ISETP.LT.U32.AND P0, PT, R7, R16, PT ;  /* 0x000000100700720c */ /* 0x000fe40003f01070 */
[----:B------:R-:W-:Y:S02]  /*4510*/  LOP3.LUT R15, R15, 0x1, RZ, 0xc0, !PT ;  /* 0x000000010f0f7812 */ /* 0x000fe400078ec0ff */
[----:B------:R-:W-:Y:S02]  /*4520*/  ISETP.LT.AND.EX P0, PT, R6, R5, PT, P0 ;  /* 0x000000050600720c */ /* 0x000fe40003f01300 */
[----:B-----5:R-:W-:-:S02]  /*4530*/  LOP3.LUT P3, RZ, R14, 0x1, RZ, 0xc0, !PT ;  /* 0x000000010eff7812 */ /* 0x020fc4000786c0ff */
[----:B------:R-:W-:Y:S02]  /*4540*/  @P4 SEL R16, R7, R16, P0 ;  /* 0x0000001007104207 */ /* 0x000fe40000000000 */
[----:B------:R-:W-:Y:S02]  /*4550*/  @P2 SEL R15, R17, 0x1, !P4 ;  /* 0x00000001110f2807 */ /* 0x000fe40006000000 */
[----:B------:R-:W-:Y:S02]  /*4560*/  @P4 SEL R5, R6, R5, P0 ;  /* 0x0000000506054207 */ /* 0x000fe40000000000 */
[----:B------:R-:W-:Y:S02]  /*4570*/  IADD3 R2, P0, P4, R8, UR6, R3 ;  /* 0x0000000608027c10 */ /* 0x000fe4000fc1e003 */
[----:B------:R-:W-:Y:S02]  /*4580*/  SEL R7, R7, R16, !P2 ;  /* 0x0000001007077207 */ /* 0x000fe40005000000 */
[----:B------:R-:W-:-:S02]  /*4590*/  SEL R6, R6, R5, !P2 ;  /* 0x0000000506067207 */ /* 0x000fc40005000000 */
[----:B------:R-:W-:Y:S02]  /*45a0*/  LOP3.LUT P2, RZ, R15, 0xff, RZ, 0xc0, !PT ;  /* 0x000000ff0fff7812 */ /* 0x000fe4000784c0ff */
[----:B------:R-:W-:Y:S02]  /*45b0*/  IADD3.X R5, PT, PT, R4, R11, RZ, P0, P4 ;  /* 0x0000000b04057210 */ /* 0x000fe400007e84ff */
        /* <DEDUP_REMOVED lines=8> */
.L_x_390:
[----:B------:R-:W-:Y:S05]  /*4640*/  BSYNC.RECONVERGENT B2 ;  /* 0x0000000000027941 */ /* 0x000fea0003800200 */
.L_x_389:
        /* <DEDUP_REMOVED lines=12> */
[----:B------:R-:W-:Y:S01]  /*4710*/  VIADD R17, R13, 0x100 ;  /* 0x000001000d117836 */ /* 0x000fe20000000000 */
[----:B------:R-:W-:Y:S01]  /*4720*/  LOP3.LUT P2, RZ, R3, 0xff, RZ, 0xc0, !PT ;  /* 0x000000ff03ff7812 */ /* 0x000fe2000784c0ff */
[----:B------:R-:W-:Y:S02]  /*4730*/  VIADD R13, R13, 0x200 ;  /* 0x000002000d0d7836 */ /* 0x000fe40000000000 */
[----:B------:R-:W-:Y:S01]  /*4740*/  IMAD.X R12, R12, 0x1, R11, P0 ;  /* 0x000000010c0c7824 */ /* 0x000fe200000e060b */
[----:B------:R-:W-:-:S04]  /*4750*/  ISETP.LT.U32.AND P0, PT, R15, R2, PT ;  /* 0x000000020f00720c */ /* 0x000fc80003f01070 */
[----:B------:R-:W-:Y:S02]  /*4760*/  ISETP.LT.AND.EX P0, PT, R12, R5, PT, P0 ;  /* 0x000000050c00720c */ /* 0x000fe40003f01300 */
[C---:B--2---:R-:W-:Y:S02]  /*4770*/  LOP3.LUT P3, RZ, R14.reuse, 0x1, RZ, 0xc0, !PT ;  /* 0x000000010eff7812 */ /* 0x044fe4000786c0ff */
[----:B------:R-:W-:Y:S02]  /*4780*/  LOP3.LUT R14, R14, 0x1, RZ, 0xc0, !PT ;  /* 0x000000010e0e7812 */ /* 0x000fe400078ec0ff */
[----:B------:R-:W-:Y:S02]  /*4790*/  @P2 SEL R14, R3, 0x1, !P3 ;  /* 0x00000001030e2807 */ /* 0x000fe40005800000 */
[----:B---3--:R-:W-:-:S07]  /*47a0*/  LOP3.LUT R3, R16, 0x1, RZ, 0xc0, !PT ;  /* 0x0000000110037812 */ /* 0x008fce00078ec0ff */
[C---:B------:R-:W-:Y:S02]  /*47b0*/  @P3 SEL R2, R15.reuse, R2, P0 ;  /* 0x000000020f023207 */ /* 0x040fe40000000000 */
[----:B------:R-:W-:Y:S02]  /*47c0*/  @P3 SEL R5, R12, R5, P0 ;  /* 0x000000050c053207 */ /* 0x000fe40000000000 */
[----:B------:R-:W-:Y:S02]  /*47d0*/  IADD3 R17, P0, P4, R8, UR6, R17 ;  /* 0x0000000608117c10 */ /* 0x000fe4000fc1e011 */
[----:B------:R-:W-:Y:S02]  /*47e0*/  LOP3.LUT P3, RZ, R16, 0x1, RZ, 0xc0, !PT ;  /* 0x0000000110ff7812 */ /* 0x000fe4000786c0ff */
[----:B------:R-:W-:Y:S02]  /*47f0*/  SEL R2, R15, R2, !P2 ;  /* 0x000000020f027207 */ /* 0x000fe40005000000 */
[----:B------:R-:W-:-:S02]  /*4800*/  SEL R5, R12, R5, !P2 ;  /* 0x000000050c057207 */ /* 0x000fc40005000000 */
[----:B------:R-:W-:Y:S02]  /*4810*/  LOP3.LUT P2, RZ, R14, 0xff, RZ, 0xc0, !PT ;  /* 0x000000ff0eff7812 */ /* 0x000fe4000784c0ff */
[----:B------:R-:W-:Y:S02]  /*4820*/  IADD3.X R6, PT, PT, R4, R11, RZ, P0, P4 ;  /* 0x0000000b04067210 */ /* 0x000fe400007e84ff */
[----:B------:R-:W-:-:S04]  /*4830*/  ISETP.LT.U32.AND P0, PT, R17, R2, PT ;  /* 0x000000021100720c */ /* 0x000fc80003f01070 */
[----:B------:R-:W-:-:S04]  /*4840*/  ISETP.LT.AND.EX P0, PT, R6, R5, PT, P0 ;  /* 0x000000050600720c */ /* 0x000fc80003f01300 */
[C---:B------:R-:W-:Y:S02]  /*4850*/  @P3 SEL R2, R17.reuse, R2, P0 ;  /* 0x0000000211023207 */ /* 0x040fe40000000000 */
[----:B------:R-:W-:Y:S02]  /*4860*/  @P3 SEL R5, R6, R5, P0 ;  /* 0x0000000506053207 */ /* 0x000fe40000000000 */
[----:B------:R-:W-:Y:S02]  /*4870*/  @P2 SEL R3, R14, 0x1, !P3 ;  /* 0x000000010e032807 */ /* 0x000fe40005800000 */
[----:B------:R-:W-:Y:S02]  /*4880*/  SEL R2, R17, R2, !P2 ;  /* 0x0000000211027207 */ /* 0x000fe40005000000 */
[----:B------:R-:W-:-:S07]  /*4890*/  SEL R5, R6, R5, !P2 ;  /* 0x0000000506057207 */ /* 0x000fce0005000000 */
.L_x_392:
[----:B------:R-:W-:Y:S05]  /*48a0*/  BSYNC.RECONVERGENT B2 ;  /* 0x0000000000027941 */ /* 0x000fea0003800200 */
.L_x_391:
        /* <DEDUP_REMOVED lines=19> */
.L_x_385:
[----:B------:R-:W-:Y:S05]  /*49e0*/  BSYNC.RECONVERGENT B1 ;  /* 0x0000000000017941 */ /* 0x000fea0003800200 */
.L_x_382:
        /* <DEDUP_REMOVED lines=24> */
.L_x_394:
[----:B------:R-:W-:Y:S05]  /*4b70*/  BSYNC.RECONVERGENT B1 ;  /* 0x0000000000017941 */ /* 0x000fea0003800200 */
.L_x_393:
        /* <DEDUP_REMOVED lines=23> */
.L_x_396:
[----:B------:R-:W-:Y:S05]  /*4cf0*/  BSYNC.RECONVERGENT B1 ;  /* 0x0000000000017941 */ /* 0x000fea0003800200 */
.L_x_395:
        /* <DEDUP_REMOVED lines=20> */
.L_x_398:
[----:B------:R-:W-:Y:S05]  /*4e40*/  BSYNC.RECONVERGENT B1 ;  /* 0x0000000000017941 */ /* 0x000fea0003800200 */
.L_x_397:
        /* <DEDUP_REMOVED lines=20> */
.L_x_400:
[----:B------:R-:W-:Y:S05]  /*4f90*/  BSYNC.RECONVERGENT B1 ;  /* 0x0000000000017941 */ /* 0x000fea0003800200 */
.L_x_399:
        /* <DEDUP_REMOVED lines=20> */
.L_x_402:
[----:B------:R-:W-:Y:S05]  /*50e0*/  BSYNC.RECONVERGENT B1 ;  /* 0x0000000000017941 */ /* 0x000fea0003800200 */
.L_x_401:
        /* <DEDUP_REMOVED lines=11> */
.L_x_404:
[----:B------:R-:W-:Y:S05]  /*51a0*/  BSYNC.RECONVERGENT B1 ;  /* 0x0000000000017941 */ /* 0x000fea0003800200 */
.L_x_403:
        /* <DEDUP_REMOVED lines=84> */
.L_x_363:
[----:B------:R-:W-:Y:S05]  /*56f0*/  BSYNC.RECONVERGENT B0 ;  /* 0x0000000000007941 */ /* 0x000fea0003800200 */
.L_x_338:
[----:B------:R-:W-:Y:S05]  /*5700*/  @P1 EXIT ;  /* 0x000000000000194d */ /* 0x000fea0003800000 */
[----:B012-4-:R-:W0:Y:S01]  /*5710*/  LDC.64 R6, c[0x0][0x398] ;  /* 0x0000e600ff067b82 */ /* 0x017e220000000a00 */
[----:B------:R-:W-:Y:S02]  /*5720*/  IMAD.MOV.U32 R4, RZ, RZ, R2 ;  /* 0x000000ffff047224 */ /* 0x000fe400078e0002 */
[----:B0-----:R-:W-:-:S05]  /*5730*/  IMAD.WIDE.U32 R6, R0, 0x10, R6 ;  /* 0x0000001000067825 */ /* 0x001fca00078e0006 */
[----:B------:R-:W-:Y:S04]  /*5740*/  STG.E.64 desc[UR10][R6.64+0x8], R4 ;  /* 0x0000080406007986 */ /* 0x000fe8000c101b0a */
[----:B------:R-:W-:Y:S01]  /*5750*/  STG.E.U8 desc[UR10][R6.64], R3 ;  /* 0x0000000306007986 */ /* 0x000fe2000c10110a */
[----:B------:R-:W-:Y:S05]  /*5760*/  EXIT ;  /* 0x000000000000794d */ /* 0x000fea0003800000 */
.L_x_405:
        /* <DEDUP_REMOVED lines=9> */
.L_x_682:


//--------------------- .text._ZN3cub18CUB_300001_SM_10006detail6reduce28DeviceReduceSingleTileKernelINS2_10policy_hubIN4cuda3std3__45tupleIJblEEEyN6thrust24THRUST_300001_SM_1000_NS8cuda_cub9__find_if7functorIS9_EEE10Policy1000ENSB_12zip_iteratorINS8_IJNSD_26transform_input_iterator_tIbNSB_6detail15normal_iteratorINSB_10device_ptrIiEEEENS7_10__not_fn_tI7is_evenEEEENSB_17counting_iteratorIlNSB_11use_defaultESU_SU_EEEEEEEPS9_ySF_S9_S9_NS7_10__identityEEEvT0_T1_T2_T3_T4_T6_ --------------------------
	.section	.text._ZN3cub18CUB_300001_SM_10006detail6reduce28DeviceReduceSingleTileKernelINS2_10policy_hubIN4cuda3std3__45tupleIJblEEEyN6thrust24THRUST_300001_SM_1000_NS8cuda_cub9__find_if7functorIS9_EEE10Policy1000ENSB_12zip_iteratorINS8_IJNSD_26transform_input_iterator_tIbNSB_6detail15normal_iteratorINSB_10device_ptrIiEEEENS7_10__not_fn_tI7is_evenEEEENSB_17counting_iteratorIlNSB_11use_defaultESU_SU_EEEEEEEPS9_ySF_S9_S9_NS7_10__identityEEEvT0_T1_T2_T3_T4_T6_,"ax",@progbits
	.align	128
        .global         _ZN3cub18CUB_300001_SM_10006detail6reduce28DeviceReduceSingleTileKernelINS2_10policy_hubIN4cuda3std3__45tupleIJblEEEyN6thrust24THRUST_300001_SM_1000_NS8cuda_cub9__find_if7functorIS9_EEE10Policy1000ENSB_12zip_iteratorINS8_IJNSD_26transform_input_iterator_tIbNSB_6detail15normal_iteratorINSB_10device_ptrIiEEEENS7_10__not_fn_tI7is_evenEEEENSB_17counting_iteratorIlNSB_11use_defaultESU_SU_EEEEEEEPS9_ySF_S9_S9_NS7_10__identityEEEvT0_T1_T2_T3_T4_T6_
        .type           _ZN3cub18CUB_300001_SM_10006detail6reduce28DeviceReduceSingleTileKernelINS2_10policy_hubIN4cuda3std3__45tupleIJblEEEyN6thrust24THRUST_300001_SM_1000_NS8cuda_cub9__find_if7functorIS9_EEE10Policy1000ENSB_12zip_iteratorINS8_IJNSD_26transform_input_iterator_tIbNSB_6detail15normal_iteratorINSB_10device_ptrIiEEEENS7_10__not_fn_tI7is_evenEEEENSB_17counting_iteratorIlNSB_11use_defaultESU_SU_EEEEEEEPS9_ySF_S9_S9_NS7_10__identityEEEvT0_T1_T2_T3_T4_T6_,@function
        .size           _ZN3cub18CUB_300001_SM_10006detail6reduce28DeviceReduceSingleTileKernelINS2_10policy_hubIN4cuda3std3__45tupleIJblEEEyN6thrust24THRUST_300001_SM_1000_NS8cuda_cub9__find_if7functorIS9_EEE10Policy1000ENSB_12zip_iteratorINS8_IJNSD_26transform_input_iterator_tIbNSB_6detail15normal_iteratorINSB_10device_ptrIiEEEENS7_10__not_fn_tI7is_evenEEEENSB_17counting_iteratorIlNSB_11use_defaultESU_SU_EEEEEEEPS9_ySF_S9_S9_NS7_10__identityEEEvT0_T1_T2_T3_T4_T6_,(.L_x_683 - _ZN3cub18CUB_300001_SM_10006detail6reduce28DeviceReduceSingleTileKernelINS2_10policy_hubIN4cuda3std3__45tupleIJblEEEyN6thrust24THRUST_300001_SM_1000_NS8cuda_cub9__find_if7functorIS9_EEE10Policy1000ENSB_12zip_iteratorINS8_IJNSD_26transform_input_iterator_tIbNSB_6detail15normal_iteratorINSB_10device_ptrIiEEEENS7_10__not_fn_tI7is_evenEEEENSB_17counting_iteratorIlNSB_11use_defaultESU_SU_EEEEEEEPS9_ySF_S9_S9_NS7_10__identityEEEvT0_T1_T2_T3_T4_T6_)
        .other          _ZN3cub18CUB_300001_SM_10006detail6reduce28DeviceReduceSingleTileKernelINS2_10policy_hubIN4cuda3std3__45tupleIJblEEEyN6thrust24THRUST_300001_SM_1000_NS8cuda_cub9__find_if7functorIS9_EEE10Policy1000ENSB_12zip_iteratorINS8_IJNSD_26transform_input_iterator_tIbNSB_6detail15normal_iteratorINSB_10device_ptrIiEEEENS7_10__not_fn_tI7is_evenEEEENSB_17counting_iteratorIlNSB_11use_defaultESU_SU_EEEEEEEPS9_ySF_S9_S9_NS7_10__identityEEEvT0_T1_T2_T3_T4_T6_,@"STO_CUDA_ENTRY STV_DEFAULT"
_ZN3cub18CUB_300001_SM_10006detail6reduce28DeviceReduceSingleTileKernelINS2_10policy_hubIN4cuda3std3__45tupleIJblEEEyN6thrust24THRUST_300001_SM_1000_NS8cuda_cub9__find_if7functorIS9_EEE10Policy1000ENSB_12zip_iteratorINS8_IJNSD_26transform_input_iterator_tIbNSB_6detail15normal_iteratorINSB_10device_ptrIiEEEENS7_10__not_fn_tI7is_evenEEEENSB_17counting_iteratorIlNSB_11use_defaultESU_SU_EEEEEEEPS9_ySF_S9_S9_NS7_10__identityEEEvT0_T1_T2_T3_T4_T6_:
.text._ZN3cub18CUB_300001_SM_10006detail6reduce28DeviceReduceSingleTileKernelINS2_10policy_hubIN4cuda3std3__45tupleIJblEEEyN6thrust24THRUST_300001_SM_1000_NS8cuda_cub9__find_if7functorIS9_EEE10Policy1000ENSB_12zip_iteratorINS8_IJNSD_26transform_input_iterator_tIbNSB_6detail15normal_iteratorINSB_10device_ptrIiEEEENS7_10__not_fn_tI7is_evenEEEENSB_17counting_iteratorIlNSB_11use_defaultESU_SU_EEEEEEEPS9_ySF_S9_S9_NS7_10__identityEEEvT0_T1_T2_T3_T4_T6_:
        /* <DEDUP_REMOVED lines=15> */
.L_x_406:
        /* <DEDUP_REMOVED lines=11> */
[----:B------:R-:W4:Y:S01]  /*01a0*/  @!P0 LDG.E.U16 R2, desc[UR8][R2.64] ;  /* 0x0000000802028981 */ /* 0x000f22000c1e1500 */
        /* <DEDUP_REMOVED lines=22> */
.L_x_413:
        /* <DEDUP_REMOVED lines=20> */
[----:B------:R-:W-:Y:S02]  /*0450*/  @P2 SEL R20, R4, 0x1, !P5 ;  /* 0x0000000104142807 */ /* 0x000fe40006800000 */
[----:B------:R-:W-:Y:S02]  /*0460*/  IADD3 R4, P6, PT, R6, 0x100, RZ ;  /* 0x0000010006047810 */ /* 0x000fe40007fde0ff */
[----:B------:R-:W-:-:S02]  /*0470*/  LOP3.LUT P3, RZ, R20, 0xff, RZ, 0xc0, !PT ;  /* 0x000000ff14ff7812 */ /* 0x000fc4000786c0ff */
[C---:B---3--:R-:W-:Y:S02]  /*0480*/  LOP3.LUT P4, RZ, R21.reuse, 0x1, RZ, 0xc0, !PT ;  /* 0x0000000115ff7812 */ /* 0x048fe4000788c0ff */
[----:B------:R-:W-:Y:S02]  /*0490*/  LOP3.LUT R21, R21, 0x1, RZ, 0xc0, !PT ;  /* 0x0000000115157812 */ /* 0x000fe400078ec0ff */
[C---:B------:R-:W-:Y:S02]  /*04a0*/  @P5 SEL R23, R6.reuse, R23, P0 ;  /* 0x0000001706175207 */ /* 0x040fe40000000000 */
[C---:B------:R-:W-:Y:S02]  /*04b0*/  @P5 SEL R24, R5.reuse, R24, P0 ;  /* 0x0000001805185207 */ /* 0x040fe40000000000 */
[----:B------:R-:W-:Y:S01]  /*04c0*/  SEL R25, R6, R23, !P2 ;  /* 0x0000001706197207 */ /* 0x000fe20005000000 */
[----:B------:R-:W-:Y:S01]  /*04d0*/  IMAD.X R23, RZ, RZ, R5, P6 ;  /* 0x000000ffff177224 */ /* 0x000fe200030e0605 */
[----:B------:R-:W-:-:S02]  /*04e0*/  SEL R24, R5, R24, !P2 ;  /* 0x0000001805187207 */ /* 0x000fc40005000000 */
[-C--:B------:R-:W-:Y:S02]  /*04f0*/  ISETP.LT.U32.AND P0, PT, R4, R25.reuse, PT ;  /* 0x000000190400720c */ /* 0x080fe40003f01070 */
[----:B------:R-:W-:Y:S02]  /*0500*/  @P3 SEL R21, R20, 0x1, !P4 ;  /* 0x0000000114153807 */ /* 0x000fe40006000000 */
[----:B------:R-:W-:Y:S02]  /*0510*/  ISETP.LT.AND.EX P0, PT, R23, R24, PT, P0 ;  /* 0x000000181700720c */ /* 0x000fe40003f01300 */
[----:B------:R-:W-:Y:S02]  /*0520*/  LOP3.LUT P2, RZ, R21, 0xff, RZ, 0xc0, !PT ;  /* 0x000000ff15ff7812 */ /* 0x000fe4000784c0ff */
[----:B------:R-:W-:Y:S02]  /*0530*/  @P4 SEL R25, R4, R25, P0 ;  /* 0x0000001904194207 */ /* 0x000fe40000000000 */
[----:B0-----:R-:W-:-:S02]  /*0540*/  IADD3 R9, P5, PT, R6, 0x200, RZ ;  /* 0x0000020006097810 */ /* 0x001fc40007fbe0ff */
[----:B------:R-:W-:Y:S02]  /*0550*/  @P4 SEL R24, R23, R24, P0 ;  /* 0x0000001817184207 */ /* 0x000fe40000000000 */
[----:B----4-:R-:W-:Y:S02]  /*0560*/  LOP3.LUT P4, RZ, R19, 0x1, RZ, 0xc0, !PT ;  /* 0x0000000113ff7812 */ /* 0x010fe4000788c0ff */
[----:B------:R-:W-:Y:S01]  /*0570*/  SEL R20, R4, R25, !P3 ;  /* 0x0000001904147207 */ /* 0x000fe20005800000 */
[----:B------:R-:W-:Y:S01]  /*0580*/  IMAD.X R4, RZ, RZ, R5, P5 ;  /* 0x000000ffff047224 */ /* 0x000fe200028e0605 */
[----:B------:R-:W-:Y:S02]  /*0590*/  SEL R23, R23, R24, !P3 ;  /* 0x0000001817177207 */ /* 0x000fe40005800000 */
[----:B------:R-:W-:Y:S02]  /*05a0*/  ISETP.LT.U32.AND P0, PT, R9, R20, PT ;  /* 0x000000140900720c */ /* 0x000fe40003f01070 */
[----:B------:R-:W-:-:S02]  /*05b0*/  LOP3.LUT R19, R19, 0x1, RZ, 0xc0, !PT ;  /* 0x0000000113137812 */ /* 0x000fc400078ec0ff */
[CC--:B------:R-:W-:Y:S02]  /*05c0*/  ISETP.LT.AND.EX P0, PT, R4.reuse, R23.reuse, PT, P0 ;  /* 0x000000170400720c */ /* 0x0c0fe40003f01300 */
[----:B------:R-:W-:Y:S02]  /*05d0*/  @P2 SEL R19, R21, 0x1, !P4 ;  /* 0x0000000115132807 */ /* 0x000fe40006000000 */
[----:B------:R-:W-:Y:S02]  /*05e0*/  @P4 SEL R20, R9, R20, P0 ;  /* 0x0000001409144207 */ /* 0x000fe40000000000 */
[----:B------:R-:W-:Y:S02]  /*05f0*/  @P4 SEL R23, R4, R23, P0 ;  /* 0x0000001704174207 */ /* 0x000fe40000000000 */
        /* <DEDUP_REMOVED lines=9> */
[----:B------:R-:W-:Y:S02]  /*0690*/  @P3 SEL R18, R19, 0x1, !P4 ;  /* 0x0000000113123807 */ /* 0x000fe40006000000 */
[----:B------:R-:W-:Y:S02]  /*06a0*/  @P4 SEL R9, R8, R9, P0 ;  /* 0x0000000908094207 */ /* 0x000fe40000000000 */
[----:B------:R-:W-:Y:S02]  /*06b0*/  @P4 SEL R21, R20, R21, P0 ;  /* 0x0000001514154207 */ /* 0x000fe40000000000 */
        /* <DEDUP_REMOVED lines=10> */
[----:B------:R-:W-:Y:S02]  /*0760*/  @P4 SEL R8, R19, R8, P0 ;  /* 0x0000000813084207 */ /* 0x000fe40000000000 */
[----:B------:R-:W-:Y:S02]  /*0770*/  @P2 SEL R17, R18, 0x1, !P4 ;  /* 0x0000000112112807 */ /* 0x000fe40006000000 */
[----:B------:R-:W-:Y:S02]  /*0780*/  @P4 SEL R20, R21, R20, P0 ;  /* 0x0000001415144207 */ /* 0x000fe40000000000 */
        /* <DEDUP_REMOVED lines=9> */
[----:B------:R-:W-:-:S02]  /*0820*/  @P4 SEL R19, R4, R19, P0 ;  /* 0x0000001304134207 */ /* 0x000fc40000000000 */
[----:B------:R-:W-:Y:S02]  /*0830*/  @P3 SEL R16, R17, 0x1, !P4 ;  /* 0x0000000111103807 */ /* 0x000fe40006000000 */
[----:B------:R-:W-:Y:S02]  /*0840*/  @P4 SEL R21, R8, R21, P0 ;  /* 0x0000001508154207 */ /* 0x000fe40000000000 */
        /* <DEDUP_REMOVED lines=9> */
[----:B------:R-:W-:Y:S02]  /*08e0*/  @P4 SEL R4, R9, R4, P0 ;  /* 0x0000000409044207 */ /* 0x000fe40000000000 */
[----:B------:R-:W-:Y:S02]  /*08f0*/  @P4 SEL R17, R8, R17, P0 ;  /* 0x0000001108114207 */ /* 0x000fe40000000000 */
[----:B------:R-:W-:-:S02]  /*0900*/  IADD3 R6, P0, PT, R6, 0x700, RZ ;  /* 0x0000070006067810 */ /* 0x000fc40007f1e0ff */
[----:B------:R-:W-:Y:S02]  /*0910*/  @P2 SEL R14, R16, 0x1, !P4 ;  /* 0x00000001100e2807 */ /* 0x000fe40006000000 */
        /* <DEDUP_REMOVED lines=8> */
[----:B------:R-:W-:Y:S02]  /*09a0*/  @P3 SEL R9, R6, R9, P0 ;  /* 0x0000000906093207 */ /* 0x000fe40000000000 */
[C---:B------:R-:W-:Y:S02]  /*09b0*/  @P3 SEL R8, R5.reuse, R8, P0 ;  /* 0x0000000805083207 */ /* 0x040fe40000000000 */
[----:B------:R-:W-:Y:S02]  /*09c0*/  @P2 SEL R4, R14, 0x1, !P3 ;  /* 0x000000010e042807 */ /* 0x000fe40005800000 */
[----:B------:R-:W-:Y:S02]  /*09d0*/  SEL R6, R6, R9, !P2 ;  /* 0x0000000906067207 */ /* 0x000fe40005000000 */
[----:B------:R-:W-:Y:S01]  /*09e0*/  SEL R5, R5, R8, !P2 ;  /* 0x0000000805057207 */ /* 0x000fe20005000000 */
[----:B------:R-:W-:Y:S06]  /*09f0*/  @P4 BRA `(.L_x_413) ;  /* 0xfffffff800444947 */ /* 0x000fec000383ffff */
.L_x_412:
[----:B------:R-:W-:Y:S05]  /*0a00*/  BSYNC.RECONVERGENT B2 ;  /* 0x0000000000027941 */ /* 0x000fea0003800200 */
.L_x_411:
        /* <DEDUP_REMOVED lines=19> */
[----:B------:R-:W-:Y:S01]  /*0b40*/  @P3 SEL R3, R4, 0x1, !P4 ;  /* 0x0000000104033807 */ /* 0x000fe20006000000 */
[----:B------:R-:W-:-:S03]  /*0b50*/  VIADD R4, R11, 0x100 ;  /* 0x000001000b047836 */ /* 0x000fc60000000000 */
[----:B------:R-:W-:Y:S02]  /*0b60*/  LOP3.LUT P2, RZ, R3, 0xff, RZ, 0xc0, !PT ;  /* 0x000000ff03ff7812 */ /* 0x000fe4000784c0ff */
[----:B0-----:R-:W-:Y:S01]  /*0b70*/  IADD3 R9, P5, PT, R4, UR10, RZ ;  /* 0x0000000a04097c10 */ /* 0x001fe2000ffbe0ff */
[----:B------:R-:W-:Y:S02]  /*0b80*/  VIADD R4, R11, 0x200 ;  /* 0x000002000b047836 */ /* 0x000fe40000000000 */
[----:B------:R-:W-:Y:S02]  /*0b90*/  @P4 SEL R6, R15, R6, P0 ;  /* 0x000000060f064207 */ /* 0x000fe40000000000 */
[----:B------:R-:W-:Y:S01]  /*0ba0*/  @P4 SEL R5, R16, R5, P0 ;  /* 0x0000000510054207 */ /* 0x000fe20000000000 */
[----:B------:R-:W-:Y:S01]  /*0bb0*/  IMAD.X R8, RZ, RZ, UR11, P5 ;  /* 0x0000000bff087e24 */ /* 0x000fe2000a8e06ff */
[----:B----4-:R-:W-:Y:S02]  /*0bc0*/  LOP3.LUT P4, RZ, R13, 0x1, RZ, 0xc0, !PT ;  /* 0x000000010dff7812 */ /* 0x010fe4000788c0ff */
[----:B------:R-:W-:-:S02]  /*0bd0*/  SEL R6, R15, R6, !P3 ;  /* 0x000000060f067207 */ /* 0x000fc40005800000 */
[----:B------:R-:W-:Y:S02]  /*0be0*/  SEL R5, R16, R5, !P3 ;  /* 0x0000000510057207 */ /* 0x000fe40005800000 */
[-C--:B------:R-:W-:Y:S02]  /*0bf0*/  ISETP.LT.U32.AND P0, PT, R9, R6.reuse, PT ;  /* 0x000000060900720c */ /* 0x080fe40003f01070 */
[----:B------:R-:W-:Y:S02]  /*0c00*/  LOP3.LUT R13, R13, 0x1, RZ, 0xc0, !PT ;  /* 0x000000010d0d7812 */ /* 0x000fe400078ec0ff */
[----:B------:R-:W-:Y:S02]  /*0c10*/  ISETP.LT.AND.EX P0, PT, R8, R5, PT, P0 ;  /* 0x000000050800720c */ /* 0x000fe40003f01300 */
[----:B------:R-:W-:Y:S01]  /*0c20*/  @P2 SEL R13, R3, 0x1, !P4 ;  /* 0x00000001030d2807 */ /* 0x000fe20006000000 */
[----:B------:R-:W-:Y:S01]  /*0c30*/  VIADD R3, R11, 0x300 ;  /* 0x000003000b037836 */ /* 0x000fe20000000000 */
[----:B------:R-:W-:Y:S01]  /*0c40*/  @P4 SEL R6, R9, R6, P0 ;  /* 0x0000000609064207 */ /* 0x000fe20000000000 */
[----:B------:R-:W-:Y:S01]  /*0c50*/  VIADD R11, R11, 0x400 ;  /* 0x000004000b0b7836 */ /* 0x000fe20000000000 */
[----:B------:R-:W-:-:S02]  /*0c60*/  IADD3 R4, P5, PT, R4, UR10, RZ ;  /* 0x0000000a04047c10 */ /* 0x000fc4000ffbe0ff */
[----:B------:R-:W-:Y:S02]  /*0c70*/  @P4 SEL R5, R8, R5, P0 ;  /* 0x0000000508054207 */ /* 0x000fe40000000000 */
        /* <DEDUP_REMOVED lines=8> */
[----:B------:R-:W-:Y:S02]  /*0d00*/  @P3 SEL R14, R13, 0x1, !P4 ;  /* 0x000000010d0e3807 */ /* 0x000fe40006000000 */
[----:B------:R-:W-:Y:S02]  /*0d10*/  @P4 SEL R9, R4, R9, P0 ;  /* 0x0000000904094207 */ /* 0x000fe40000000000 */
[----:B------:R-:W-:Y:S02]  /*0d20*/  @P4 SEL R8, R5, R8, P0 ;  /* 0x0000000805084207 */ /* 0x000fe40000000000 */
        /* <DEDUP_REMOVED lines=9> */
[----:B------:R-:W-:Y:S02]  /*0dc0*/  @P4 SEL R4, R5, R4, P0 ;  /* 0x0000000405044207 */ /* 0x000fe40000000000 */
[----:B------:R-:W-:Y:S02]  /*0dd0*/  @P4 SEL R6, R3, R6, P0 ;  /* 0x0000000603064207 */ /* 0x000fe40000000000 */
[----:B------:R-:W-:Y:S02]  /*0de0*/  @P2 SEL R2, R14, 0x1, !P4 ;  /* 0x000000010e022807 */ /* 0x000fe40006000000 */
[----:B------:R-:W-:Y:S02]  /*0df0*/  SEL R5, R5, R4, !P2 ;  /* 0x0000000405057207 */ /* 0x000fe40005000000 */
[----:B------:R-:W-:Y:S02]  /*0e00*/  SEL R6, R3, R6, !P2 ;  /* 0x0000000603067207 */ /* 0x000fe40005000000 */
[----:B------:R-:W-:-:S07]  /*0e10*/  PRMT R4, R2, 0x7610, R4 ;  /* 0x0000761002047816 */ /* 0x000fce0000000004 */
.L_x_415:
[----:B------:R-:W-:Y:S05]  /*0e20*/  BSYNC.RECONVERGENT B2 ;  /* 0x0000000000027941 */ /* 0x000fea0003800200 */
.L_x_414:
        /* <DEDUP_REMOVED lines=19> */
[----:B------:R-:W-:Y:S02]  /*0f60*/  @P2 SEL R10, R4, 0x1, !P4 ;  /* 0x00000001040a2807 */ /* 0x000fe40006000000 */
[C---:B----4-:R-:W-:Y:S02]  /*0f70*/  LOP3.LUT P3, RZ, R13.reuse, 0x1, RZ, 0xc0, !PT ;  /* 0x000000010dff7812 */ /* 0x050fe4000786c0ff */
[----:B------:R-:W-:-:S05]  /*0f80*/  LOP3.LUT R4, R13, 0x1, RZ, 0xc0, !PT ;  /* 0x000000010d047812 */ /* 0x000fca00078ec0ff */
[C---:B------:R-:W-:Y:S02]  /*0f90*/  @P4 SEL R6, R9.reuse, R6, P0 ;  /* 0x0000000609064207 */ /* 0x040fe40000000000 */
[----:B------:R-:W-:Y:S02]  /*0fa0*/  @P4 SEL R5, R8, R5, P0 ;  /* 0x0000000508054207 */ /* 0x000fe40000000000 */
[----:B------:R-:W-:Y:S02]  /*0fb0*/  IADD3 R3, P0, PT, R12, UR10, RZ ;  /* 0x0000000a0c037c10 */ /* 0x000fe4000ff1e0ff */
[----:B------:R-:W-:Y:S02]  /*0fc0*/  SEL R6, R9, R6, !P2 ;  /* 0x0000000609067207 */ /* 0x000fe40005000000 */
[----:B------:R-:W-:Y:S01]  /*0fd0*/  SEL R5, R8, R5, !P2 ;  /* 0x0000000508057207 */ /* 0x000fe20005000000 */
[----:B------:R-:W-:Y:S01]  /*0fe0*/  IMAD.X R2, RZ, RZ, UR11, P0 ;  /* 0x0000000bff027e24 */ /* 0x000fe200080e06ff */
[----:B------:R-:W-:-:S02]  /*0ff0*/  LOP3.LUT P2, RZ, R10, 0xff, RZ, 0xc0, !PT ;  /* 0x000000ff0aff7812 */ /* 0x000fc4000784c0ff */
[----:B------:R-:W-:-:S04]  /*1000*/  ISETP.LT.U32.AND P0, PT, R3, R6, PT ;  /* 0x000000060300720c */ /* 0x000fc80003f01070 */
[----:B------:R-:W-:-:S04]  /*1010*/  ISETP.LT.AND.EX P0, PT, R2, R5, PT, P0 ;  /* 0x000000050200720c */ /* 0x000fc80003f01300 */
[C---:B------:R-:W-:Y:S02]  /*1020*/  @P3 SEL R6, R3.reuse, R6, P0 ;  /* 0x0000000603063207 */ /* 0x040fe40000000000 */
[----:B------:R-:W-:Y:S02]  /*1030*/  @P3 SEL R5, R2, R5, P0 ;  /* 0x0000000502053207 */ /* 0x000fe40000000000 */
[----:B------:R-:W-:Y:S02]  /*1040*/  @P2 SEL R4, R10, 0x1, !P3 ;  /* 0x000000010a042807 */ /* 0x000fe40005800000 */
[----:B------:R-:W-:Y:S02]  /*1050*/  SEL R6, R3, R6, !P2 ;  /* 0x0000000603067207 */ /* 0x000fe40005000000 */
[----:B------:R-:W-:-:S07]  /*1060*/  SEL R5, R2, R5, !P2 ;  /* 0x0000000502057207 */ /* 0x000fce0005000000 */
.L_x_417:
[----:B------:R-:W-:Y:S05]  /*1070*/  BSYNC.RECONVERGENT B2 ;  /* 0x0000000000027941 */ /* 0x000fea0003800200 */
.L_x_416:
        /* <DEDUP_REMOVED lines=12> */
[----:B------:R-:W-:-:S04]  /*1140*/  @P2 SEL R8, R4, 0x1, !P1 ;  /* 0x0000000104082807 */ /* 0x000fc80004800000 */
[----:B------:R-:W-:-:S05]  /*1150*/  PRMT R4, R8, 0x7610, R4 ;  /* 0x0000761008047816 */ /* 0x000fca0000000004 */
[C---:B------:R-:W-:Y:S02]  /*1160*/  @P1 SEL R6, R9.reuse, R6, P0 ;  /* 0x0000000609061207 */ /* 0x040fe40000000000 */
[C---:B------:R-:W-:Y:S02]  /*1170*/  @P1 SEL R5, R10.reuse, R5, P0 ;  /* 0x000000050a051207 */ /* 0x040fe40000000000 */
[----:B------:R-:W-:Y:S02]  /*1180*/  SEL R6, R9, R6, !P2 ;  /* 0x0000000609067207 */ /* 0x000fe40005000000 */
[----:B------:R-:W-:-:S07]  /*1190*/  SEL R5, R10, R5, !P2 ;  /* 0x000000050a057207 */ /* 0x000fce0005000000 */
.L_x_410:
[----:B------:R-:W-:Y:S05]  /*11a0*/  BSYNC.RECONVERGENT B1 ;  /* 0x0000000000017941 */ /* 0x000fea0003800200 */
.L_x_409:
        /* <DEDUP_REMOVED lines=27> */
.L_x_420:
[----:B------:R-:W-:Y:S05]  /*1360*/  BSYNC.RECONVERGENT B1 ;  /* 0x0000000000017941 */ /* 0x000fea0003800200 */
.L_x_419:
        /* <DEDUP_REMOVED lines=23> */
.L_x_422:
[----:B------:R-:W-:Y:S05]  /*14e0*/  BSYNC.RECONVERGENT B1 ;  /* 0x0000000000017941 */ /* 0x000fea0003800200 */
.L_x_421:
        /* <DEDUP_REMOVED lines=20> */
.L_x_424:
[----:B------:R-:W-:Y:S05]  /*1630*/  BSYNC.RECONVERGENT B1 ;  /* 0x0000000000017941 */ /* 0x000fea0003800200 */
.L_x_423:
        /* <DEDUP_REMOVED lines=20> */
.L_x_426:
[----:B------:R-:W-:Y:S05]  /*1780*/  BSYNC.RECONVERGENT B1 ;  /* 0x0000000000017941 */ /* 0x000fea0003800200 */
.L_x_425:
        /* <DEDUP_REMOVED lines=20> */
.L_x_428:
[----:B------:R-:W-:Y:S05]  /*18d0*/  BSYNC.RECONVERGENT B1 ;  /* 0x0000000000017941 */ /* 0x000fea0003800200 */
.L_x_427:
        /* <DEDUP_REMOVED lines=12> */
.L_x_430:
[----:B------:R-:W-:Y:S05]  /*19a0*/  BSYNC.RECONVERGENT B1 ;  /* 0x0000000000017941 */ /* 0x000fea0003800200 */
.L_x_429:
        /* <DEDUP_REMOVED lines=85> */
.L_x_418:
        /* <DEDUP_REMOVED lines=36> */
.L_x_433:
[----:B------:R-:W-:Y:S05]  /*2140*/  BSYNC.RECONVERGENT B1 ;  /* 0x0000000000017941 */ /* 0x000fea0003800200 */
.L_x_432:
        /* <DEDUP_REMOVED lines=21> */
.L_x_435:
[----:B------:R-:W-:Y:S05]  /*22a0*/  BSYNC.RECONVERGENT B1 ;  /* 0x0000000000017941 */ /* 0x000fea0003800200 */
.L_x_434:
        /* <DEDUP_REMOVED lines=20> */
.L_x_437:
[----:B------:R-:W-:Y:S05]  /*23f0*/  BSYNC.RECONVERGENT B1 ;  /* 0x0000000000017941 */ /* 0x000fea0003800200 */
.L_x_436:
        /* <DEDUP_REMOVED lines=20> */
.L_x_439:
[----:B------:R-:W-:Y:S05]  /*2540*/  BSYNC.RECONVERGENT B1 ;  /* 0x0000000000017941 */ /* 0x000fea0003800200 */
.L_x_438:
        /* <DEDUP_REMOVED lines=20> */
.L_x_441:
[----:B------:R-:W-:Y:S05]  /*2690*/  BSYNC.RECONVERGENT B1 ;  /* 0x0000000000017941 */ /* 0x000fea0003800200 */
.L_x_440:
        /* <DEDUP_REMOVED lines=12> */
.L_x_443:
[----:B------:R-:W-:Y:S05]  /*2760*/  BSYNC.RECONVERGENT B1 ;  /* 0x0000000000017941 */ /* 0x000fea0003800200 */
.L_x_442:
        /* <DEDUP_REMOVED lines=33> */
.L_x_444:
        /* <DEDUP_REMOVED lines=16> */
.L_x_445:
        /* <DEDUP_REMOVED lines=16> */
.L_x_446:
        /* <DEDUP_REMOVED lines=16> */
.L_x_447:
        /* <DEDUP_REMOVED lines=16> */
.L_x_448:
        /* <DEDUP_REMOVED lines=16> */
.L_x_449:
        /* <DEDUP_REMOVED lines=17> */
.L_x_408:
        /* <DEDUP_REMOVED lines=16> */
[C---:B------:R-:W-:Y:S01]  /*3090*/  VIADD R6, R7.reuse, 0x200 ;  /* 0x0000020007067836 */ /* 0x040fe20000000000 */
        /* <DEDUP_REMOVED lines=12> */
[----:B------:R-:W-:Y:S02]  /*3160*/  @!P0 SEL R6, R13, R6, P1 ;  /* 0x000000060d068207 */ /* 0x000fe40000800000 */
[----:B------:R-:W-:Y:S02]  /*3170*/  @!P0 SEL R9, R10, R9, P1 ;  /* 0x000000090a098207 */ /* 0x000fe40000800000 */
[----:B------:R-:W-:Y:S02]  /*3180*/  SEL R6, R6, R13, !P2 ;  /* 0x0000000d06067207 */ /* 0x000fe40005000000 */
[----:B------:R-:W-:Y:S01]  /*3190*/  SEL R9, R9, R10, !P2 ;  /* 0x0000000a09097207 */ /* 0x000fe20005000000 */
[----:B------:R-:W-:Y:S01]  /*31a0*/  IMAD.X R10, RZ, RZ, R10, P4 ;  /* 0x000000ffff0a7224 */ /* 0x000fe200020e060a */
[----:B------:R-:W-:Y:S02]  /*31b0*/  ISETP.LT.U32.AND P1, PT, R11, R6, PT ;  /* 0x000000060b00720c */ /* 0x000fe40003f21070 */
[----:B------:R-:W-:-:S02]  /*31c0*/  ISETP.NE.U32.AND P0, PT, R5, 0x1, P0 ;  /* 0x000000010500780c */ /* 0x000fc40000705070 */
[-C--:B------:R-:W-:Y:S02]  /*31d0*/  ISETP.LT.AND.EX P1, PT, R10, R9.reuse, PT, P1 ;  /* 0x000000090a00720c */ /* 0x080fe40003f21310 */
[----:B------:R-:W-:Y:S02]  /*31e0*/  LOP3.LUT R8, R8, 0x1, RZ, 0xc0, !PT ;  /* 0x0000000108087812 */ /* 0x000fe400078ec0ff */
[----:B------:R-:W-:Y:S02]  /*31f0*/  @P3 SEL R9, R10, R9, P1 ;  /* 0x000000090a093207 */ /* 0x000fe40000800000 */
[C---:B------:R-:W-:Y:S02]  /*3200*/  @P3 SEL R6, R11.reuse, R6, P1 ;  /* 0x000000060b063207 */ /* 0x040fe40000800000 */
[----:B------:R-:W-:Y:S01]  /*3210*/  SEL R4, R8, 0x1, P0 ;  /* 0x0000000108047807 */ /* 0x000fe20000000000 */
[----:B------:R-:W-:Y:S01]  /*3220*/  IMAD.MOV.U32 R8, RZ, RZ, 0x400 ;  /* 0x00000400ff087424 */ /* 0x000fe200078e00ff */
[----:B------:R-:W-:Y:S01]  /*3230*/  SEL R5, R10, R9, P0 ;  /* 0x000000090a057207 */ /* 0x000fe20000000000 */
[----:B------:R-:W-:Y:S01]  /*3240*/  IMAD.MOV.U32 R9, RZ, RZ, RZ ;  /* 0x000000ffff097224 */ /* 0x000fe200078e00ff */
[----:B------:R-:W-:Y:S01]  /*3250*/  SEL R6, R11, R6, P0 ;  /* 0x000000060b067207 */ /* 0x000fe20000000000 */
[----:B------:R-:W-:Y:S06]  /*3260*/  BRA.U !UP0, `(.L_x_450) ;  /* 0x0000000508187547 */ /* 0x000fec000b800000 */
[----:B------:R-:W-:Y:S01]  /*3270*/  IMAD.MOV.U32 R8, RZ, RZ, 0x400 ;  /* 0x00000400ff087424 */ /* 0x000fe200078e00ff */
[----:B------:R-:W0:Y:S01]  /*3280*/  LDCU.64 UR6, c[0x0][0x390] ;  /* 0x00007200ff0677ac */ /* 0x000e220008000a00 */
[----:B------:R-:W-:Y:S01]  /*3290*/  IMAD.MOV.U32 R9, RZ, RZ, RZ ;  /* 0x000000ffff097224 */ /* 0x000fe200078e00ff */
[----:B------:R-:W2:Y:S01]  /*32a0*/  LDCU.64 UR4, c[0x0][0x3a0] ;  /* 0x00007400ff0477ac */ /* 0x000ea20008000a00 */
[----:B------:R-:W-:-:S05]  /*32b0*/  NOP ;  /* 0x0000000000007918 */ /* 0x000fca0000000000 */
.L_x_452:
[----:B------:R-:W-:-:S04]  /*32c0*/  LEA R12, P0, R8, R2, 0x2 ;  /* 0x00000002080c7211 */ /* 0x000fc800078010ff */
[----:B------:R-:W-:-:S05]  /*32d0*/  LEA.HI.X R13, R8, R3, R9, 0x2, P0 ;  /* 0x00000003080d7211 */ /* 0x000fca00000f1409 */
[----:B------:R-:W3:Y:S04]  /*32e0*/  LDG.E.U8 R11, desc[UR8][R12.64] ;  /* 0x000000080c0b7981 */ /* 0x000ee8000c1e1100 */
[----:B------:R-:W4:Y:S04]  /*32f0*/  LDG.E.U8 R14, desc[UR8][R12.64+0x400] ;  /* 0x000400080c0e7981 */ /* 0x000f28000c1e1100 */
[----:B------:R-:W5:Y:S04]  /*3300*/  LDG.E.U8 R15, desc[UR8][R12.64+0x800] ;  /* 0x000800080c0f7981 */ /* 0x000f68000c1e1100 */
[----:B------:R1:W2:Y:S01]  /*3310*/  LDG.E.U8 R10, desc[UR8][R12.64+0xc00] ;  /* 0x000c00080c0a7981 */ /* 0x0002a2000c1e1100 */
[----:B0-----:R-:W-:Y:S01]  /*3320*/  IADD3 R16, P1, P4, R8, UR6, R7 ;  /* 0x0000000608107c10 */ /* 0x001fe2000fc3e007 */
[----:B------:R-:W-:Y:S01]  /*3330*/  IMAD.MOV.U32 R18, RZ, RZ, R5 ;  /* 0x000000ffff127224 */ /* 0x000fe200078e0005 */
[----:B------:R-:W-:-:S02]  /*3340*/  LOP3.LUT P2, RZ, R4, 0xff, RZ, 0xc0, !PT ;  /* 0x000000ff04ff7812 */ /* 0x000fc4000784c0ff */
[C---:B------:R-:W-:Y:S02]  /*3350*/  ISETP.LT.U32.AND P0, PT, R16.reuse, R6, PT ;  /* 0x000000061000720c */ /* 0x040fe40003f01070 */
[----:B------:R-:W-:Y:S02]  /*3360*/  IADD3.X R5, PT, PT, R9, UR7, RZ, P1, P4 ;  /* 0x0000000709057c10 */ /* 0x000fe40008fe84ff */
[----:B------:R-:W-:Y:S02]  /*3370*/  IADD3 R17, P5, PT, R16, 0x100, RZ ;  /* 0x0000010010117810 */ /* 0x000fe40007fbe0ff */
[----:B------:R-:W-:-:S03]  /*3380*/  ISETP.LT.AND.EX P0, PT, R5, R18, PT, P0 ;  /* 0x000000120500720c */ /* 0x000fc60003f01300 */
[----:B------:R-:W-:Y:S01]  /*3390*/  IMAD.X R19, RZ, RZ, R5, P5 ;  /* 0x000000ffff137224 */ /* 0x000fe200028e0605 */
[C---:B---3--:R-:W-:Y:S02]  /*33a0*/  LOP3.LUT P3, RZ, R11.reuse, 0x1, RZ, 0xc0, !PT ;  /* 0x000000010bff7812 */ /* 0x048fe4000786c0ff */
[----:B------:R-:W-:Y:S02]  /*33b0*/  LOP3.LUT R11, R11, 0x1, RZ, 0xc0, !PT ;  /* 0x000000010b0b7812 */ /* 0x000fe400078ec0ff */
[----:B----4-:R-:W-:Y:S02]  /*33c0*/  LOP3.LUT P4, RZ, R14, 0x1, RZ, 0xc0, !PT ;  /* 0x000000010eff7812 */ /* 0x010fe4000788c0ff */
[----:B------:R-:W-:Y:S02]  /*33d0*/  @P2 SEL R11, R4, 0x1, !P3 ;  /* 0x00000001040b2807 */ /* 0x000fe40005800000 */
[----:B------:R-:W-:Y:S02]  /*33e0*/  LOP3.LUT R14, R14, 0x1, RZ, 0xc0, !PT ;  /* 0x000000010e0e7812 */ /* 0x000fe400078ec0ff */
[----:B------:R-:W-:-:S03]  /*33f0*/  LOP3.LUT P1, RZ, R11, 0xff, RZ, 0xc0, !PT ;  /* 0x000000ff0bff7812 */ /* 0x000fc6000782c0ff */
[C---:B------:R-:W-:Y:S02]  /*3400*/  @P3 SEL R6, R16.reuse, R6, P0 ;  /* 0x0000000610063207 */ /* 0x040fe40000000000 */
[C---:B------:R-:W-:Y:S02]  /*3410*/  @P3 SEL R18, R5.reuse, R18, P0 ;  /* 0x0000001205123207 */ /* 0x040fe40000000000 */
[----:B------:R-:W-:Y:S02]  /*3420*/  SEL R6, R16, R6, !P2 ;  /* 0x0000000610067207 */ /* 0x000fe40005000000 */
[----:B------:R-:W-:Y:S02]  /*3430*/  SEL R4, R5, R18, !P2 ;  /* 0x0000001205047207 */ /* 0x000fe40005000000 */
[----:B------:R-:W-:Y:S02]  /*3440*/  ISETP.LT.U32.AND P0, PT, R17, R6, PT ;  /* 0x000000061100720c */ /* 0x000fe40003f01070 */
[----:B-----5:R-:W-:-:S02]  /*3450*/  LOP3.LUT P2, RZ, R15, 0x1, RZ, 0xc0, !PT ;  /* 0x000000010fff7812 */ /* 0x020fc4000784c0ff */
[----:B------:R-:W-:Y:S02]  /*3460*/  ISETP.LT.AND.EX P0, PT, R19, R4, PT, P0 ;  /* 0x000000041300720c */ /* 0x000fe40003f01300 */
[----:B------:R-:W-:Y:S02]  /*3470*/  @P1 SEL R14, R11, 0x1, !P4 ;  /* 0x000000010b0e1807 */ /* 0x000fe40006000000 */
[----:B------:R-:W-:Y:S02]  /*3480*/  @P4 SEL R6, R17, R6, P0 ;  /* 0x0000000611064207 */ /* 0x000fe40000000000 */
[----:B------:R-:W-:Y:S02]  /*3490*/  @P4 SEL R4, R19, R4, P0 ;  /* 0x0000000413044207 */ /* 0x000fe40000000000 */
[----:B-1----:R-:W-:Y:S02]  /*34a0*/  IADD3 R13, P0, PT, R16, 0x200, RZ ;  /* 0x00000200100d7810 */ /* 0x002fe40007f1e0ff */
[----:B------:R-:W-:-:S02]  /*34b0*/  SEL R6, R17, R6, !P1 ;  /* 0x0000000611067207 */ /* 0x000fc40004800000 */
[----:B------:R-:W-:Y:S01]  /*34c0*/  SEL R11, R19, R4, !P1 ;  /* 0x00000004130b7207 */ /* 0x000fe20004800000 */
[----:B------:R-:W-:Y:S01]  /*34d0*/  IMAD.X R4, RZ, RZ, R5, P0 ;  /* 0x000000ffff047224 */ /* 0x000fe200000e0605 */
[-C--:B------:R-:W-:Y:S02]  /*34e0*/  ISETP.LT.U32.AND P0, PT, R13, R6.reuse, PT ;  /* 0x000000060d00720c */ /* 0x080fe40003f01070 */
[----:B------:R-:W-:Y:S02]  /*34f0*/  LOP3.LUT P1, RZ, R14, 0xff, RZ, 0xc0, !PT ;  /* 0x000000ff0eff7812 */ /* 0x000fe4000782c0ff */
[----:B------:R-:W-:Y:S02]  /*3500*/  ISETP.LT.AND.EX P0, PT, R4, R11, PT, P0 ;  /* 0x0000000b0400720c */ /* 0x000fe40003f01300 */
[----:B------:R-:W-:Y:S02]  /*3510*/  LOP3.LUT R15, R15, 0x1, RZ, 0xc0, !PT ;  /* 0x000000010f0f7812 */ /* 0x000fe400078ec0ff */
[----:B------:R-:W-:-:S02]  /*3520*/  @P2 SEL R6, R13, R6, P0 ;  /* 0x000000060d062207 */ /* 0x000fc40000000000 */
[----:B------:R-:W-:Y:S02]  /*3530*/  @P2 SEL R11, R4, R11, P0 ;  /* 0x0000000b040b2207 */ /* 0x000fe40000000000 */
[----:B------:R-:W-:Y:S02]  /*3540*/  SEL R6, R13, R6, !P1 ;  /* 0x000000060d067207 */ /* 0x000fe40004800000 */
[----:B------:R-:W-:Y:S02]  /*3550*/  IADD3 R13, P0, PT, R16, 0x300, RZ ;  /* 0x00000300100d7810 */ /* 0x000fe40007f1e0ff */
[----:B------:R-:W-:Y:S02]  /*3560*/  SEL R11, R4, R11, !P1 ;  /* 0x0000000b040b7207 */ /* 0x000fe40004800000 */
[----:B--2---:R-:W-:Y:S01]  /*3570*/  IADD3 R4, P4, PT, -R8, UR4, RZ ;  /* 0x0000000408047c10 */ /* 0x004fe2000ff9e1ff */
[----:B------:R-:W-:Y:S01]  /*3580*/  IMAD.X R12, RZ, RZ, R5, P0 ;  /* 0x000000ffff0c7224 */ /* 0x000fe200000e0605 */
[----:B------:R-:W-:-:S02]  /*3590*/  @P1 SEL R15, R14, 0x1, !P2 ;  /* 0x000000010e0f1807 */ /* 0x000fc40005000000 */
[----:B------:R-:W-:Y:S02]  /*35a0*/  ISETP.GE.U32.AND P0, PT, R4, 0x400, PT ;  /* 0x000004000400780c */ /* 0x000fe40003f06070 */
[----:B------:R-:W-:Y:S02]  /*35b0*/  IADD3.X R5, PT, PT, ~R9, UR5, RZ, P4, !PT ;  /* 0x0000000509057c10 */ /* 0x000fe4000a7fe5ff */
[----:B------:R-:W-:Y:S02]  /*35c0*/  LOP3.LUT P3, RZ, R10, 0x1, RZ, 0xc0, !PT ;  /* 0x000000010aff7812 */ /* 0x000fe4000786c0ff */
[----:B------:R-:W-:Y:S02]  /*35d0*/  ISETP.GE.U32.AND.EX P0, PT, R5, RZ, PT, P0 ;  /* 0x000000ff0500720c */ /* 0x000fe40003f06100 */
        /* <DEDUP_REMOVED lines=9> */
[----:B------:R-:W-:Y:S06]  /*3670*/  @!P0 BRA `(.L_x_451) ;  /* 0x00000010002c8947 */ /* 0x000fec0003800000 */
[----:B------:R-:W-:-:S05]  /*3680*/  IADD3 R8, P0, PT, R8, 0x400, RZ ;  /* 0x0000040008087810 */ /* 0x000fca0007f1e0ff */
[----:B------:R-:W-:Y:S01]  /*3690*/  IMAD.X R9, RZ, RZ, R9, P0 ;  /* 0x000000ffff097224 */ /* 0x000fe200000e0609 */
[----:B------:R-:W-:-:S04]  /*36a0*/  ISETP.GT.U32.AND P0, PT, R8, UR10, PT ;  /* 0x0000000a08007c0c */ /* 0x000fc8000bf04070 */
[----:B------:R-:W-:-:S13]  /*36b0*/  ISETP.GT.U32.AND.EX P0, PT, R9, UR11, PT, P0 ;  /* 0x0000000b09007c0c */ /* 0x000fda000bf04100 */
[----:B------:R-:W-:Y:S05]  /*36c0*/  @!P0 BRA `(.L_x_452) ;  /* 0xfffffff800fc8947 */ /* 0x000fea000383ffff */
.L_x_450:
        /* <DEDUP_REMOVED lines=19> */
.L_x_456:
        /* <DEDUP_REMOVED lines=23> */
[----:B------:R-:W-:Y:S02]  /*3970*/  @P2 SEL R21, R4, 0x1, !P5 ;  /* 0x0000000104152807 */ /* 0x000fe40006800000 */
[----:B------:R-:W-:Y:S02]  /*3980*/  IADD3 R4, P6, PT, R6, 0x100, RZ ;  /* 0x0000010006047810 */ /* 0x000fe40007fde0ff */
[----:B------:R-:W-:-:S02]  /*3990*/  LOP3.LUT P3, RZ, R21, 0xff, RZ, 0xc0, !PT ;  /* 0x000000ff15ff7812 */ /* 0x000fc4000786c0ff */
[C---:B---3--:R-:W-:Y:S01]  /*39a0*/  LOP3.LUT P4, RZ, R20.reuse, 0x1, RZ, 0xc0, !PT ;  /* 0x0000000114ff7812 */ /* 0x048fe2000788c0ff */
[----:B------:R-:W-:Y:S01]  /*39b0*/  IMAD.X R24, RZ, RZ, R5, P6 ;  /* 0x000000ffff187224 */ /* 0x000fe200030e0605 */
[----:B------:R-:W-:Y:S02]  /*39c0*/  LOP3.LUT R20, R20, 0x1, RZ, 0xc0, !PT ;  /* 0x0000000114147812 */ /* 0x000fe400078ec0ff */
[C---:B------:R-:W-:Y:S02]  /*39d0*/  @P5 SEL R25, R6.reuse, R25, P0 ;  /* 0x0000001906195207 */ /* 0x040fe40000000000 */
        /* <DEDUP_REMOVED lines=8> */
[----:B0-----:R-:W-:-:S02]  /*3a60*/  IADD3 R3, P5, PT, R6, 0x200, RZ ;  /* 0x0000020006037810 */ /* 0x001fc40007fbe0ff */
[----:B------:R-:W-:Y:S02]  /*3a70*/  @P4 SEL R25, R24, R25, P0 ;  /* 0x0000001918194207 */ /* 0x000fe40000000000 */
[----:B----4-:R-:W-:Y:S01]  /*3a80*/  LOP3.LUT P4, RZ, R19, 0x1, RZ, 0xc0, !PT ;  /* 0x0000000113ff7812 */ /* 0x010fe2000788c0ff */
[----:B------:R-:W-:Y:S01]  /*3a90*/  IMAD.X R21, RZ, RZ, R5, P5 ;  /* 0x000000ffff157224 */ /* 0x000fe200028e0605 */
[----:B------:R-:W-:Y:S02]  /*3aa0*/  SEL R4, R4, R23, !P3 ;  /* 0x0000001704047207 */ /* 0x000fe40005800000 */
[----:B------:R-:W-:Y:S02]  /*3ab0*/  SEL R24, R24, R25, !P3 ;  /* 0x0000001918187207 */ /* 0x000fe40005800000 */
[----:B------:R-:W-:Y:S02]  /*3ac0*/  ISETP.LT.U32.AND P0, PT, R3, R4, PT ;  /* 0x000000040300720c */ /* 0x000fe40003f01070 */
[----:B------:R-:W-:-:S02]  /*3ad0*/  LOP3.LUT R19, R19, 0x1, RZ, 0xc0, !PT ;  /* 0x0000000113137812 */ /* 0x000fc400078ec0ff */
[----:B------:R-:W-:Y:S02]  /*3ae0*/  ISETP.LT.AND.EX P0, PT, R21, R24, PT, P0 ;  /* 0x000000181500720c */ /* 0x000fe40003f01300 */
[----:B------:R-:W-:Y:S02]  /*3af0*/  @P2 SEL R19, R20, 0x1, !P4 ;  /* 0x0000000114132807 */ /* 0x000fe40006000000 */
[----:B------:R-:W-:Y:S02]  /*3b00*/  @P4 SEL R4, R3, R4, P0 ;  /* 0x0000000403044207 */ /* 0x000fe40000000000 */
[----:B------:R-:W-:Y:S02]  /*3b10*/  @P4 SEL R24, R21, R24, P0 ;  /* 0x0000001815184207 */ /* 0x000fe40000000000 */
        /* <DEDUP_REMOVED lines=64> */
.L_x_455:
[----:B------:R-:W-:Y:S05]  /*3f20*/  BSYNC.RECONVERGENT B2 ;  /* 0x0000000000027941 */ /* 0x000fea0003800200 */
.L_x_454:
        /* <DEDUP_REMOVED lines=14> */
[----:B------:R-:W-:Y:S01]  /*4010*/  LOP3.LUT P2, RZ, R4, 0xff, RZ, 0xc0, !PT ;  /* 0x000000ff04ff7812 */ /* 0x000fe2000784c0ff */
[----:B------:R-:W-:Y:S01]  /*4020*/  VIADD R17, R11, 0x100 ;  /* 0x000001000b117836 */ /* 0x000fe20000000000 */
[----:B------:R-:W-:-:S04]  /*4030*/  IADD3 R19, P0, PT, R19, UR6, RZ ;  /* 0x0000000613137c10 */ /* 0x000fc8000ff1e0ff */
[----:B------:R-:W-:Y:S02]  /*4040*/  IADD3.X R18, PT, PT, R18, UR7, RZ, P0, !PT ;  /* 0x0000000712127c10 */ /* 0x000fe400087fe4ff */
[----:B------:R-:W-:Y:S02]  /*4050*/  ISETP.LT.U32.AND P0, PT, R19, R6, PT ;  /* 0x000000061300720c */ /* 0x000fe40003f01070 */
[----:B------:R-:W-:Y:S02]  /*4060*/  IADD3 R17, P5, P6, R8, UR6, R17 ;  /* 0x0000000608117c10 */ /* 0x000fe4000febe011 */
[----:B------:R-:W-:Y:S02]  /*4070*/  ISETP.LT.AND.EX P0, PT, R18, R5, PT, P0 ;  /* 0x000000051200720c */ /* 0x000fe40003f01300 */
[C---:B--2---:R-:W-:Y:S02]  /*4080*/  LOP3.LUT P4, RZ, R13.reuse, 0x1, RZ, 0xc0, !PT ;  /* 0x000000010dff7812 */ /* 0x044fe4000788c0ff */
[----:B------:R-:W-:-:S02]  /*4090*/  LOP3.LUT R13, R13, 0x1, RZ, 0xc0, !PT ;  /* 0x000000010d0d7812 */ /* 0x000fc400078ec0ff */
[----:B------:R-:W-:Y:S02]  /*40a0*/  @P2 SEL R13, R4, 0x1, !P4 ;  /* 0x00000001040d2807 */ /* 0x000fe40006000000 */
[----:B------:R-:W-:Y:S02]  /*40b0*/  IADD3.X R4, PT, PT, R9, UR7, RZ, P5, P6 ;  /* 0x0000000709047c10 */ /* 0x000fe4000afec4ff */
[----:B------:R-:W-:-:S05]  /*40c0*/  LOP3.LUT P3, RZ, R13, 0xff, RZ, 0xc0, !PT ;  /* 0x000000ff0dff7812 */ /* 0x000fca000786c0ff */
[C---:B------:R-:W-:Y:S02]  /*40d0*/  @P4 SEL R6, R19.reuse, R6, P0 ;  /* 0x0000000613064207 */ /* 0x040fe40000000000 */
[----:B------:R-:W-:Y:S02]  /*40e0*/  @P4 SEL R5, R18, R5, P0 ;  /* 0x0000000512054207 */ /* 0x000fe40000000000 */
[----:B---3--:R-:W-:Y:S02]  /*40f0*/  LOP3.LUT P4, RZ, R16, 0x1, RZ, 0xc0, !PT ;  /* 0x0000000110ff7812 */ /* 0x008fe4000788c0ff */
[----:B0-----:R-:W-:Y:S02]  /*4100*/  SEL R14, R19, R6, !P2 ;  /* 0x00000006130e7207 */ /* 0x001fe40005000000 */
[----:B------:R-:W-:Y:S01]  /*4110*/  SEL R19, R18, R5, !P2 ;  /* 0x0000000512137207 */ /* 0x000fe20005000000 */
[----:B------:R-:W-:Y:S01]  /*4120*/  VIADD R5, R11, 0x200 ;  /* 0x000002000b057836 */ /* 0x000fe20000000000 */
[----:B------:R-:W-:-:S02]  /*4130*/  ISETP.LT.U32.AND P0, PT, R17, R14, PT ;  /* 0x0000000e1100720c */ /* 0x000fc40003f01070 */
[----:B------:R-:W-:Y:S02]  /*4140*/  LOP3.LUT R16, R16, 0x1, RZ, 0xc0, !PT ;  /* 0x0000000110107812 */ /* 0x000fe400078ec0ff */
[CC--:B------:R-:W-:Y:S02]  /*4150*/  ISETP.LT.AND.EX P0, PT, R4.reuse, R19.reuse, PT, P0 ;  /* 0x000000130400720c */ /* 0x0c0fe40003f01300 */
[----:B------:R-:W-:Y:S02]  /*4160*/  @P3 SEL R16, R13, 0x1, !P4 ;  /* 0x000000010d103807 */ /* 0x000fe40006000000 */
[----:B------:R-:W-:Y:S02]  /*4170*/  @P4 SEL R14, R17, R14, P0 ;  /* 0x0000000e110e4207 */ /* 0x000fe40000000000 */
[----:B------:R-:W-:Y:S02]  /*4180*/  @P4 SEL R19, R4, R19, P0 ;  /* 0x0000001304134207 */ /* 0x000fe40000000000 */
[----:B----4-:R-:W-:-:S02]  /*4190*/  LOP3.LUT P4, RZ, R3, 0x1, RZ, 0xc0, !PT ;  /* 0x0000000103ff7812 */ /* 0x010fc4000788c0ff */
[----:B------:R-:W-:Y:S01]  /*41a0*/  IADD3 R6, P5, P6, R8, UR6, R5 ;  /* 0x0000000608067c10 */ /* 0x000fe2000febe005 */
[C---:B------:R-:W-:Y:S01]  /*41b0*/  VIADD R5, R11.reuse, 0x300 ;  /* 0x000003000b057836 */ /* 0x040fe20000000000 */
[----:B------:R-:W-:Y:S01]  /*41c0*/  LOP3.LUT P2, RZ, R16, 0xff, RZ, 0xc0, !PT ;  /* 0x000000ff10ff7812 */ /* 0x000fe2000784c0ff */
        /* <DEDUP_REMOVED lines=10> */
[----:B------:R-:W-:-:S02]  /*4270*/  IADD3 R5, P0, P4, R8, UR6, R5 ;  /* 0x0000000608057c10 */ /* 0x000fc4000fc1e005 */
[----:B-----5:R-:W-:Y:S02]  /*4280*/  LOP3.LUT P3, RZ, R2, 0x1, RZ, 0xc0, !PT ;  /* 0x0000000102ff7812 */ /* 0x020fe4000786c0ff */
[----:B------:R-:W-:Y:S02]  /*4290*/  SEL R6, R6, R15, !P2 ;  /* 0x0000000f06067207 */ /* 0x000fe40005000000 */
[----:B------:R-:W-:Y:S02]  /*42a0*/  SEL R13, R13, R4, !P2 ;  /* 0x000000040d0d7207 */ /* 0x000fe40005000000 */
[----:B------:R-:W-:Y:S02]  /*42b0*/  LOP3.LUT P2, RZ, R3, 0xff, RZ, 0xc0, !PT ;  /* 0x000000ff03ff7812 */ /* 0x000fe4000784c0ff */
[----:B------:R-:W-:Y:S02]  /*42c0*/  IADD3.X R4, PT, PT, R9, UR7, RZ, P0, P4 ;  /* 0x0000000709047c10 */ /* 0x000fe400087e84ff */
[----:B------:R-:W-:-:S02]  /*42d0*/  ISETP.LT.U32.AND P0, PT, R5, R6, PT ;  /* 0x000000060500720c */ /* 0x000fc40003f01070 */
[----:B------:R-:W-:Y:S02]  /*42e0*/  LOP3.LUT R2, R2, 0x1, RZ, 0xc0, !PT ;  /* 0x0000000102027812 */ /* 0x000fe400078ec0ff */
[----:B------:R-:W-:-:S04]  /*42f0*/  ISETP.LT.AND.EX P0, PT, R4, R13, PT, P0 ;  /* 0x0000000d0400720c */ /* 0x000fc80003f01300 */
[----:B------:R-:W-:Y:S02]  /*4300*/  @P3 SEL R6, R5, R6, P0 ;  /* 0x0000000605063207 */ /* 0x000fe40000000000 */
[C---:B------:R-:W-:Y:S02]  /*4310*/  @P3 SEL R13, R4.reuse, R13, P0 ;  /* 0x0000000d040d3207 */ /* 0x040fe40000000000 */
[----:B------:R-:W-:Y:S02]  /*4320*/  @P2 SEL R2, R3, 0x1, !P3 ;  /* 0x0000000103022807 */ /* 0x000fe40005800000 */
[----:B------:R-:W-:Y:S02]  /*4330*/  SEL R6, R5, R6, !P2 ;  /* 0x0000000605067207 */ /* 0x000fe40005000000 */
[----:B------:R-:W-:Y:S02]  /*4340*/  SEL R5, R4, R13, !P2 ;  /* 0x0000000d04057207 */ /* 0x000fe40005000000 */
[----:B------:R-:W-:-:S07]  /*4350*/  PRMT R4, R2, 0x7610, R4 ;  /* 0x0000761002047816 */ /* 0x000fce0000000004 */
.L_x_458:
[----:B------:R-:W-:Y:S05]  /*4360*/  BSYNC.RECONVERGENT B2 ;  /* 0x0000000000027941 */ /* 0x000fea0003800200 */
.L_x_457:
        /* <DEDUP_REMOVED lines=12> */
[----:B------:R-:W-:Y:S02]  /*4430*/  IADD3 R15, P0, PT, R10, UR6, RZ ;  /* 0x000000060a0f7c10 */ /* 0x000fe4000ff1e0ff */
[----:B------:R-:W-:Y:S02]  /*4440*/  LOP3.LUT P2, RZ, R4, 0xff, RZ, 0xc0, !PT ;  /* 0x000000ff04ff7812 */ /* 0x000fe4000784c0ff */
        /* <DEDUP_REMOVED lines=19> */
[C---:B------:R-:W-:Y:S02]  /*4580*/  @P3 SEL R6, R13.reuse, R6, P0 ;  /* 0x000000060d063207 */ /* 0x040fe40000000000 */
[----:B------:R-:W-:Y:S02]  /*4590*/  @P3 SEL R5, R2, R5, P0 ;  /* 0x0000000502053207 */ /* 0x000fe40000000000 */
[----:B------:R-:W-:Y:S02]  /*45a0*/  @P2 SEL R4, R12, 0x1, !P3 ;  /* 0x000000010c042807 */ /* 0x000fe40005800000 */
[----:B------:R-:W-:Y:S02]  /*45b0*/  SEL R6, R13, R6, !P2 ;  /* 0x000000060d067207 */ /* 0x000fe40005000000 */
[----:B------:R-:W-:-:S07]  /*45c0*/  SEL R5, R2, R5, !P2 ;  /* 0x0000000502057207 */ /* 0x000fce0005000000 */
.L_x_460:
[----:B------:R-:W-:Y:S05]  /*45d0*/  BSYNC.RECONVERGENT B2 ;  /* 0x0000000000027941 */ /* 0x000fea0003800200 */
.L_x_459:
        /* <DEDUP_REMOVED lines=20> */
.L_x_453:
[----:B------:R-:W-:Y:S05]  /*4720*/  BSYNC.RECONVERGENT B1 ;  /* 0x0000000000017941 */ /* 0x000fea0003800200 */
.L_x_451:
        /* <DEDUP_REMOVED lines=24> */
.L_x_462:
[----:B------:R-:W-:Y:S05]  /*48b0*/  BSYNC.RECONVERGENT B1 ;  /* 0x0000000000017941 */ /* 0x000fea0003800200 */
.L_x_461:
        /* <DEDUP_REMOVED lines=23> */
.L_x_464:
[----:B------:R-:W-:Y:S05]  /*4a30*/  BSYNC.RECONVERGENT B1 ;  /* 0x0000000000017941 */ /* 0x000fea0003800200 */
.L_x_463:
        /* <DEDUP_REMOVED lines=20> */
.L_x_466:
[----:B------:R-:W-:Y:S05]  /*4b80*/  BSYNC.RECONVERGENT B1 ;  /* 0x0000000000017941 */ /* 0x000fea0003800200 */
.L_x_465:
        /* <DEDUP_REMOVED lines=20> */
.L_x_468:
[----:B------:R-:W-:Y:S05]  /*4cd0*/  BSYNC.RECONVERGENT B1 ;  /* 0x0000000000017941 */ /* 0x000fea0003800200 */
.L_x_467:
        /* <DEDUP_REMOVED lines=20> */
.L_x_470:
[----:B------:R-:W-:Y:S05]  /*4e20*/  BSYNC.RECONVERGENT B1 ;  /* 0x0000000000017941 */ /* 0x000fea0003800200 */
.L_x_469:
        /* <DEDUP_REMOVED lines=12> */
.L_x_472:
[----:B------:R-:W-:Y:S05]  /*4ef0*/  BSYNC.RECONVERGENT B1 ;  /* 0x0000000000017941 */ /* 0x000fea0003800200 */
.L_x_471:
        /* <DEDUP_REMOVED lines=84> */
.L_x_431:
[----:B------:R-:W-:Y:S05]  /*5440*/  BSYNC.RECONVERGENT B0 ;  /* 0x0000000000007941 */ /* 0x000fea0003800200 */
.L_x_407:
[----:B------:R-:W-:Y:S05]  /*5450*/  @P1 EXIT ;  /* 0x000000000000194d */ /* 0x000fea0003800000 */
[----:B------:R-:W5:Y:S01]  /*5460*/  LDC.64 R10, c[0x0][0x3b8] ;  /* 0x0000ee00ff0a7b82 */ /* 0x000f620000000a00 */
[----:B0---4-:R-:W-:Y:S02]  /*5470*/  PRMT R9, R4, 0x7610, R9 ;  /* 0x0000761004097816 */ /* 0x011fe40000000009 */
[----:B-1----:R-:W-:Y:S02]  /*5480*/  ISETP.NE.AND P1, PT, R0, RZ, PT ;  /* 0x000000ff0000720c */ /* 0x002fe40003f25270 */
[----:B------:R-:W-:-:S03]  /*5490*/  LOP3.LUT P2, RZ, R9, 0xff, RZ, 0xc0, !PT ;  /* 0x000000ff09ff7812 */ /* 0x000fc6000784c0ff */
[----:B--23--:R-:W0:Y:S08]  /*54a0*/  LDC.64 R2, c[0x0][0x398] ;  /* 0x0000e600ff027b82 */ /* 0x00ce300000000a00 */
[----:B------:R-:W-:Y:S02]  /*54b0*/  @P1 SEL R9, R0, 0x1, !P2 ;  /* 0x0000000100091807 */ /* 0x000fe40005000000 */
[----:B-----5:R-:W-:-:S04]  /*54c0*/  ISETP.LT.U32.AND P0, PT, R6, R10, PT ;  /* 0x0000000a0600720c */ /* 0x020fc80003f01070 */
        /* <DEDUP_REMOVED lines=8> */
.L_x_473:
        /* <DEDUP_REMOVED lines=11> */
.L_x_683:


//--------------------- .text._ZN3cub18CUB_300001_SM_10006detail6reduce28DeviceReduceSingleTileKernelINS2_10policy_hubIN4cuda3std3__45tupleIJblEEEjN6thrust24THRUST_300001_SM_1000_NS8cuda_cub9__find_if7functorIS9_EEE10Policy1000EPS9_SI_iSF_S9_S9_NS7_10__identityEEEvT0_T1_T2_T3_T4_T6_ --------------------------
	.section	.text._ZN3cub18CUB_300001_SM_10006detail6reduce28DeviceReduceSingleTileKernelINS2_10policy_hubIN4cuda3std3__45tupleIJblEEEjN6thrust24THRUST_300001_SM_1000_NS8cuda_cub9__find_if7functorIS9_EEE10Policy1000EPS9_SI_iSF_S9_S9_NS7_10__identityEEEvT0_T1_T2_T3_T4_T6_,"ax",@progbits
	.align	128
        .global         _ZN3cub18CUB_300001_SM_10006detail6reduce28DeviceReduceSingleTileKernelINS2_10policy_hubIN4cuda3std3__45tupleIJblEEEjN6thrust24THRUST_300001_SM_1000_NS8cuda_cub9__find_if7functorIS9_EEE10Policy1000EPS9_SI_iSF_S9_S9_NS7_10__identityEEEvT0_T1_T2_T3_T4_T6_
        .type           _ZN3cub18CUB_300001_SM_10006detail6reduce28DeviceReduceSingleTileKernelINS2_10policy_hubIN4cuda3std3__45tupleIJblEEEjN6thrust24THRUST_300001_SM_1000_NS8cuda_cub9__find_if7functorIS9_EEE10Policy1000EPS9_SI_iSF_S9_S9_NS7_10__identityEEEvT0_T1_T2_T3_T4_T6_,@function
        .size           _ZN3cub18CUB_300001_SM_10006detail6reduce28DeviceReduceSingleTileKernelINS2_10policy_hubIN4cuda3std3__45tupleIJblEEEjN6thrust24THRUST_300001_SM_1000_NS8cuda_cub9__find_if7functorIS9_EEE10Policy1000EPS9_SI_iSF_S9_S9_NS7_10__identityEEEvT0_T1_T2_T3_T4_T6_,(.L_x_684 - _ZN3cub18CUB_300001_SM_10006detail6reduce28DeviceReduceSingleTileKernelINS2_10policy_hubIN4cuda3std3__45tupleIJblEEEjN6thrust24THRUST_300001_SM_1000_NS8cuda_cub9__find_if7functorIS9_EEE10Policy1000EPS9_SI_iSF_S9_S9_NS7_10__identityEEEvT0_T1_T2_T3_T4_T6_)
        .other          _ZN3cub18CUB_300001_SM_10006detail6reduce28DeviceReduceSingleTileKernelINS2_10policy_hubIN4cuda3std3__45tupleIJblEEEjN6thrust24THRUST_300001_SM_1000_NS8cuda_cub9__find_if7functorIS9_EEE10Policy1000EPS9_SI_iSF_S9_S9_NS7_10__identityEEEvT0_T1_T2_T3_T4_T6_,@"STO_CUDA_ENTRY STV_DEFAULT"
_ZN3cub18CUB_300001_SM_10006detail6reduce28DeviceReduceSingleTileKernelINS2_10policy_hubIN4cuda3std3__45tupleIJblEEEjN6thrust24THRUST_300001_SM_1000_NS8cuda_cub9__find_if7functorIS9_EEE10Policy1000EPS9_SI_iSF_S9_S9_NS7_10__identityEEEvT0_T1_T2_T3_T4_T6_:
.text._ZN3cub18CUB_300001_SM_10006detail6reduce28DeviceReduceSingleTileKernelINS2_10policy_hubIN4cuda3std3__45tupleIJblEEEjN6thrust24THRUST_300001_SM_1000_NS8cuda_cub9__find_if7functorIS9_EEE10Policy1000EPS9_SI_iSF_S9_S9_NS7_10__identityEEEvT0_T1_T2_T3_T4_T6_:
        /* <DEDUP_REMOVED lines=14> */
.L_x_474:
        /* <DEDUP_REMOVED lines=15> */
.L_x_478:
[----:B------:R-:W-:Y:S05]  /*01d0*/  BSYNC.RECONVERGENT B1 ;  /* 0x0000000000017941 */ /* 0x000fea0003800200 */
.L_x_477:
        /* <DEDUP_REMOVED lines=18> */
.L_x_483:
        /* <DEDUP_REMOVED lines=19> */
.L_x_482:
[----:B------:R-:W-:Y:S05]  /*0430*/  BSYNC.RECONVERGENT B2 ;  /* 0x0000000000027941 */ /* 0x000fea0003800200 */
.L_x_481:
[----:B------:R-:W-:Y:S05]  /*0440*/  @!P1 BRA `(.L_x_480) ;  /* 0x0000000000c89947 */ /* 0x000fea0003800000 */
.L_x_484:
        /* <DEDUP_REMOVED lines=50> */
.L_x_480:
[----:B------:R-:W-:Y:S05]  /*0770*/  BSYNC.RECONVERGENT B1 ;  /* 0x0000000000017941 */ /* 0x000fea0003800200 */
.L_x_479:
        /* <DEDUP_REMOVED lines=26> */
.L_x_487:
[----:B------:R-:W-:Y:S05]  /*0920*/  BSYNC.RECONVERGENT B1 ;  /* 0x0000000000017941 */ /* 0x000fea0003800200 */
.L_x_486:
        /* <DEDUP_REMOVED lines=23> */
.L_x_489:
[----:B------:R-:W-:Y:S05]  /*0aa0*/  BSYNC.RECONVERGENT B1 ;  /* 0x0000000000017941 */ /* 0x000fea0003800200 */
.L_x_488:
        /* <DEDUP_REMOVED lines=20> */
.L_x_491:
[----:B------:R-:W-:Y:S05]  /*0bf0*/  BSYNC.RECONVERGENT B1 ;  /* 0x0000000000017941 */ /* 0x000fea0003800200 */
.L_x_490:
        /* <DEDUP_REMOVED lines=20> */
.L_x_493:
[----:B------:R-:W-:Y:S05]  /*0d40*/  BSYNC.RECONVERGENT B1 ;  /* 0x0000000000017941 */ /* 0x000fea0003800200 */
.L_x_492:
        /* <DEDUP_REMOVED lines=20> */
.L_x_495:
[----:B------:R-:W-:Y:S05]  /*0e90*/  BSYNC.RECONVERGENT B1 ;  /* 0x0000000000017941 */ /* 0x000fea0003800200 */
.L_x_494:
        /* <DEDUP_REMOVED lines=10> */
.L_x_497:
[----:B------:R-:W-:Y:S05]  /*0f40*/  BSYNC.RECONVERGENT B1 ;  /* 0x0000000000017941 */ /* 0x000fea0003800200 */
.L_x_496:
        /* <DEDUP_REMOVED lines=85> */
.L_x_485:
        /* <DEDUP_REMOVED lines=36> */
.L_x_500:
[----:B------:R-:W-:Y:S05]  /*16e0*/  BSYNC.RECONVERGENT B1 ;  /* 0x0000000000017941 */ /* 0x000fea0003800200 */
.L_x_499:
        /* <DEDUP_REMOVED lines=21> */
.L_x_502:
[----:B------:R-:W-:Y:S05]  /*1840*/  BSYNC.RECONVERGENT B1 ;  /* 0x0000000000017941 */ /* 0x000fea0003800200 */
.L_x_501:
        /* <DEDUP_REMOVED lines=20> */
.L_x_504:
[----:B------:R-:W-:Y:S05]  /*1990*/  BSYNC.RECONVERGENT B1 ;  /* 0x0000000000017941 */ /* 0x000fea0003800200 */
.L_x_503:
        /* <DEDUP_REMOVED lines=20> */
.L_x_506:
[----:B------:R-:W-:Y:S05]  /*1ae0*/  BSYNC.RECONVERGENT B1 ;  /* 0x0000000000017941 */ /* 0x000fea0003800200 */
.L_x_505:
        /* <DEDUP_REMOVED lines=20> */
.L_x_508:
[----:B------:R-:W-:Y:S05]  /*1c30*/  BSYNC.RECONVERGENT B1 ;  /* 0x0000000000017941 */ /* 0x000fea0003800200 */
.L_x_507:
        /* <DEDUP_REMOVED lines=10> */
.L_x_510:
[----:B------:R-:W-:Y:S05]  /*1ce0*/  BSYNC.RECONVERGENT B1 ;  /* 0x0000000000017941 */ /* 0x000fea0003800200 */
.L_x_509:
        /* <DEDUP_REMOVED lines=26> */
.L_x_511:
        /* <DEDUP_REMOVED lines=16> */
.L_x_512:
        /* <DEDUP_REMOVED lines=16> */
.L_x_513:
        /* <DEDUP_REMOVED lines=16> */
.L_x_514:
        /* <DEDUP_REMOVED lines=16> */
.L_x_515:
        /* <DEDUP_REMOVED lines=16> */
.L_x_516:
        /* <DEDUP_REMOVED lines=17> */
.L_x_476:
        /* <DEDUP_REMOVED lines=47> */
.L_x_519:
        /* <DEDUP_REMOVED lines=54> */
.L_x_517:
        /* <DEDUP_REMOVED lines=20> */
.L_x_523:
        /* <DEDUP_REMOVED lines=18> */
.L_x_522:
[----:B------:R-:W-:Y:S05]  /*2d50*/  BSYNC.RECONVERGENT B2 ;  /* 0x0000000000027941 */ /* 0x000fea0003800200 */
.L_x_521:
        /* <DEDUP_REMOVED lines=10> */
.L_x_524:
        /* <DEDUP_REMOVED lines=55> */
.L_x_520:
[----:B------:R-:W-:Y:S05]  /*3170*/  BSYNC.RECONVERGENT B1 ;  /* 0x0000000000017941 */ /* 0x000fea0003800200 */
.L_x_518:
        /* <DEDUP_REMOVED lines=24> */
.L_x_526:
[----:B------:R-:W-:Y:S05]  /*3300*/  BSYNC.RECONVERGENT B1 ;  /* 0x0000000000017941 */ /* 0x000fea0003800200 */
.L_x_525:
        /* <DEDUP_REMOVED lines=23> */
.L_x_528:
[----:B------:R-:W-:Y:S05]  /*3480*/  BSYNC.RECONVERGENT B1 ;  /* 0x0000000000017941 */ /* 0x000fea0003800200 */
.L_x_527:
        /* <DEDUP_REMOVED lines=20> */
.L_x_530:
[----:B------:R-:W-:Y:S05]  /*35d0*/  BSYNC.RECONVERGENT B1 ;  /* 0x0000000000017941 */ /* 0x000fea0003800200 */
.L_x_529:
        /* <DEDUP_REMOVED lines=20> */
.L_x_532:
[----:B------:R-:W-:Y:S05]  /*3720*/  BSYNC.RECONVERGENT B1 ;  /* 0x0000000000017941 */ /* 0x000fea0003800200 */
.L_x_531:
        /* <DEDUP_REMOVED lines=20> */
.L_x_534:
[----:B------:R-:W-:Y:S05]  /*3870*/  BSYNC.RECONVERGENT B1 ;  /* 0x0000000000017941 */ /* 0x000fea0003800200 */
.L_x_533:
        /* <DEDUP_REMOVED lines=10> */
.L_x_536:
[----:B------:R-:W-:Y:S05]  /*3920*/  BSYNC.RECONVERGENT B1 ;  /* 0x0000000000017941 */ /* 0x000fea0003800200 */
.L_x_535:
        /* <DEDUP_REMOVED lines=84> */
.L_x_498:
[----:B------:R-:W-:Y:S05]  /*3e70*/  BSYNC.RECONVERGENT B0 ;  /* 0x0000000000007941 */ /* 0x000fea0003800200 */
.L_x_475:
        /* <DEDUP_REMOVED lines=16> */
.L_x_537:
        /* <DEDUP_REMOVED lines=16> */
.L_x_684:


//--------------------- .text._ZN3cub18CUB_300001_SM_10006detail6reduce18DeviceReduceKernelINS2_10policy_hubIN4cuda3std3__45tupleIJblEEEjN6thrust24THRUST_300001_SM_1000_NS8cuda_cub9__find_if7functorIS9_EEE10Policy1000ENSB_12zip_iteratorINS8_IJNSD_26transform_input_iterator_tIbNSB_6detail15normal_iteratorINSB_10device_ptrIiEEEENS7_10__not_fn_tI7is_evenEEEENSB_17counting_iteratorIlNSB_11use_defaultESU_SU_EEEEEEEjSF_S9_NS7_10__identityEEEvT0_PT3_T1_NS0_13GridEvenShareIS12_EET2_T4_ --------------------------
	.section	.text._ZN3cub18CUB_300001_SM_10006detail6reduce18DeviceReduceKernelINS2_10policy_hubIN4cuda3std3__45tupleIJblEEEjN6thrust24THRUST_300001_SM_1000_NS8cuda_cub9__find_if7functorIS9_EEE10Policy1000ENSB_12zip_iteratorINS8_IJNSD_26transform_input_iterator_tIbNSB_6detail15normal_iteratorINSB_10device_ptrIiEEEENS7_10__not_fn_tI7is_evenEEEENSB_17counting_iteratorIlNSB_11use_defaultESU_SU_EEEEEEEjSF_S9_NS7_10__identityEEEvT0_PT3_T1_NS0_13GridEvenShareIS12_EET2_T4_,"ax",@progbits
	.align	128
        .global         _ZN3cub18CUB_300001_SM_10006detail6reduce18DeviceReduceKernelINS2_10policy_hubIN4cuda3std3__45tupleIJblEEEjN6thrust24THRUST_300001_SM_1000_NS8cuda_cub9__find_if7functorIS9_EEE10Policy1000ENSB_12zip_iteratorINS8_IJNSD_26transform_input_iterator_tIbNSB_6detail15normal_iteratorINSB_10device_ptrIiEEEENS7_10__not_fn_tI7is_evenEEEENSB_17counting_iteratorIlNSB_11use_defaultESU_SU_EEEEEEEjSF_S9_NS7_10__identityEEEvT0_PT3_T1_NS0_13GridEvenShareIS12_EET2_T4_
        .type           _ZN3cub18CUB_300001_SM_10006detail6reduce18DeviceReduceKernelINS2_10policy_hubIN4cuda3std3__45tupleIJblEEEjN6thrust24THRUST_300001_SM_1000_NS8cuda_cub9__find_if7functorIS9_EEE10Policy1000ENSB_12zip_iteratorINS8_IJNSD_26transform_input_iterator_tIbNSB_6detail15normal_iteratorINSB_10device_ptrIiEEEENS7_10__not_fn_tI7is_evenEEEENSB_17counting_iteratorIlNSB_11use_defaultESU_SU_EEEEEEEjSF_S9_NS7_10__identityEEEvT0_PT3_T1_NS0_13GridEvenShareIS12_EET2_T4_,@function
        .size           _ZN3cub18CUB_300001_SM_10006detail6reduce18DeviceReduceKernelINS2_10policy_hubIN4cuda3std3__45tupleIJblEEEjN6thrust24THRUST_300001_SM_1000_NS8cuda_cub9__find_if7functorIS9_EEE10Policy1000ENSB_12zip_iteratorINS8_IJNSD_26transform_input_iterator_tIbNSB_6detail15normal_iteratorINSB_10device_ptrIiEEEENS7_10__not_fn_tI7is_evenEEEENSB_17counting_iteratorIlNSB_11use_defaultESU_SU_EEEEEEEjSF_S9_NS7_10__identityEEEvT0_PT3_T1_NS0_13GridEvenShareIS12_EET2_T4_,(.L_x_685 - _ZN3cub18CUB_300001_SM_10006detail6reduce18DeviceReduceKernelINS2_10policy_hubIN4cuda3std3__45tupleIJblEEEjN6thrust24THRUST_300001_SM_1000_NS8cuda_cub9__find_if7functorIS9_EEE10Policy1000ENSB_12zip_iteratorINS8_IJNSD_26transform_input_iterator_tIbNSB_6detail15normal_iteratorINSB_10device_ptrIiEEEENS7_10__not_fn_tI7is_evenEEEENSB_17counting_iteratorIlNSB_11use_defaultESU_SU_EEEEEEEjSF_S9_NS7_10__identityEEEvT0_PT3_T1_NS0_13GridEvenShareIS12_EET2_T4_)
        .other          _ZN3cub18CUB_300001_SM_10006detail6reduce18DeviceReduceKernelINS2_10policy_hubIN4cuda3std3__45tupleIJblEEEjN6thrust24THRUST_300001_SM_1000_NS8cuda_cub9__find_if7functorIS9_EEE10Policy1000ENSB_12zip_iteratorINS8_IJNSD_26transform_input_iterator_tIbNSB_6detail15normal_iteratorINSB_10device_ptrIiEEEENS7_10__not_fn_tI7is_evenEEEENSB_17counting_iteratorIlNSB_11use_defaultESU_SU_EEEEEEEjSF_S9_NS7_10__identityEEEvT0_PT3_T1_NS0_13GridEvenShareIS12_EET2_T4_,@"STO_CUDA_ENTRY STV_DEFAULT"
_ZN3cub18CUB_300001_SM_10006detail6reduce18DeviceReduceKernelINS2_10policy_hubIN4cuda3std3__45tupleIJblEEEjN6thrust24THRUST_300001_SM_1000_NS8cuda_cub9__find_if7functorIS9_EEE10Policy1000ENSB_12zip_iteratorINS8_IJNSD_26transform_input_iterator_tIbNSB_6detail15normal_iteratorINSB_10device_ptrIiEEEENS7_10__not_fn_tI7is_evenEEEENSB_17counting_iteratorIlNSB_11use_defaultESU_SU_EEEEEEEjSF_S9_NS7_10__identityEEEvT0_PT3_T1_NS0_13GridEvenShareIS12_EET2_T4_:
.text._ZN3cub18CUB_300001_SM_10006detail6reduce18DeviceReduceKernelINS2_10policy_hubIN4cuda3std3__45tupleIJblEEEjN6thrust24THRUST_300001_SM_1000_NS8cuda_cub9__find_if7functorIS9_EEE10Policy1000ENSB_12zip_iteratorINS8_IJNSD_26transform_input_iterator_tIbNSB_6detail15normal_iteratorINSB_10device_ptrIiEEEENS7_10__not_fn_tI7is_evenEEEENSB_17counting_iteratorIlNSB_11use_defaultESU_SU_EEEEEEEjSF_S9_NS7_10__identityEEEvT0_PT3_T1_NS0_13GridEvenShareIS12_EET2_T4_:
        /* <DEDUP_REMOVED lines=19> */
[----:B------:R-:W3:Y:S01]  /*0130*/  @!P0 LDG.E.U16 R2, desc[UR10][R2.64] ;  /* 0x0000000a02028981 */ /* 0x000ee2000c1e1500 */
        /* <DEDUP_REMOVED lines=25> */
.L_x_545:
        /* <DEDUP_REMOVED lines=23> */
[----:B------:R-:W-:-:S09]  /*0440*/  @P1 SEL R24, R4, 0x1, !P2 ;  /* 0x0000000104181807 */ /* 0x000fd20005000000 */
[----:B------:R-:W-:Y:S02]  /*0450*/  @P2 SEL R29, R28, R29, P0 ;  /* 0x0000001d1c1d2207 */ /* 0x000fe40000000000 */
[----:B------:R-:W-:Y:S02]  /*0460*/  @P2 SEL R5, R26, R5, P0 ;  /* 0x000000051a052207 */ /* 0x000fe40000000000 */
        /* <DEDUP_REMOVED lines=8> */
[----:B------:R-:W-:Y:S02]  /*04f0*/  @P3 SEL R29, R6, R29, P0 ;  /* 0x0000001d061d3207 */ /* 0x000fe40000000000 */
[----:B------:R-:W-:Y:S02]  /*0500*/  LOP3.LUT R28, R14, 0x1, RZ, 0xc0, !PT ;  /* 0x000000010e1c7812 */ /* 0x000fe400078ec0ff */
[----:B------:R-:W-:Y:S01]  /*0510*/  SEL R14, R6, R29, !P2 ;  /* 0x0000001d060e7207 */ /* 0x000fe20005000000 */
[----:B------:R-:W-:Y:S01]  /*0520*/  IMAD.WIDE.U32 R6, R17, 0x4, R2 ;  /* 0x0000000411067825 */ /* 0x000fe200078e0002 */
[C---:B------:R-:W-:Y:S02]  /*0530*/  @P3 SEL R26, R27.reuse, R26, P0 ;  /* 0x0000001a1b1a3207 */ /* 0x040fe40000000000 */
[----:B------:R-:W-:Y:S02]  /*0540*/  @P2 SEL R28, R24, 0x1, !P3 ;  /* 0x00000001181c2807 */ /* 0x000fe40005800000 */
        /* <DEDUP_REMOVED lines=11> */
[----:B------:R-:W-:-:S04]  /*0600*/  @P2 SEL R14, R27, R14, P0 ;  /* 0x0000000e1b0e2207 */ /* 0x000fc80000000000 */
[----:B------:R-:W-:Y:S01]  /*0610*/  SEL R14, R27, R14, !P1 ;  /* 0x0000000e1b0e7207 */ /* 0x000fe20004800000 */
[----:B------:R-:W-:-:S04]  /*0620*/  VIADD R27, R21, 0x700 ;  /* 0x00000700151b7836 */ /* 0x000fc80000000000 */
[----:B-1----:R-:W-:-:S06]  /*0630*/  IMAD.WIDE.U32 R6, R27, 0x4, R2 ;  /* 0x000000041b067825 */ /* 0x002fcc00078e0002 */
[----:B------:R1:W4:Y:S01]  /*0640*/  LDG.E.U8 R6, desc[UR10][R6.64] ;  /* 0x0000000a06067981 */ /* 0x000322000c1e1100 */
[----:B------:R-:W-:Y:S02]  /*0650*/  LOP3.LUT R16, R16, 0x1, RZ, 0xc0, !PT ;  /* 0x0000000110107812 */ /* 0x000fe400078ec0ff */
[C---:B------:R-:W-:Y:S02]  /*0660*/  @P2 SEL R26, R29.reuse, R26, P0 ;  /* 0x0000001a1d1a2207 */ /* 0x040fe40000000000 */
[----:B------:R-:W-:Y:S02]  /*0670*/  @P1 SEL R16, R28, 0x1, !P2 ;  /* 0x000000011c101807 */ /* 0x000fe40005000000 */
        /* <DEDUP_REMOVED lines=8> */
[----:B------:R-:W-:-:S03]  /*0700*/  @P1 SEL R12, R16, 0x1, !P3 ;  /* 0x00000001100c1807 */ /* 0x000fc60005800000 */
[----:B------:R-:W-:Y:S02]  /*0710*/  @P3 SEL R14, R23, R14, P0 ;  /* 0x0000000e170e3207 */ /* 0x000fe40000000000 */
[----:B------:R-:W-:Y:S02]  /*0720*/  @P3 SEL R26, R5, R26, P0 ;  /* 0x0000001a051a3207 */ /* 0x000fe40000000000 */
        /* <DEDUP_REMOVED lines=13> */
[----:B------:R-:W-:-:S04]  /*0800*/  @P2 SEL R15, R12, 0x1, !P3 ;  /* 0x000000010c0f2807 */ /* 0x000fc80005800000 */
[----:B------:R-:W-:-:S05]  /*0810*/  LOP3.LUT P1, RZ, R15, 0xff, RZ, 0xc0, !PT ;  /* 0x000000ff0fff7812 */ /* 0x000fca000782c0ff */
[C---:B------:R-:W-:Y:S02]  /*0820*/  @P3 SEL R14, R13.reuse, R14, P0 ;  /* 0x0000000e0d0e3207 */ /* 0x040fe40000000000 */
[----:B------:R-:W-:Y:S02]  /*0830*/  @P3 SEL R7, R16, R7, P0 ;  /* 0x0000000710073207 */ /* 0x000fe40000000000 */
[----:B---3--:R-:W-:Y:S02]  /*0840*/  LOP3.LUT P3, RZ, R24, 0x1, RZ, 0xc0, !PT ;  /* 0x0000000118ff7812 */ /* 0x008fe4000786c0ff */
[----:B------:R-:W-:Y:S02]  /*0850*/  SEL R14, R13, R14, !P2 ;  /* 0x0000000e0d0e7207 */ /* 0x000fe40005000000 */
[----:B------:R-:W-:Y:S01]  /*0860*/  SEL R16, R16, R7, !P2 ;  /* 0x0000000710107207 */ /* 0x000fe20005000000 */
[----:B------:R-:W-:Y:S01]  /*0870*/  IMAD.X R7, RZ, RZ, UR5, P4 ;  /* 0x00000005ff077e24 */ /* 0x000fe2000a0e06ff */
[----:B------:R-:W-:-:S04]  /*0880*/  ISETP.LT.U32.AND P0, PT, R5, R14, PT ;  /* 0x0000000e0500720c */ /* 0x000fc80003f01070 */
[----:B------:R-:W-:Y:S02]  /*0890*/  ISETP.LT.AND.EX P0, PT, R7, R16, PT, P0 ;  /* 0x000000100700720c */ /* 0x000fe40003f01300 */
[----:B------:R-:W-:Y:S02]  /*08a0*/  LOP3.LUT R24, R24, 0x1, RZ, 0xc0, !PT ;  /* 0x0000000118187812 */ /* 0x000fe400078ec0ff */
[----:B------:R-:W-:Y:S02]  /*08b0*/  @P3 SEL R14, R5, R14, P0 ;  /* 0x0000000e050e3207 */ /* 0x000fe40000000000 */
[----:B------:R-:W-:Y:S02]  /*08c0*/  @P1 SEL R24, R15, 0x1, !P3 ;  /* 0x000000010f181807 */ /* 0x000fe40005800000 */
[----:B------:R-:W-:Y:S02]  /*08d0*/  IADD3 R12, P4, PT, R25, UR4, RZ ;  /* 0x00000004190c7c10 */ /* 0x000fe4000ff9e0ff */
[----:B------:R-:W-:-:S02]  /*08e0*/  @P3 SEL R16, R7, R16, P0 ;  /* 0x0000001007103207 */ /* 0x000fc40000000000 */
        /* <DEDUP_REMOVED lines=8> */
[----:B------:R-:W-:Y:S02]  /*0970*/  @P3 SEL R5, R12, R5, P0 ;  /* 0x000000050c053207 */ /* 0x000fe40000000000 */
[----:B------:R-:W-:Y:S02]  /*0980*/  @P3 SEL R7, R14, R7, P0 ;  /* 0x000000070e073207 */ /* 0x000fe40000000000 */
[----:B------:R-:W-:Y:S02]  /*0990*/  @P2 SEL R4, R24, 0x1, !P3 ;  /* 0x0000000118042807 */ /* 0x000fe40005800000 */
        /* <DEDUP_REMOVED lines=8> */
[----:B------:R-:W-:Y:S02]  /*0a20*/  @P3 SEL R12, R27, R12, P0 ;  /* 0x0000000c1b0c3207 */ /* 0x000fe40000000000 */
[----:B------:R-:W-:Y:S02]  /*0a30*/  @P3 SEL R14, R5, R14, P0 ;  /* 0x0000000e050e3207 */ /* 0x000fe40000000000 */
[----:B------:R-:W-:Y:S02]  /*0a40*/  ISETP.NE.AND P0, PT, R20, RZ, PT ;  /* 0x000000ff1400720c */ /* 0x000fe40003f05270 */
[----:B------:R-:W-:-:S05]  /*0a50*/  LOP3.LUT R7, R6, 0x1, RZ, 0xc0, !PT ;  /* 0x0000000106077812 */ /* 0x000fca00078ec0ff */
[----:B------:R-:W-:Y:S02]  /*0a60*/  @P1 SEL R7, R4, 0x1, !P3 ;  /* 0x0000000104071807 */ /* 0x000fe40005800000 */
[----:B------:R-:W-:Y:S02]  /*0a70*/  SEL R6, R27, R12, !P1 ;  /* 0x0000000c1b067207 */ /* 0x000fe40004800000 */
[----:B------:R-:W-:Y:S02]  /*0a80*/  SEL R5, R5, R14, !P1 ;  /* 0x0000000e05057207 */ /* 0x000fe40004800000 */
[----:B------:R-:W-:Y:S01]  /*0a90*/  PRMT R4, R7, 0x7610, R4 ;  /* 0x0000761007047816 */ /* 0x000fe20000000004 */
[----:B------:R-:W-:Y:S06]  /*0aa0*/  @P0 BRA `(.L_x_545) ;  /* 0xfffffff800080947 */ /* 0x000fec000383ffff */
[----:B------:R-:W-:Y:S05]  /*0ab0*/  BSYNC.RECONVERGENT B3 ;  /* 0x0000000000037941 */ /* 0x000fea0003800200 */
.L_x_544:
[----:B------:R-:W-:-:S07]  /*0ac0*/  VIADD R7, R11, 0xfffffc00 ;  /* 0xfffffc000b077836 */ /* 0x000fce0000000000 */
.L_x_543:
[----:B------:R-:W-:Y:S05]  /*0ad0*/  BSYNC.RECONVERGENT B2 ;  /* 0x0000000000027941 */ /* 0x000fea0003800200 */
.L_x_542:
        /* <DEDUP_REMOVED lines=29> */
[----:B------:R-:W-:-:S04]  /*0cb0*/  @P3 SEL R20, R4, 0x1, !P4 ;  /* 0x0000000104143807 */ /* 0x000fc80006000000 */
[----:B------:R-:W-:-:S05]  /*0cc0*/  LOP3.LUT P2, RZ, R20, 0xff, RZ, 0xc0, !PT ;  /* 0x000000ff14ff7812 */ /* 0x000fca000784c0ff */
[C---:B------:R-:W-:Y:S02]  /*0cd0*/  @P4 SEL R6, R21.reuse, R6, P0 ;  /* 0x0000000615064207 */ /* 0x040fe40000000000 */
[----:B------:R-:W-:Y:S02]  /*0ce0*/  @P4 SEL R5, R22, R5, P0 ;  /* 0x0000000516054207 */ /* 0x000fe40000000000 */
[----:B---3--:R-:W-:Y:S02]  /*0cf0*/  LOP3.LUT P4, RZ, R14, 0x1, RZ, 0xc0, !PT ;  /* 0x000000010eff7812 */ /* 0x008fe4000788c0ff */
[----:B----4-:R-:W-:Y:S02]  /*0d00*/  SEL R13, R21, R6, !P3 ;  /* 0x00000006150d7207 */ /* 0x010fe40005800000 */
[----:B------:R-:W-:Y:S01]  /*0d10*/  SEL R4, R22, R5, !P3 ;  /* 0x0000000516047207 */ /* 0x000fe20005800000 */
[----:B------:R-:W-:Y:S01]  /*0d20*/  IMAD.X R5, RZ, RZ, UR7, P5 ;  /* 0x00000007ff057e24 */ /* 0x000fe2000a8e06ff */
[----:B------:R-:W-:-:S02]  /*0d30*/  ISETP.LT.U32.AND P0, PT, R16, R13, PT ;  /* 0x0000000d1000720c */ /* 0x000fc40003f01070 */
[----:B------:R-:W-:Y:S02]  /*0d40*/  LOP3.LUT R14, R14, 0x1, RZ, 0xc0, !PT ;  /* 0x000000010e0e7812 */ /* 0x000fe400078ec0ff */
[-C--:B------:R-:W-:Y:S02]  /*0d50*/  ISETP.LT.AND.EX P0, PT, R5, R4.reuse, PT, P0 ;  /* 0x000000040500720c */ /* 0x080fe40003f01300 */
[----:B------:R-:W-:Y:S02]  /*0d60*/  @P2 SEL R14, R20, 0x1, !P4 ;  /* 0x00000001140e2807 */ /* 0x000fe40006000000 */
[----:B------:R-:W-:Y:S02]  /*0d70*/  @P4 SEL R13, R16, R13, P0 ;  /* 0x0000000d100d4207 */ /* 0x000fe40000000000 */
[----:B------:R-:W-:Y:S02]  /*0d80*/  IADD3 R3, P5, PT, R15, UR6, RZ ;  /* 0x000000060f037c10 */ /* 0x000fe4000ffbe0ff */
[----:B------:R-:W-:-:S02]  /*0d90*/  @P4 SEL R4, R5, R4, P0 ;  /* 0x0000000405044207 */ /* 0x000fc40000000000 */
        /* <DEDUP_REMOVED lines=8> */
[----:B------:R-:W-:Y:S02]  /*0e20*/  @P3 SEL R12, R14, 0x1, !P4 ;  /* 0x000000010e0c3807 */ /* 0x000fe40006000000 */
[----:B------:R-:W-:Y:S02]  /*0e30*/  @P4 SEL R16, R3, R16, P0 ;  /* 0x0000001003104207 */ /* 0x000fe40000000000 */
[----:B------:R-:W-:Y:S02]  /*0e40*/  @P4 SEL R5, R4, R5, P0 ;  /* 0x0000000504054207 */ /* 0x000fe40000000000 */
        /* <DEDUP_REMOVED lines=9> */
[C---:B------:R-:W-:Y:S02]  /*0ee0*/  @P4 SEL R4, R5.reuse, R4, P0 ;  /* 0x0000000405044207 */ /* 0x040fe40000000000 */
[----:B------:R-:W-:Y:S02]  /*0ef0*/  @P4 SEL R3, R6, R3, P0 ;  /* 0x0000000306034207 */ /* 0x000fe40000000000 */
[----:B------:R-:W-:Y:S02]  /*0f00*/  @P2 SEL R2, R12, 0x1, !P4 ;  /* 0x000000010c022807 */ /* 0x000fe40006000000 */
[----:B------:R-:W-:Y:S02]  /*0f10*/  SEL R5, R5, R4, !P2 ;  /* 0x0000000405057207 */ /* 0x000fe40005000000 */
[----:B------:R-:W-:Y:S02]  /*0f20*/  SEL R6, R6, R3, !P2 ;  /* 0x0000000306067207 */ /* 0x000fe40005000000 */
[----:B------:R-:W-:-:S07]  /*0f30*/  PRMT R4, R2, 0x7610, R4 ;  /* 0x0000761002047816 */ /* 0x000fce0000000004 */
.L_x_547:
[----:B------:R-:W-:Y:S05]  /*0f40*/  BSYNC.RECONVERGENT B2 ;  /* 0x0000000000027941 */ /* 0x000fea0003800200 */
.L_x_546:
        /* <DEDUP_REMOVED lines=21> */
[----:B------:R-:W-:Y:S02]  /*10a0*/  @P2 SEL R15, R4, 0x1, !P4 ;  /* 0x00000001040f2807 */ /* 0x000fe40006000000 */
[C---:B---3--:R-:W-:Y:S02]  /*10b0*/  LOP3.LUT P3, RZ, R3.reuse, 0x1, RZ, 0xc0, !PT ;  /* 0x0000000103ff7812 */ /* 0x048fe4000786c0ff */
[----:B------:R-:W-:-:S05]  /*10c0*/  LOP3.LUT R3, R3, 0x1, RZ, 0xc0, !PT ;  /* 0x0000000103037812 */ /* 0x000fca00078ec0ff */
[----:B------:R-:W-:Y:S02]  /*10d0*/  @P4 SEL R6, R11, R6, P0 ;  /* 0x000000060b064207 */ /* 0x000fe40000000000 */
[C---:B------:R-:W-:Y:S02]  /*10e0*/  @P4 SEL R5, R14.reuse, R5, P0 ;  /* 0x000000050e054207 */ /* 0x040fe40000000000 */
[----:B------:R-:W-:Y:S02]  /*10f0*/  IADD3 R17, P0, PT, R17, UR6, RZ ;  /* 0x0000000611117c10 */ /* 0x000fe4000ff1e0ff */
[----:B------:R-:W-:Y:S02]  /*1100*/  SEL R6, R11, R6, !P2 ;  /* 0x000000060b067207 */ /* 0x000fe40005000000 */
[----:B------:R-:W-:Y:S01]  /*1110*/  SEL R5, R14, R5, !P2 ;  /* 0x000000050e057207 */ /* 0x000fe20005000000 */
[----:B------:R-:W-:Y:S01]  /*1120*/  IMAD.X R2, RZ, RZ, UR7, P0 ;  /* 0x00000007ff027e24 */ /* 0x000fe200080e06ff */
[----:B------:R-:W-:-:S02]  /*1130*/  LOP3.LUT P2, RZ, R15, 0xff, RZ, 0xc0, !PT ;  /* 0x000000ff0fff7812 */ /* 0x000fc4000784c0ff */
[----:B------:R-:W-:-:S04]  /*1140*/  ISETP.LT.U32.AND P0, PT, R17, R6, PT ;  /* 0x000000061100720c */ /* 0x000fc80003f01070 */
[----:B------:R-:W-:-:S04]  /*1150*/  ISETP.LT.AND.EX P0, PT, R2, R5, PT, P0 ;  /* 0x000000050200720c */ /* 0x000fc80003f01300 */
[----:B------:R-:W-:Y:S02]  /*1160*/  @P3 SEL R6, R17, R6, P0 ;  /* 0x0000000611063207 */ /* 0x000fe40000000000 */
[C---:B------:R-:W-:Y:S02]  /*1170*/  @P3 SEL R5, R2.reuse, R5, P0 ;  /* 0x0000000502053207 */ /* 0x040fe40000000000 */
[----:B------:R-:W-:Y:S02]  /*1180*/  @P2 SEL R3, R15, 0x1, !P3 ;  /* 0x000000010f032807 */ /* 0x000fe40005800000 */
[----:B------:R-:W-:Y:S02]  /*1190*/  SEL R6, R17, R6, !P2 ;  /* 0x0000000611067207 */ /* 0x000fe40005000000 */
[----:B------:R-:W-:Y:S02]  /*11a0*/  SEL R5, R2, R5, !P2 ;  /* 0x0000000502057207 */ /* 0x000fe40005000000 */
[----:B------:R-:W-:-:S07]  /*11b0*/  PRMT R4, R3, 0x7610, R4 ;  /* 0x0000761003047816 */ /* 0x000fce0000000004 */
.L_x_549:
[----:B------:R-:W-:Y:S05]  /*11c0*/  BSYNC.RECONVERGENT B2 ;  /* 0x0000000000027941 */ /* 0x000fea0003800200 */
.L_x_548:
        /* <DEDUP_REMOVED lines=19> */
.L_x_541:
[----:B------:R-:W-:Y:S05]  /*1300*/  BSYNC.RECONVERGENT B1 ;  /* 0x0000000000017941 */ /* 0x000fea0003800200 */
.L_x_540:
        /* <DEDUP_REMOVED lines=26> */
.L_x_552:
[----:B------:R-:W-:Y:S05]  /*14b0*/  BSYNC.RECONVERGENT B1 ;  /* 0x0000000000017941 */ /* 0x000fea0003800200 */
.L_x_551:
        /* <DEDUP_REMOVED lines=23> */
.L_x_554:
[----:B------:R-:W-:Y:S05]  /*1630*/  BSYNC.RECONVERGENT B1 ;  /* 0x0000000000017941 */ /* 0x000fea0003800200 */
.L_x_553:
        /* <DEDUP_REMOVED lines=20> */
.L_x_556:
[----:B------:R-:W-:Y:S05]  /*1780*/  BSYNC.RECONVERGENT B1 ;  /* 0x0000000000017941 */ /* 0x000fea0003800200 */
.L_x_555:
        /* <DEDUP_REMOVED lines=20> */
.L_x_558:
[----:B------:R-:W-:Y:S05]  /*18d0*/  BSYNC.RECONVERGENT B1 ;  /* 0x0000000000017941 */ /* 0x000fea0003800200 */
.L_x_557:
        /* <DEDUP_REMOVED lines=20> */
.L_x_560:
[----:B------:R-:W-:Y:S05]  /*1a20*/  BSYNC.RECONVERGENT B1 ;  /* 0x0000000000017941 */ /* 0x000fea0003800200 */
.L_x_559:
        /* <DEDUP_REMOVED lines=11> */
.L_x_562:
[----:B------:R-:W-:Y:S05]  /*1ae0*/  BSYNC.RECONVERGENT B1 ;  /* 0x0000000000017941 */ /* 0x000fea0003800200 */
.L_x_561:
        /* <DEDUP_REMOVED lines=85> */
.L_x_550:
        /* <DEDUP_REMOVED lines=36> */
.L_x_565:
[----:B------:R-:W-:Y:S05]  /*2280*/  BSYNC.RECONVERGENT B1 ;  /* 0x0000000000017941 */ /* 0x000fea0003800200 */
.L_x_564:
        /* <DEDUP_REMOVED lines=21> */
.L_x_567:
[----:B------:R-:W-:Y:S05]  /*23e0*/  BSYNC.RECONVERGENT B1 ;  /* 0x0000000000017941 */ /* 0x000fea0003800200 */
.L_x_566:
        /* <DEDUP_REMOVED lines=20> */
.L_x_569:
[----:B------:R-:W-:Y:S05]  /*2530*/  BSYNC.RECONVERGENT B1 ;  /* 0x0000000000017941 */ /* 0x000fea0003800200 */
.L_x_568:
        /* <DEDUP_REMOVED lines=20> */
.L_x_571:
[----:B------:R-:W-:Y:S05]  /*2680*/  BSYNC.RECONVERGENT B1 ;  /* 0x0000000000017941 */ /* 0x000fea0003800200 */
.L_x_570:
        /* <DEDUP_REMOVED lines=20> */
.L_x_573:
[----:B------:R-:W-:Y:S05]  /*27d0*/  BSYNC.RECONVERGENT B1 ;  /* 0x0000000000017941 */ /* 0x000fea0003800200 */
.L_x_572:
        /* <DEDUP_REMOVED lines=11> */
.L_x_575:
[----:B------:R-:W-:Y:S05]  /*2890*/  BSYNC.RECONVERGENT B1 ;  /* 0x0000000000017941 */ /* 0x000fea0003800200 */
.L_x_574:
        /* <DEDUP_REMOVED lines=23> */
.L_x_576:
        /* <DEDUP_REMOVED lines=17> */
.L_x_577:
        /* <DEDUP_REMOVED lines=17> */
.L_x_578:
        /* <DEDUP_REMOVED lines=17> */
.L_x_579:
        /* <DEDUP_REMOVED lines=16> */
.L_x_580:
        /* <DEDUP_REMOVED lines=16> */
.L_x_581:
        /* <DEDUP_REMOVED lines=17> */
.L_x_539:
        /* <DEDUP_REMOVED lines=12> */
[----:B0-----:R-:W-:Y:S01]  /*3110*/  IADD3 R17, P1, PT, R10, UR6, RZ ;  /* 0x000000060a117c10 */ /* 0x001fe2000ff3e0ff */
[----:B------:R-:W-:-:S04]  /*3120*/  IMAD.U32 R8, RZ, RZ, UR7 ;  /* 0x00000007ff087e24 */ /* 0x000fc8000f8e00ff */
[----:B-1----:R-:W-:Y:S01]  /*3130*/  IMAD.X R2, RZ, RZ, R8, P1 ;  /* 0x000000ffff027224 */ /* 0x002fe200008e0608 */
[----:B--2---:R-:W-:-:S04]  /*3140*/  LOP3.LUT R6, R4, 0x1, RZ, 0xc0, !PT ;  /* 0x0000000104067812 */ /* 0x004fc800078ec0ff */
[----:B------:R-:W-:Y:S01]  /*3150*/  ISETP.NE.U32.AND P0, PT, R6, 0x1, PT ;  /* 0x000000010600780c */ /* 0x000fe20003f05070 */
[----:B------:R-:W-:Y:S01]  /*3160*/  VIADD R6, R7, 0x200 ;  /* 0x0000020007067836 */ /* 0x000fe20000000000 */
[----:B---3--:R-:W-:Y:S02]  /*3170*/  LOP3.LUT R11, R11, 0x1, RZ, 0xc0, !PT ;  /* 0x000000010b0b7812 */ /* 0x008fe400078ec0ff */
[----:B------:R-:W-:Y:S02]  /*3180*/  SEL R14, R7, R14, !P0 ;  /* 0x0000000e070e7207 */ /* 0x000fe40004000000 */
[-C--:B------:R-:W-:Y:S02]  /*3190*/  IADD3 R15, P2, PT, R6, R17.reuse, RZ ;  /* 0x00000011060f7210 */ /* 0x080fe40007f5e0ff */
[----:B------:R-:W-:Y:S02]  /*31a0*/  IADD3 R6, P3, PT, R14, R17, RZ ;  /* 0x000000110e067210 */ /* 0x000fe40007f7e0ff */
[----:B------:R-:W-:Y:S01]  /*31b0*/  ISETP.NE.U32.AND P0, PT, R11, 0x1, PT ;  /* 0x000000010b00780c */ /* 0x000fe20003f05070 */
[--C-:B------:R-:W-:Y:S01]  /*31c0*/  IMAD.X R11, RZ, RZ, R2.reuse, P2 ;  /* 0x000000ffff0b7224 */ /* 0x100fe200010e0602 */
[----:B------:R-:W-:Y:S01]  /*31d0*/  ISETP.LT.U32.AND P1, PT, R15, R6, PT ;  /* 0x000000060f00720c */ /* 0x000fe20003f21070 */
[----:B------:R-:W-:Y:S01]  /*31e0*/  IMAD.X R2, RZ, RZ, R2, P3 ;  /* 0x000000ffff027224 */ /* 0x000fe200018e0602 */
[----:B----4-:R-:W-:-:S02]  /*31f0*/  LOP3.LUT R5, R4, 0x1, R5, 0xc8, !PT ;  /* 0x0000000104057812 */ /* 0x010fc400078ec805 */
[----:B------:R-:W-:Y:S02]  /*3200*/  IADD3 R3, P4, PT, R15, 0x100, RZ ;  /* 0x000001000f037810 */ /* 0x000fe40007f9e0ff */
[----:B------:R-:W-:Y:S02]  /*3210*/  ISETP.LT.AND.EX P1, PT, R11, R2, PT, P1 ;  /* 0x000000020b00720c */ /* 0x000fe40003f21310 */
[----:B------:R-:W-:Y:S02]  /*3220*/  ISETP.NE.U32.AND P3, PT, R5, 0x1, PT ;  /* 0x000000010500780c */ /* 0x000fe40003f65070 */
[----:B-----5:R-:W-:Y:S02]  /*3230*/  LOP3.LUT P2, RZ, R12, 0x1, RZ, 0xc0, !PT ;  /* 0x000000010cff7812 */ /* 0x020fe4000784c0ff */
[----:B------:R-:W-:Y:S02]  /*3240*/  @!P0 SEL R6, R15, R6, P1 ;  /* 0x000000060f068207 */ /* 0x000fe40000800000 */
[----:B------:R-:W-:-:S02]  /*3250*/  @!P0 SEL R2, R11, R2, P1 ;  /* 0x000000020b028207 */ /* 0x000fc40000800000 */
[----:B------:R-:W-:Y:S02]  /*3260*/  SEL R6, R6, R15, !P3 ;  /* 0x0000000f06067207 */ /* 0x000fe40005800000 */
[----:B------:R-:W-:Y:S01]  /*3270*/  SEL R2, R2, R11, !P3 ;  /* 0x0000000b02027207 */ /* 0x000fe20005800000 */
[----:B------:R-:W-:Y:S01]  /*3280*/  IMAD.X R11, RZ, RZ, R11, P4 ;  /* 0x000000ffff0b7224 */ /* 0x000fe200020e060b */
[----:B------:R-:W-:Y:S02]  /*3290*/  ISETP.GE.U32.AND P3, PT, R9, UR4, PT ;  /* 0x0000000409007c0c */ /* 0x000fe4000bf66070 */
[----:B------:R-:W-:Y:S02]  /*32a0*/  ISETP.LT.U32.AND P1, PT, R3, R6, PT ;  /* 0x000000060300720c */ /* 0x000fe40003f21070 */
[----:B------:R-:W-:Y:S02]  /*32b0*/  ISETP.NE.U32.AND P0, PT, R5, 0x1, P0 ;  /* 0x000000010500780c */ /* 0x000fe40000705070 */
[----:B------:R-:W-:-:S02]  /*32c0*/  ISETP.LT.AND.EX P1, PT, R11, R2, PT, P1 ;  /* 0x000000020b00720c */ /* 0x000fc40003f21310 */
[----:B------:R-:W-:Y:S02]  /*32d0*/  LOP3.LUT R12, R12, 0x1, RZ, 0xc0, !PT ;  /* 0x000000010c0c7812 */ /* 0x000fe400078ec0ff */
[----:B------:R-:W-:Y:S02]  /*32e0*/  @P2 SEL R6, R3, R6, P1 ;  /* 0x0000000603062207 */ /* 0x000fe40000800000 */
[----:B------:R-:W-:Y:S02]  /*32f0*/  @P2 SEL R2, R11, R2, P1 ;  /* 0x000000020b022207 */ /* 0x000fe40000800000 */
[----:B------:R-:W-:Y:S02]  /*3300*/  SEL R12, R12, 0x1, P0 ;  /* 0x000000010c0c7807 */ /* 0x000fe40000000000 */
[----:B------:R-:W-:Y:S02]  /*3310*/  SEL R6, R3, R6, P0 ;  /* 0x0000000603067207 */ /* 0x000fe40000000000 */
[----:B------:R-:W-:-:S02]  /*3320*/  SEL R5, R11, R2, P0 ;  /* 0x000000020b057207 */ /* 0x000fc40000000000 */
[----:B------:R-:W-:Y:S01]  /*3330*/  PRMT R4, R12, 0x7610, R4 ;  /* 0x000076100c047816 */ /* 0x000fe20000000004 */
[----:B------:R-:W-:Y:S06]  /*3340*/  @!P3 BRA `(.L_x_582) ;  /* 0x0000001400b0b947 */ /* 0x000fec0003800000 */
[C---:B------:R-:W-:Y:S01]  /*3350*/  VIADD R12, R10.reuse, UR4 ;  /* 0x000000040a0c7c36 */ /* 0x040fe20008000000 */
[----:B------:R-:W-:Y:S01]  /*3360*/  LOP3.LUT R2, RZ, R7, RZ, 0x33, !PT ;  /* 0x00000007ff027212 */ /* 0x000fe200078e33ff */
[C---:B------:R-:W-:Y:S01]  /*3370*/  VIADD R9, R13.reuse, 0xfffffc00 ;  /* 0xfffffc000d097836 */ /* 0x040fe20000000000 */
[----:B------:R-:W-:Y:S01]  /*3380*/  IADD3 R21, PT, PT, R10, UR4, R7 ;  /* 0x000000040a157c10 */ /* 0x000fe2000fffe007 */
[----:B------:R-:W0:Y:S01]  /*3390*/  LDCU.64 UR8, c[0x0][0x390] ;  /* 0x00007200ff0877ac */ /* 0x000e220008000a00 */
[----:B------:R-:W-:Y:S01]  /*33a0*/  IADD3 R3, PT, PT, R13, -UR4, R2 ;  /* 0x800000040d037c10 */ /* 0x000fe2000fffe002 */
[----:B------:R-:W-:Y:S01]  /*33b0*/  IMAD.MOV.U32 R11, RZ, RZ, RZ ;  /* 0x000000ffff0b7224 */ /* 0x000fe200078e00ff */
[----:B------:R-:W-:Y:S01]  /*33c0*/  ISETP.GT.U32.AND P0, PT, R12, R9, PT ;  /* 0x000000090c00720c */ /* 0x000fe20003f04070 */
[----:B------:R-:W1:Y:S01]  /*33d0*/  LDCU.64 UR12, c[0x0][0x3b8] ;  /* 0x00007700ff0c77ac */ /* 0x000e620008000a00 */
[----:B------:R-:W-:Y:S02]  /*33e0*/  VIADD R21, R21, 0x400 ;  /* 0x0000040015157836 */ /* 0x000fe40000000000 */
[----:B------:R-:W-:-:S09]  /*33f0*/  IMAD.IADD R10, R3, 0x1, -R10 ;  /* 0x00000001030a7824 */ /* 0x000fd200078e0a0a */
[----:B------:R-:W-:Y:S05]  /*3400*/  @P0 BRA `(.L_x_583) ;  /* 0x0000000400200947 */ /* 0x000fea0003800000 */
.L_x_584:
[----:B------:R-:W2:Y:S01]  /*3410*/  LDC.64 R2, c[0x0][0x380] ;  /* 0x0000e000ff027b82 */ /* 0x000ea20000000a00 */
[----:B------:R-:W-:-:S04]  /*3420*/  IMAD.IADD R15, R7, 0x1, R12 ;  /* 0x00000001070f7824 */ /* 0x000fc800078e020c */
[----:B--2---:R-:W-:-:S05]  /*3430*/  IMAD.WIDE.U32 R2, R15, 0x4, R2 ;  /* 0x000000040f027825 */ /* 0x004fca00078e0002 */
[----:B------:R-:W2:Y:S04]  /*3440*/  LDG.E.U8 R16, desc[UR10][R2.64] ;  /* 0x0000000a02107981 */ /* 0x000ea8000c1e1100 */
[----:B------:R-:W3:Y:S04]  /*3450*/  LDG.E.U8 R17, desc[UR10][R2.64+0x400] ;  /* 0x0004000a02117981 */ /* 0x000ee8000c1e1100 */
[----:B------:R-:W4:Y:S04]  /*3460*/  LDG.E.U8 R13, desc[UR10][R2.64+0x800] ;  /* 0x0008000a020d7981 */ /* 0x000f28000c1e1100 */
[----:B------:R5:W4:Y:S01]  /*3470*/  LDG.E.U8 R14, desc[UR10][R2.64+0xc00] ;  /* 0x000c000a020e7981 */ /* 0x000b22000c1e1100 */
[----:B0-----:R-:W-:Y:S01]  /*3480*/  UMOV UR6, UR8 ;  /* 0x0000000800067c82 */ /* 0x001fe20008000000 */
[----:B------:R-:W-:Y:S01]  /*3490*/  IMAD.MOV.U32 R19, RZ, RZ, R6 ;  /* 0x000000ffff137224 */ /* 0x000fe200078e0006 */
[----:B------:R-:W-:Y:S01]  /*34a0*/  IADD3 R6, P1, PT, R15, UR6, RZ ;  /* 0x000000060f067c10 */ /* 0x000fe2000ff3e0ff */
[----:B------:R-:W-:Y:S01]  /*34b0*/  IMAD.U32 R8, RZ, RZ, UR9 ;  /* 0x00000009ff087e24 */ /* 0x000fe2000f8e00ff */
[----:B------:R-:W-:Y:S01]  /*34c0*/  LOP3.LUT P3, RZ, R4, 0xff, RZ, 0xc0, !PT ;  /* 0x000000ff04ff7812 */ /* 0x000fe2000786c0ff */
[----:B------:R-:W-:Y:S01]  /*34d0*/  IMAD.MOV.U32 R18, RZ, RZ, R5 ;  /* 0x000000ffff127224 */ /* 0x000fe200078e0005 */
[C---:B------:R-:W-:Y:S01]  /*34e0*/  ISETP.LT.U32.AND P0, PT, R6.reuse, R19, PT ;  /* 0x000000130600720c */ /* 0x040fe20003f01070 */
[----:B------:R-:W-:Y:S01]  /*34f0*/  IMAD.X R5, RZ, RZ, R8, P1 ;  /* 0x000000ffff057224 */ /* 0x000fe200008e0608 */
[C---:B------:R-:W-:Y:S01]  /*3500*/  IADD3 RZ, P5, PT, R6.reuse, 0x100, RZ ;  /* 0x0000010006ff7810 */ /* 0x040fe20007fbe0ff */
[----:B------:R-:W-:Y:S01]  /*3510*/  VIADD R20, R6, 0x100 ;  /* 0x0000010006147836 */ /* 0x000fe20000000000 */
[----:B-1----:R-:W-:-:S02]  /*3520*/  UMOV UR5, UR13 ;  /* 0x0000000d00057c82 */ /* 0x002fc40008000000 */
[----:B------:R-:W-:Y:S01]  /*3530*/  ISETP.LT.AND.EX P0, PT, R5, R18, PT, P0 ;  /* 0x000000120500720c */ /* 0x000fe20003f01300 */
[----:B-----5:R-:W-:Y:S01]  /*3540*/  IMAD.X R2, RZ, RZ, R5, P5 ;  /* 0x000000ffff027224 */ /* 0x020fe200028e0605 */
[----:B------:R-:W-:Y:S01]  /*3550*/  USHF.L.U32 UR4, UR5, 0xa, URZ ;  /* 0x0000000a05047899 */ /* 0x000fe200080006ff */
[C---:B--2---:R-:W-:Y:S02]  /*3560*/  LOP3.LUT P2, RZ, R16.reuse, 0x1, RZ, 0xc0, !PT ;  /* 0x0000000110ff7812 */ /* 0x044fe4000784c0ff */
[----:B------:R-:W-:Y:S02]  /*3570*/  LOP3.LUT R16, R16, 0x1, RZ, 0xc0, !PT ;  /* 0x0000000110107812 */ /* 0x000fe400078ec0ff */
[C---:B---3--:R-:W-:Y:S02]  /*3580*/  LOP3.LUT P4, RZ, R17.reuse, 0x1, RZ, 0xc0, !PT ;  /* 0x0000000111ff7812 */ /* 0x048fe4000788c0ff */
[----:B------:R-:W-:Y:S02]  /*3590*/  @P3 SEL R16, R4, 0x1, !P2 ;  /* 0x0000000104103807 */ /* 0x000fe40005000000 */
[----:B------:R-:W-:-:S02]  /*35a0*/  LOP3.LUT R17, R17, 0x1, RZ, 0xc0, !PT ;  /* 0x0000000111117812 */ /* 0x000fc400078ec0ff */
[----:B------:R-:W-:-:S03]  /*35b0*/  LOP3.LUT P1, RZ, R16, 0xff, RZ, 0xc0, !PT ;  /* 0x000000ff10ff7812 */ /* 0x000fc6000782c0ff */
[C---:B------:R-:W-:Y:S02]  /*35c0*/  @P2 SEL R19, R6.reuse, R19, P0 ;  /* 0x0000001306132207 */ /* 0x040fe40000000000 */
[C---:B------:R-:W-:Y:S02]  /*35d0*/  @P2 SEL R18, R5.reuse, R18, P0 ;  /* 0x0000001205122207 */ /* 0x040fe40000000000 */
[----:B------:R-:W-:Y:S02]  /*35e0*/  SEL R3, R6, R19, !P3 ;  /* 0x0000001306037207 */ /* 0x000fe40005800000 */
[----:B------:R-:W-:Y:S02]  /*35f0*/  SEL R15, R5, R18, !P3 ;  /* 0x00000012050f7207 */ /* 0x000fe40005800000 */
[----:B------:R-:W-:Y:S02]  /*3600*/  ISETP.LT.U32.AND P0, PT, R20, R3, PT ;  /* 0x000000031400720c */ /* 0x000fe40003f01070 */
[----:B----4-:R-:W-:-:S02]  /*3610*/  LOP3.LUT P2, RZ, R13, 0x1, RZ, 0xc0, !PT ;  /* 0x000000010dff7812 */ /* 0x010fc4000784c0ff */
[----:B------:R-:W-:Y:S02]  /*3620*/  ISETP.LT.AND.EX P0, PT, R2, R15, PT, P0 ;  /* 0x0000000f0200720c */ /* 0x000fe40003f01300 */
[----:B------:R-:W-:Y:S02]  /*3630*/  @P1 SEL R17, R16, 0x1, !P4 ;  /* 0x0000000110111807 */ /* 0x000fe40006000000 */
        /* <DEDUP_REMOVED lines=8> */
[----:B------:R-:W-:Y:S02]  /*36c0*/  ISETP.LT.AND.EX P0, PT, R16, R15, PT, P0 ;  /* 0x0000000f1000720c */ /* 0x000fe40003f01300 */
[----:B------:R-:W-:Y:S01]  /*36d0*/  LOP3.LUT R2, R13, 0x1, RZ, 0xc0, !PT ;  /* 0x000000010d027812 */ /* 0x000fe200078ec0ff */
[----:B------:R-:W-:Y:S01]  /*36e0*/  IMAD.U32 R13, RZ, RZ, UR12 ;  /* 0x0000000cff0d7e24 */ /* 0x000fe2000f8e00ff */
[----:B------:R-:W-:-:S02]  /*36f0*/  @P2 SEL R3, R4, R3, P0 ;  /* 0x0000000304032207 */ /* 0x000fc40000000000 */
[----:B------:R-:W-:Y:S02]  /*3700*/  @P2 SEL R15, R16, R15, P0 ;  /* 0x0000000f100f2207 */ /* 0x000fe40000000000 */
[----:B------:R-:W-:Y:S02]  /*3710*/  IADD3 R6, P0, PT, R6, 0x300, RZ ;  /* 0x0000030006067810 */ /* 0x000fe40007f1e0ff */
[----:B------:R-:W-:Y:S02]  /*3720*/  SEL R15, R16, R15, !P1 ;  /* 0x0000000f100f7207 */ /* 0x000fe40004800000 */
[----:B------:R-:W-:Y:S01]  /*3730*/  @P1 SEL R2, R17, 0x1, !P2 ;  /* 0x0000000111021807 */ /* 0x000fe20005000000 */
[----:B------:R-:W-:Y:S01]  /*3740*/  IMAD.X R16, RZ, RZ, R5, P0 ;  /* 0x000000ffff107224 */ /* 0x000fe200000e0605 */
[----:B------:R-:W-:Y:S01]  /*3750*/  LOP3.LUT P2, RZ, R14, 0x1, RZ, 0xc0, !PT ;  /* 0x000000010eff7812 */ /* 0x000fe2000784c0ff */
[----:B------:R-:W-:Y:S01]  /*3760*/  IMAD.IADD R5, R13, 0x1, -R12 ;  /* 0x000000010d057824 */ /* 0x000fe200078e0a0c */
[----:B------:R-:W-:-:S02]  /*3770*/  SEL R3, R4, R3, !P1 ;  /* 0x0000000304037207 */ /* 0x000fc40004800000 */
[----:B------:R-:W-:Y:S02]  /*3780*/  LOP3.LUT P1, RZ, R2, 0xff, RZ, 0xc0, !PT ;  /* 0x000000ff02ff7812 */ /* 0x000fe4000782c0ff */
[----:B------:R-:W-:Y:S02]  /*3790*/  ISETP.GE.U32.AND P3, PT, R5, UR4, PT ;  /* 0x0000000405007c0c */ /* 0x000fe4000bf66070 */
[----:B------:R-:W-:Y:S02]  /*37a0*/  ISETP.LT.U32.AND P0, PT, R6, R3, PT ;  /* 0x000000030600720c */ /* 0x000fe40003f01070 */
[----:B------:R-:W-:Y:S02]  /*37b0*/  LOP3.LUT R4, R14, 0x1, RZ, 0xc0, !PT ;  /* 0x000000010e047812 */ /* 0x000fe400078ec0ff */
[----:B------:R-:W-:-:S04]  /*37c0*/  ISETP.LT.AND.EX P0, PT, R16, R15, PT, P0 ;  /* 0x0000000f1000720c */ /* 0x000fc80003f01300 */
[----:B------:R-:W-:Y:S02]  /*37d0*/  @P2 SEL R3, R6, R3, P0 ;  /* 0x0000000306032207 */ /* 0x000fe40000000000 */
[----:B------:R-:W-:Y:S02]  /*37e0*/  @P2 SEL R15, R16, R15, P0 ;  /* 0x0000000f100f2207 */ /* 0x000fe40000000000 */
[----:B------:R-:W-:Y:S02]  /*37f0*/  @P1 SEL R4, R2, 0x1, !P2 ;  /* 0x0000000102041807 */ /* 0x000fe40005000000 */
[----:B------:R-:W-:Y:S02]  /*3800*/  SEL R6, R6, R3, !P1 ;  /* 0x0000000306067207 */ /* 0x000fe40004800000 */
[----:B------:R-:W-:Y:S01]  /*3810*/  SEL R5, R16, R15, !P1 ;  /* 0x0000000f10057207 */ /* 0x000fe20004800000 */
[----:B------:R-:W-:Y:S06]  /*3820*/  @!P3 BRA `(.L_x_582) ;  /* 0x000000100078b947 */ /* 0x000fec0003800000 */
[----:B------:R-:W-:Y:S02]  /*3830*/  VIADD R12, R12, UR4 ;  /* 0x000000040c0c7c36 */ /* 0x000fe40008000000 */
[----:B------:R-:W-:Y:S02]  /*3840*/  VIADD R21, R21, UR4 ;  /* 0x0000000415157c36 */ /* 0x000fe40008000000 */
[----:B------:R-:W-:Y:S01]  /*3850*/  VIADD R10, R10, -UR4 ;  /* 0x800000040a0a7c36 */ /* 0x000fe20008000000 */
[----:B------:R-:W-:Y:S01]  /*3860*/  ISETP.GT.U32.AND P0, PT, R12, R9, PT ;  /* 0x000000090c00720c */ /* 0x000fe20003f04070 */
[----:B------:R-:W-:-:S12]  /*3870*/  VIADD R11, R11, 0x1 ;  /* 0x000000010b0b7836 */ /* 0x000fd80000000000 */
[----:B------:R-:W-:Y:S05]  /*3880*/  @!P0 BRA `(.L_x_584) ;  /* 0xfffffff800e08947 */ /* 0x000fea000383ffff */
.L_x_583:
[----:B------:R-:W-:Y:S01]  /*3890*/  IMAD.IADD R2, R13, 0x1, -R12 ;  /* 0x000000010d027824 */ /* 0x000fe200078e0a0c */
[----:B------:R-:W-:Y:S04]  /*38a0*/  BSSY.RECONVERGENT B1, `(.L_x_582) ;  /* 0x0000116000017945 */ /* 0x000fe80003800200 */
[----:B------:R-:W-:-:S04]  /*38b0*/  ISETP.GE.AND P0, PT, R7, R2, PT ;  /* 0x000000020700720c */ /* 0x000fc80003f06270 */
[----:B------:R-:W-:-:S13]  /*38c0*/  ISETP.GE.U32.OR P0, PT, R12, R13, P0 ;  /* 0x0000000d0c00720c */ /* 0x000fda0000706470 */
[----:B------:R-:W-:Y:S05]  /*38d0*/  @P0 BRA `(.L_x_585) ;  /* 0x0000001000480947 */ /* 0x000fea0003800000 */
[----:B------:R-:W-:Y:S01]  /*38e0*/  LOP3.LUT R2, RZ, R7, RZ, 0x33, !PT ;  /* 0x00000007ff027212 */ /* 0x000fe200078e33ff */
[----:B------:R-:W-:Y:S01]  /*38f0*/  IMAD.SHL.U32 R14, R0, 0x400, RZ ;  /* 0x00000400000e7824 */ /* 0x000fe200078e00ff */
[----:B------:R-:W-:Y:S01]  /*3900*/  BSSY.RECONVERGENT B2, `(.L_x_586) ;  /* 0x0000090000027945 */ /* 0x000fe20003800200 */
[----:B------:R-:W-:Y:S02]  /*3910*/  IMAD R11, R11, UR5, RZ ;  /* 0x000000050b0b7c24 */ /* 0x000fe4000f8e02ff */
[----:B------:R-:W-:Y:S02]  /*3920*/  IMAD.IADD R13, R2, 0x1, R13 ;  /* 0x00000001020d7824 */ /* 0x000fe400078e020d */
[----:B------:R-:W-:-:S03]  /*3930*/  IMAD.MOV.U32 R9, RZ, RZ, R7 ;  /* 0x000000ffff097224 */ /* 0x000fc600078e0007 */
[----:B------:R-:W-:-:S05]  /*3940*/  IADD3 R2, PT, PT, R13, -UR4, -R14 ;  /* 0x800000040d027c10 */ /* 0x000fca000fffe80e */
[----:B------:R-:W-:-:S05]  /*3950*/  IMAD R2, R11, -0x400, R2 ;  /* 0xfffffc000b027824 */ /* 0x000fca00078e0202 */
[C---:B------:R-:W-:Y:S02]  /*3960*/  ISETP.GE.U32.AND P0, PT, R2.reuse, 0x700, PT ;  /* 0x000007000200780c */ /* 0x040fe40003f06070 */
[----:B------:R-:W-:-:S04]  /*3970*/  LEA.HI R20, R2, 0x1, RZ, 0x18 ;  /* 0x0000000102147811 */ /* 0x000fc800078fc0ff */
[----:B------:R-:W-:-:S07]  /*3980*/  LOP3.LUT R23, R20, 0x7, RZ, 0xc0, !PT ;  /* 0x0000000714177812 */ /* 0x000fce00078ec0ff */
[----:B------:R-:W-:Y:S05]  /*3990*/  @!P0 BRA `(.L_x_587) ;  /* 0x0000000800188947 */ /* 0x000fea0003800000 */
[----:B------:R-:W2:Y:S01]  /*39a0*/  LDC.64 R2, c[0x0][0x380] ;  /* 0x0000e000ff027b82 */ /* 0x000ea20000000a00 */
[----:B------:R-:W-:Y:S01]  /*39b0*/  LEA.HI R10, R10, 0x1, RZ, 0x18 ;  /* 0x000000010a0a7811 */ /* 0x000fe200078fc0ff */
[----:B------:R-:W-:Y:S01]  /*39c0*/  BSSY.RECONVERGENT B3, `(.L_x_588) ;  /* 0x0000082000037945 */ /* 0x000fe20003800200 */
[----:B------:R-:W-:Y:S02]  /*39d0*/  LOP3.LUT R9, R7, 0x400, RZ, 0xfc, !PT ;  /* 0x0000040007097812 */ /* 0x000fe400078efcff */
[----:B------:R-:W-:-:S05]  /*39e0*/  LOP3.LUT R10, R10, 0x1fffff8, RZ, 0xc0, !PT ;  /* 0x01fffff80a0a7812 */ /* 0x000fca00078ec0ff */
[----:B------:R-:W-:-:S07]  /*39f0*/  IMAD.MOV R22, RZ, RZ, -R10 ;  /* 0x000000ffff167224 */ /* 0x000fce00078e0a0a */
.L_x_589:
[----:B------:R-:W-:-:S04]  /*3a00*/  VIADD R27, R21, 0xfffffc00 ;  /* 0xfffffc00151b7836 */ /* 0x000fc80000000000 */
[----:B--2---:R-:W-:-:S06]  /*3a10*/  IMAD.WIDE.U32 R10, R27, 0x4, R2 ;  /* 0x000000041b0a7825 */ /* 0x004fcc00078e0002 */
[----:B------:R2:W3:Y:S01]  /*3a20*/  LDG.E.U8 R10, desc[UR10][R10.64] ;  /* 0x0000000a0a0a7981 */ /* 0x0004e2000c1e1100 */
[----:B------:R-:W-:-:S04]  /*3a30*/  VIADD R29, R21, 0xfffffd00 ;  /* 0xfffffd00151d7836 */ /* 0x000fc80000000000 */
[----:B------:R-:W-:-:S06]  /*3a40*/  IMAD.WIDE.U32 R14, R29, 0x4, R2 ;  /* 0x000000041d0e7825 */ /* 0x000fcc00078e0002 */
[----:B------:R4:W5:Y:S01]  /*3a50*/  LDG.E.U8 R14, desc[UR10][R14.64] ;  /* 0x0000000a0e0e7981 */ /* 0x000962000c1e1100 */
        /* <DEDUP_REMOVED lines=9> */
[----:B--2---:R-:W-:Y:S02]  /*3af0*/  IMAD.MOV.U32 R11, RZ, RZ, R5 ;  /* 0x000000ffff0b7224 */ /* 0x004fe400078e0005 */
[----:B------:R-:W-:Y:S01]  /*3b00*/  IMAD.X R26, RZ, RZ, R8, P1 ;  /* 0x000000ffff1a7224 */ /* 0x000fe200008e0608 */
[----:B------:R-:W-:-:S04]  /*3b10*/  ISETP.LT.U32.AND P0, PT, R27, R28, PT ;  /* 0x0000001c1b00720c */ /* 0x000fc80003f01070 */
[----:B------:R-:W-:Y:S01]  /*3b20*/  ISETP.LT.AND.EX P0, PT, R26, R11, PT, P0 ;  /* 0x0000000b1a00720c */ /* 0x000fe20003f01300 */
[----:B----4-:R-:W-:Y:S01]  /*3b30*/  VIADD R15, R21, 0x100 ;  /* 0x00000100150f7836 */ /* 0x010fe20000000000 */
[----:B------:R-:W-:Y:S01]  /*3b40*/  IADD3 R29, P4, PT, R29, UR6, RZ ;  /* 0x000000061d1d7c10 */ /* 0x000fe2000ff9e0ff */
[C---:B0-----:R-:W-:Y:S01]  /*3b50*/  VIADD R19, R21.reuse, 0x200 ;  /* 0x0000020015137836 */ /* 0x041fe20000000000 */
[C---:B---3--:R-:W-:Y:S02]  /*3b60*/  LOP3.LUT P3, RZ, R10.reuse, 0x1, RZ, 0xc0, !PT ;  /* 0x000000010aff7812 */ /* 0x048fe4000786c0ff */
[----:B------:R-:W-:Y:S02]  /*3b70*/  LOP3.LUT R17, R10, 0x1, RZ, 0xc0, !PT ;  /* 0x000000010a117812 */ /* 0x000fe400078ec0ff */
[----:B------:R-:W-:Y:S01]  /*3b80*/  @P2 SEL R17, R4, 0x1, !P3 ;  /* 0x0000000104112807 */ /* 0x000fe20005800000 */
[----:B------:R-:W-:-:S03]  /*3b90*/  IMAD.WIDE.U32 R4, R21, 0x4, R2 ;  /* 0x0000000415047825 */ /* 0x000fc600078e0002 */
[----:B------:R-:W-:Y:S02]  /*3ba0*/  LOP3.LUT P1, RZ, R17, 0xff, RZ, 0xc0, !PT ;  /* 0x000000ff11ff7812 */ /* 0x000fe4000782c0ff */
[----:B------:R0:W2:Y:S03]  /*3bb0*/  LDG.E.U8 R6, desc[UR10][R4.64] ;  /* 0x0000000a04067981 */ /* 0x0000a6000c1e1100 */
[C---:B------:R-:W-:Y:S02]  /*3bc0*/  @P3 SEL R28, R27.reuse, R28, P0 ;  /* 0x0000001c1b1c3207 */ /* 0x040fe40000000000 */
[----:B------:R-:W-:Y:S02]  /*3bd0*/  @P3 SEL R11, R26, R11, P0 ;  /* 0x0000000b1a0b3207 */ /* 0x000fe40000000000 */
[----:B-----5:R-:W-:Y:S02]  /*3be0*/  LOP3.LUT P3, RZ, R14, 0x1, RZ, 0xc0, !PT ;  /* 0x000000010eff7812 */ /* 0x020fe4000786c0ff */
[----:B------:R-:W-:Y:S01]  /*3bf0*/  SEL R10, R27, R28, !P2 ;  /* 0x0000001c1b0a7207 */ /* 0x000fe20005000000 */
[----:B0-----:R-:W-:Y:S01]  /*3c00*/  IMAD.WIDE.U32 R4, R15, 0x4, R2 ;  /* 0x000000040f047825 */ /* 0x001fe200078e0002 */
[----:B------:R-:W-:-:S02]  /*3c10*/  SEL R11, R26, R11, !P2 ;  /* 0x0000000b1a0b7207 */ /* 0x000fc40005000000 */
[----:B------:R-:W-:Y:S01]  /*3c20*/  ISETP.LT.U32.AND P0, PT, R29, R10, PT ;  /* 0x0000000a1d00720c */ /* 0x000fe20003f01070 */
[----:B------:R-:W-:Y:S01]  /*3c30*/  IMAD.X R26, RZ, RZ, R8, P4 ;  /* 0x000000ffff1a7224 */ /* 0x000fe200020e0608 */
[----:B------:R-:W-:Y:S02]  /*3c40*/  LOP3.LUT R14, R14, 0x1, RZ, 0xc0, !PT ;  /* 0x000000010e0e7812 */ /* 0x000fe400078ec0ff */
[----:B------:R-:W-:Y:S02]  /*3c50*/  @P1 SEL R14, R17, 0x1, !P3 ;  /* 0x00000001110e1807 */ /* 0x000fe40005800000 */
[----:B------:R0:W3:Y:S01]  /*3c60*/  LDG.E.U8 R17, desc[UR10][R4.64] ;  /* 0x0000000a04117981 */ /* 0x0000e2000c1e1100 */
[----:B------:R-:W-:-:S04]  /*3c70*/  ISETP.LT.AND.EX P0, PT, R26, R11, PT, P0 ;  /* 0x0000000b1a00720c */ /* 0x000fc80003f01300 */
[C---:B------:R-:W-:Y:S02]  /*3c80*/  @P3 SEL R10, R29.reuse, R10, P0 ;  /* 0x0000000a1d0a3207 */ /* 0x040fe40000000000 */
[C---:B------:R-:W-:Y:S02]  /*3c90*/  @P3 SEL R11, R26.reuse, R11, P0 ;  /* 0x0000000b1a0b3207 */ /* 0x040fe40000000000 */
[----:B------:R-:W-:Y:S02]  /*3ca0*/  SEL R28, R29, R10, !P1 ;  /* 0x0000000a1d1c7207 */ /* 0x000fe40004800000 */
[----:B------:R-:W-:Y:S01]  /*3cb0*/  SEL R26, R26, R11, !P1 ;  /* 0x0000000b1a1a7207 */ /* 0x000fe20004800000 */
[----:B------:R-:W-:-:S06]  /*3cc0*/  IMAD.WIDE.U32 R10, R19, 0x4, R2 ;  /* 0x00000004130a7825 */ /* 0x000fcc00078e0002 */
[----:B------:R4:W5:Y:S01]  /*3cd0*/  LDG.E.U8 R10, desc[UR10][R10.64] ;  /* 0x0000000a0a0a7981 */ /* 0x000962000c1e1100 */
[----:B------:R-:W-:-:S04]  /*3ce0*/  VIADD R29, R21, 0x300 ;  /* 0x00000300151d7836 */ /* 0x000fc80000000000 */
[----:B0-----:R-:W-:-:S06]  /*3cf0*/  IMAD.WIDE.U32 R4, R29, 0x4, R2 ;  /* 0x000000041d047825 */ /* 0x001fcc00078e0002 */
[----:B------:R0:W5:Y:S01]  /*3d00*/  LDG.E.U8 R4, desc[UR10][R4.64] ;  /* 0x0000000a04047981 */ /* 0x000162000c1e1100 */
[----:B------:R-:W-:Y:S02]  /*3d10*/  LOP3.LUT P2, RZ, R14, 0xff, RZ, 0xc0, !PT ;  /* 0x000000ff0eff7812 */ /* 0x000fe4000784c0ff */
[----:B------:R-:W-:Y:S02]  /*3d20*/  IADD3 R24, P1, PT, R24, UR6, RZ ;  /* 0x0000000618187c10 */ /* 0x000fe4000ff3e0ff */
[----:B------:R-:W-:Y:S02]  /*3d30*/  LOP3.LUT P3, RZ, R16, 0x1, RZ, 0xc0, !PT ;  /* 0x0000000110ff7812 */ /* 0x000fe4000786c0ff */
[----:B------:R-:W-:Y:S01]  /*3d40*/  ISETP.LT.U32.AND P0, PT, R24, R28, PT ;  /* 0x0000001c1800720c */ /* 0x000fe20003f01070 */
[----:B------:R-:W-:Y:S01]  /*3d50*/  IMAD.X R27, RZ, RZ, R8, P1 ;  /* 0x000000ffff1b7224 */ /* 0x000fe200008e0608 */
[----:B------:R-:W-:-:S04]  /*3d60*/  LOP3.LUT R16, R16, 0x1, RZ, 0xc0, !PT ;  /* 0x0000000110107812 */ /* 0x000fc800078ec0ff */
[----:B------:R-:W-:Y:S02]  /*3d70*/  ISETP.LT.AND.EX P0, PT, R27, R26, PT, P0 ;  /* 0x0000001a1b00720c */ /* 0x000fe40003f01300 */
[----:B------:R-:W-:-:S03]  /*3d80*/  @P2 SEL R16, R14, 0x1, !P3 ;  /* 0x000000010e102807 */ /* 0x000fc60005800000 */
[----:B------:R-:W-:Y:S02]  /*3d90*/  @P3 SEL R28, R24, R28, P0 ;  /* 0x0000001c181c3207 */ /* 0x000fe40000000000 */
[----:B------:R-:W-:Y:S02]  /*3da0*/  IADD3 R25, P4, PT, R25, UR6, RZ ;  /* 0x0000000619197c10 */ /* 0x000fe4000ff9e0ff */
[----:B------:R-:W-:Y:S02]  /*3db0*/  LOP3.LUT P1, RZ, R16, 0xff, RZ, 0xc0, !PT ;  /* 0x000000ff10ff7812 */ /* 0x000fe4000782c0ff */
[C---:B------:R-:W-:Y:S02]  /*3dc0*/  @P3 SEL R26, R27.reuse, R26, P0 ;  /* 0x0000001a1b1a3207 */ /* 0x040fe40000000000 */
[----:B------:R-:W-:Y:S02]  /*3dd0*/  LOP3.LUT P3, RZ, R18, 0x1, RZ, 0xc0, !PT ;  /* 0x0000000112ff7812 */ /* 0x000fe4000786c0ff */
[----:B------:R-:W-:Y:S01]  /*3de0*/  SEL R14, R24, R28, !P2 ;  /* 0x0000001c180e7207 */ /* 0x000fe20005000000 */
[----:B----4-:R-:W-:Y:S01]  /*3df0*/  IMAD.X R11, RZ, RZ, R8, P4 ;  /* 0x000000ffff0b7224 */ /* 0x010fe200020e0608 */
[----:B------:R-:W-:-:S02]  /*3e00*/  SEL R26, R27, R26, !P2 ;  /* 0x0000001a1b1a7207 */ /* 0x000fc40005000000 */
[----:B------:R-:W-:Y:S02]  /*3e10*/  ISETP.LT.U32.AND P0, PT, R25, R14, PT ;  /* 0x0000000e1900720c */ /* 0x000fe40003f01070 */
[----:B------:R-:W-:Y:S02]  /*3e20*/  LOP3.LUT R18, R18, 0x1, RZ, 0xc0, !PT ;  /* 0x0000000112127812 */ /* 0x000fe400078ec0ff */
[----:B------:R-:W-:Y:S02]  /*3e30*/  ISETP.LT.AND.EX P0, PT, R11, R26, PT, P0 ;  /* 0x0000001a0b00720c */ /* 0x000fe40003f01300 */
[----:B------:R-:W-:Y:S02]  /*3e40*/  @P1 SEL R18, R16, 0x1, !P3 ;  /* 0x0000000110121807 */ /* 0x000fe40005800000 */
[----:B------:R-:W-:Y:S02]  /*3e50*/  @P3 SEL R14, R25, R14, P0 ;  /* 0x0000000e190e3207 */ /* 0x000fe40000000000 */
[----:B------:R-:W-:-:S02]  /*3e60*/  @P3 SEL R26, R11, R26, P0 ;  /* 0x0000001a0b1a3207 */ /* 0x000fc40000000000 */
        /* <DEDUP_REMOVED lines=15> */
[----:B------:R-:W-:Y:S02]  /*3f60*/  @P3 SEL R5, R16, R5, P0 ;  /* 0x0000000510053207 */ /* 0x000fe40000000000 */
[----:B------:R-:W-:Y:S02]  /*3f70*/  @P3 SEL R11, R14, R11, P0 ;  /* 0x0000000b0e0b3207 */ /* 0x000fe40000000000 */
[----:B------:R-:W-:Y:S02]  /*3f80*/  SEL R16, R16, R5, !P2 ;  /* 0x0000000510107207 */ /* 0x000fe40005000000 */
[----:B---3--:R-:W-:Y:S01]  /*3f90*/  LOP3.LUT P3, RZ, R17, 0x1, RZ, 0xc0, !PT ;  /* 0x0000000111ff7812 */ /* 0x008fe2000786c0ff */
[----:B------:R-:W-:Y:S01]  /*3fa0*/  IMAD.X R5, RZ, RZ, R8, P4 ;  /* 0x000000ffff057224 */ /* 0x000fe200020e0608 */
[----:B------:R-:W-:Y:S02]  /*3fb0*/  SEL R14, R14, R11, !P2 ;  /* 0x0000000b0e0e7207 */ /* 0x000fe40005000000 */
[----:B------:R-:W-:-:S04]  /*3fc0*/  ISETP.LT.U32.AND P0, PT, R15, R16, PT ;  /* 0x000000100f00720c */ /* 0x000fc80003f01070 */
[----:B------:R-:W-:Y:S02]  /*3fd0*/  ISETP.LT.AND.EX P0, PT, R5, R14, PT, P0 ;  /* 0x0000000e0500720c */ /* 0x000fe40003f01300 */
[----:B------:R-:W-:Y:S02]  /*3fe0*/  LOP3.LUT R17, R17, 0x1, RZ, 0xc0, !PT ;  /* 0x0000000111117812 */ /* 0x000fe400078ec0ff */
[----:B------:R-:W-:Y:S02]  /*3ff0*/  @P1 SEL R17, R6, 0x1, !P3 ;  /* 0x0000000106111807 */ /* 0x000fe40005800000 */
[----:B------:R-:W-:Y:S02]  /*4000*/  @P3 SEL R16, R15, R16, P0 ;  /* 0x000000100f103207 */ /* 0x000fe40000000000 */
[----:B------:R-:W-:Y:S02]  /*4010*/  IADD3 R11, P4, PT, R19, UR6, RZ ;  /* 0x00000006130b7c10 */ /* 0x000fe4000ff9e0ff */
[----:B------:R-:W-:-:S02]  /*4020*/  @P3 SEL R14, R5, R14, P0 ;  /* 0x0000000e050e3207 */ /* 0x000fc40000000000 */
[----:B-----5:R-:W-:Y:S02]  /*4030*/  LOP3.LUT P3, RZ, R10, 0x1, RZ, 0xc0, !PT ;  /* 0x000000010aff7812 */ /* 0x020fe4000786c0ff */
[----:B------:R-:W-:Y:S02]  /*4040*/  SEL R16, R15, R16, !P1 ;  /* 0x000000100f107207 */ /* 0x000fe40004800000 */
[----:B------:R-:W-:Y:S02]  /*4050*/  LOP3.LUT P2, RZ, R17, 0xff, RZ, 0xc0, !PT ;  /* 0x000000ff11ff7812 */ /* 0x000fe4000784c0ff */
[----:B------:R-:W-:Y:S01]  /*4060*/  SEL R5, R5, R14, !P1 ;  /* 0x0000000e05057207 */ /* 0x000fe20004800000 */
[----:B------:R-:W-:Y:S01]  /*4070*/  IMAD.X R14, RZ, RZ, R8, P4 ;  /* 0x000000ffff0e7224 */ /* 0x000fe200020e0608 */
[----:B------:R-:W-:-:S04]  /*4080*/  ISETP.LT.U32.AND P0, PT, R11, R16, PT ;  /* 0x000000100b00720c */ /* 0x000fc80003f01070 */
[-C--:B------:R-:W-:Y:S02]  /*4090*/  ISETP.LT.AND.EX P0, PT, R14, R5.reuse, PT, P0 ;  /* 0x000000050e00720c */ /* 0x080fe40003f01300 */
[----:B------:R-:W-:Y:S02]  /*40a0*/  LOP3.LUT R10, R10, 0x1, RZ, 0xc0, !PT ;  /* 0x000000010a0a7812 */ /* 0x000fe400078ec0ff */
[----:B------:R-:W-:Y:S02]  /*40b0*/  @P3 SEL R16, R11, R16, P0 ;  /* 0x000000100b103207 */ /* 0x000fe40000000000 */
[----:B------:R-:W-:Y:S02]  /*40c0*/  @P3 SEL R5, R14, R5, P0 ;  /* 0x000000050e053207 */ /* 0x000fe40000000000 */
[----:B------:R-:W-:Y:S02]  /*40d0*/  @P2 SEL R10, R17, 0x1, !P3 ;  /* 0x00000001110a2807 */ /* 0x000fe40005800000 */
[----:B------:R-:W-:-:S02]  /*40e0*/  IADD3 R6, P0, PT, R29, UR6, RZ ;  /* 0x000000061d067c10 */ /* 0x000fc4000ff1e0ff */
[----:B------:R-:W-:Y:S02]  /*40f0*/  LOP3.LUT P3, RZ, R4, 0x1, RZ, 0xc0, !PT ;  /* 0x0000000104ff7812 */ /* 0x000fe4000786c0ff */
[----:B------:R-:W-:Y:S02]  /*4100*/  SEL R11, R11, R16, !P2 ;  /* 0x000000100b0b7207 */ /* 0x000fe40005000000 */
[----:B------:R-:W-:Y:S01]  /*4110*/  SEL R14, R14, R5, !P2 ;  /* 0x000000050e0e7207 */ /* 0x000fe20005000000 */
[----:B------:R-:W-:Y:S01]  /*4120*/  IMAD.X R5, RZ, RZ, R8, P0 ;  /* 0x000000ffff057224 */ /* 0x000fe200000e0608 */
[----:B------:R-:W-:-:S04]  /*4130*/  ISETP.LT.U32.AND P0, PT, R6, R11, PT ;  /* 0x0000000b0600720c */ /* 0x000fc80003f01070 */
[----:B------:R-:W-:-:S04]  /*4140*/  ISETP.LT.AND.EX P0, PT, R5, R14, PT, P0 ;  /* 0x0000000e0500720c */ /* 0x000fc80003f01300 */
[----:B------:R-:W-:Y:S02]  /*4150*/  @P3 SEL R11, R6, R11, P0 ;  /* 0x0000000b060b3207 */ /* 0x000fe40000000000 */
[----:B------:R-:W-:Y:S02]  /*4160*/  @P3 SEL R14, R5, R14, P0 ;  /* 0x0000000e050e3207 */ /* 0x000fe40000000000 */
[----:B------:R-:W-:Y:S02]  /*4170*/  ISETP.NE.AND P0, PT, R22, RZ, PT ;  /* 0x000000ff1600720c */ /* 0x000fe40003f05270 */
[----:B------:R-:W-:Y:S02]  /*4180*/  LOP3.LUT P1, RZ, R10, 0xff, RZ, 0xc0, !PT ;  /* 0x000000ff0aff7812 */ /* 0x000fe4000782c0ff */
[----:B------:R-:W-:Y:S02]  /*4190*/  LOP3.LUT R4, R4, 0x1, RZ, 0xc0, !PT ;  /* 0x0000000104047812 */ /* 0x000fe400078ec0ff */
[----:B------:R-:W-:-:S02]  /*41a0*/  SEL R6, R6, R11, !P1 ;  /* 0x0000000b06067207 */ /* 0x000fc40004800000 */
[----:B------:R-:W-:-:S07]  /*41b0*/  SEL R5, R5, R14, !P1 ;  /* 0x0000000e05057207 */ /* 0x000fce0004800000 */
[----:B------:R-:W-:Y:S01]  /*41c0*/  @P1 SEL R4, R10, 0x1, !P3 ;  /* 0x000000010a041807 */ /* 0x000fe20005800000 */
[----:B------:R-:W-:Y:S06]  /*41d0*/  @P0 BRA `(.L_x_589) ;  /* 0xfffffff800080947 */ /* 0x000fec000383ffff */
[----:B-1----:R-:W-:Y:S05]  /*41e0*/  BSYNC.RECONVERGENT B3 ;  /* 0x0000000000037941 */ /* 0x002fea0003800200 */
.L_x_588:
[----:B------:R-:W-:-:S07]  /*41f0*/  VIADD R9, R9, 0xfffffc00 ;  /* 0xfffffc0009097836 */ /* 0x000fce0000000000 */
.L_x_587:
[----:B01----:R-:W-:Y:S05]  /*4200*/  BSYNC.RECONVERGENT B2 ;  /* 0x0000000000027941 */ /* 0x003fea0003800200 */
.L_x_586:
        /* <DEDUP_REMOVED lines=33> */
[----:B0-----:R-:W-:Y:S02]  /*4420*/  SEL R11, R21, R6, !P3 ;  /* 0x00000006150b7207 */ /* 0x001fe40005800000 */
[----:B------:R-:W-:Y:S01]  /*4430*/  SEL R4, R18, R5, !P3 ;  /* 0x0000000512047207 */ /* 0x000fe20005800000 */
[----:B------:R-:W-:Y:S01]  /*4440*/  IMAD.X R5, RZ, RZ, R8, P5 ;  /* 0x000000ffff057224 */ /* 0x000fe200028e0608 */
[----:B------:R-:W-:-:S02]  /*4450*/  ISETP.LT.U32.AND P0, PT, R16, R11, PT ;  /* 0x0000000b1000720c */ /* 0x000fc40003f01070 */
[----:B------:R-:W-:Y:S02]  /*4460*/  LOP3.LUT R14, R14, 0x1, RZ, 0xc0, !PT ;  /* 0x000000010e0e7812 */ /* 0x000fe400078ec0ff */
[-C--:B------:R-:W-:Y:S02]  /*4470*/  ISETP.LT.AND.EX P0, PT, R5, R4.reuse, PT, P0 ;  /* 0x000000040500720c */ /* 0x080fe40003f01300 */
[----:B------:R-:W-:Y:S02]  /*4480*/  @P2 SEL R14, R22, 0x1, !P4 ;  /* 0x00000001160e2807 */ /* 0x000fe40006000000 */
[----:B------:R-:W-:Y:S02]  /*4490*/  @P4 SEL R11, R16, R11, P0 ;  /* 0x0000000b100b4207 */ /* 0x000fe40000000000 */
[----:B-1----:R-:W-:Y:S02]  /*44a0*/  IADD3 R3, P5, PT, R19, UR6, RZ ;  /* 0x0000000613037c10 */ /* 0x002fe4000ffbe0ff */
[----:B------:R-:W-:-:S02]  /*44b0*/  @P4 SEL R4, R5, R4, P0 ;  /* 0x0000000405044207 */ /* 0x000fc40000000000 */
        /* <DEDUP_REMOVED lines=8> */
[----:B------:R-:W-:Y:S02]  /*4540*/  @P3 SEL R10, R14, 0x1, !P4 ;  /* 0x000000010e0a3807 */ /* 0x000fe40006000000 */
[----:B------:R-:W-:Y:S02]  /*4550*/  @P4 SEL R16, R3, R16, P0 ;  /* 0x0000001003104207 */ /* 0x000fe40000000000 */
[----:B------:R-:W-:Y:S02]  /*4560*/  @P4 SEL R5, R4, R5, P0 ;  /* 0x0000000504054207 */ /* 0x000fe40000000000 */
        /* <DEDUP_REMOVED lines=15> */
.L_x_591:
[----:B------:R-:W-:Y:S05]  /*4660*/  BSYNC.RECONVERGENT B2 ;  /* 0x0000000000027941 */ /* 0x000fea0003800200 */
.L_x_590:
        /* <DEDUP_REMOVED lines=28> */
[----:B------:R-:W-:Y:S01]  /*4830*/  IMAD.X R2, RZ, RZ, R8, P0 ;  /* 0x000000ffff027224 */ /* 0x000fe200000e0608 */
        /* <DEDUP_REMOVED lines=9> */
.L_x_593:
[----:B------:R-:W-:Y:S05]  /*48d0*/  BSYNC.RECONVERGENT B2 ;  /* 0x0000000000027941 */ /* 0x000fea0003800200 */
.L_x_592:
        /* <DEDUP_REMOVED lines=18> */
.L_x_585:
[----:B01----:R-:W-:Y:S05]  /*4a00*/  BSYNC.RECONVERGENT B1 ;  /* 0x0000000000017941 */ /* 0x003fea0003800200 */
.L_x_582:
        /* <DEDUP_REMOVED lines=24> */
.L_x_595:
[----:B------:R-:W-:Y:S05]  /*4b90*/  BSYNC.RECONVERGENT B1 ;  /* 0x0000000000017941 */ /* 0x000fea0003800200 */
.L_x_594:
        /* <DEDUP_REMOVED lines=23> */
.L_x_597:
[----:B------:R-:W-:Y:S05]  /*4d10*/  BSYNC.RECONVERGENT B1 ;  /* 0x0000000000017941 */ /* 0x000fea0003800200 */
.L_x_596:
        /* <DEDUP_REMOVED lines=20> */
.L_x_599:
[----:B------:R-:W-:Y:S05]  /*4e60*/  BSYNC.RECONVERGENT B1 ;  /* 0x0000000000017941 */ /* 0x000fea0003800200 */
.L_x_598:
        /* <DEDUP_REMOVED lines=20> */
.L_x_601:
[----:B------:R-:W-:Y:S05]  /*4fb0*/  BSYNC.RECONVERGENT B1 ;  /* 0x0000000000017941 */ /* 0x000fea0003800200 */
.L_x_600:
        /* <DEDUP_REMOVED lines=20> */
.L_x_603:
[----:B------:R-:W-:Y:S05]  /*5100*/  BSYNC.RECONVERGENT B1 ;  /* 0x0000000000017941 */ /* 0x000fea0003800200 */
.L_x_602:
        /* <DEDUP_REMOVED lines=12> */
.L_x_605:
[----:B------:R-:W-:Y:S05]  /*51d0*/  BSYNC.RECONVERGENT B1 ;  /* 0x0000000000017941 */ /* 0x000fea0003800200 */
.L_x_604:
        /* <DEDUP_REMOVED lines=84> */
.L_x_563:
[----:B------:R-:W-:Y:S05]  /*5720*/  BSYNC.RECONVERGENT B0 ;  /* 0x0000000000007941 */ /* 0x000fea0003800200 */
.L_x_538:
[----:B------:R-:W-:Y:S05]  /*5730*/  @P1 EXIT ;  /* 0x000000000000194d */ /* 0x000fea0003800000 */
[----:B012---:R-:W0:Y:S01]  /*5740*/  LDC.64 R2, c[0x0][0x398] ;  /* 0x0000e600ff027b82 */ /* 0x007e220000000a00 */
[----:B----4-:R-:W-:Y:S02]  /*5750*/  IMAD.MOV.U32 R7, RZ, RZ, R5 ;  /* 0x000000ffff077224 */ /* 0x010fe400078e0005 */
[----:B0-----:R-:W-:-:S05]  /*5760*/  IMAD.WIDE.U32 R2, R0, 0x10, R2 ;  /* 0x0000001000027825 */ /* 0x001fca00078e0002 */
[----:B------:R-:W-:Y:S04]  /*5770*/  STG.E.64 desc[UR10][R2.64+0x8], R6 ;  /* 0x0000080602007986 */ /* 0x000fe8000c101b0a */
[----:B------:R-:W-:Y:S01]  /*5780*/  STG.E.U8 desc[UR10][R2.64], R4 ;  /* 0x0000000402007986 */ /* 0x000fe2000c10110a */
[----:B------:R-:W-:Y:S05]  /*5790*/  EXIT ;  /* 0x000000000000794d */ /* 0x000fea0003800000 */
.L_x_606:
        /* <DEDUP_REMOVED lines=14> */
.L_x_685:


//--------------------- .text._ZN3cub18CUB_300001_SM_10006detail6reduce28DeviceReduceSingleTileKernelINS2_10policy_hubIN4cuda3std3__45tupleIJblEEEjN6thrust24THRUST_300001_SM_1000_NS8cuda_cub9__find_if7functorIS9_EEE10Policy1000ENSB_12zip_iteratorINS8_IJNSD_26transform_input_iterator_tIbNSB_6detail15normal_iteratorINSB_10device_ptrIiEEEENS7_10__not_fn_tI7is_evenEEEENSB_17counting_iteratorIlNSB_11use_defaultESU_SU_EEEEEEEPS9_jSF_S9_S9_NS7_10__identityEEEvT0_T1_T2_T3_T4_T6_ --------------------------
	.section	.text._ZN3cub18CUB_300001_SM_10006detail6reduce28DeviceReduceSingleTileKernelINS2_10policy_hubIN4cuda3std3__45tupleIJblEEEjN6thrust24THRUST_300001_SM_1000_NS8cuda_cub9__find_if7functorIS9_EEE10Policy1000ENSB_12zip_iteratorINS8_IJNSD_26transform_input_iterator_tIbNSB_6detail15normal_iteratorINSB_10device_ptrIiEEEENS7_10__not_fn_tI7is_evenEEEENSB_17counting_iteratorIlNSB_11use_defaultESU_SU_EEEEEEEPS9_jSF_S9_S9_NS7_10__identityEEEvT0_T1_T2_T3_T4_T6_,"ax",@progbits
	.align	128
        .global         _ZN3cub18CUB_300001_SM_10006detail6reduce28DeviceReduceSingleTileKernelINS2_10policy_hubIN4cuda3std3__45tupleIJblEEEjN6thrust24THRUST_300001_SM_1000_NS8cuda_cub9__find_if7functorIS9_EEE10Policy1000ENSB_12zip_iteratorINS8_IJNSD_26transform_input_iterator_tIbNSB_6detail15normal_iteratorINSB_10device_ptrIiEEEENS7_10__not_fn_tI7is_evenEEEENSB_17counting_iteratorIlNSB_11use_defaultESU_SU_EEEEEEEPS9_jSF_S9_S9_NS7_10__identityEEEvT0_T1_T2_T3_T4_T6_
        .type           _ZN3cub18CUB_300001_SM_10006detail6reduce28DeviceReduceSingleTileKernelINS2_10policy_hubIN4cuda3std3__45tupleIJblEEEjN6thrust24THRUST_300001_SM_1000_NS8cuda_cub9__find_if7functorIS9_EEE10Policy1000ENSB_12zip_iteratorINS8_IJNSD_26transform_input_iterator_tIbNSB_6detail15normal_iteratorINSB_10device_ptrIiEEEENS7_10__not_fn_tI7is_evenEEEENSB_17counting_iteratorIlNSB_11use_defaultESU_SU_EEEEEEEPS9_jSF_S9_S9_NS7_10__identityEEEvT0_T1_T2_T3_T4_T6_,@function
        .size           _ZN3cub18CUB_300001_SM_10006detail6reduce28DeviceReduceSingleTileKernelINS2_10policy_hubIN4cuda3std3__45tupleIJblEEEjN6thrust24THRUST_300001_SM_1000_NS8cuda_cub9__find_if7functorIS9_EEE10Policy1000ENSB_12zip_iteratorINS8_IJNSD_26transform_input_iterator_tIbNSB_6detail15normal_iteratorINSB_10device_ptrIiEEEENS7_10__not_fn_tI7is_evenEEEENSB_17counting_iteratorIlNSB_11use_defaultESU_SU_EEEEEEEPS9_jSF_S9_S9_NS7_10__identityEEEvT0_T1_T2_T3_T4_T6_,(.L_x_686 - _ZN3cub18CUB_300001_SM_10006detail6reduce28DeviceReduceSingleTileKernelINS2_10policy_hubIN4cuda3std3__45tupleIJblEEEjN6thrust24THRUST_300001_SM_1000_NS8cuda_cub9__find_if7functorIS9_EEE10Policy1000ENSB_12zip_iteratorINS8_IJNSD_26transform_input_iterator_tIbNSB_6detail15normal_iteratorINSB_10device_ptrIiEEEENS7_10__not_fn_tI7is_evenEEEENSB_17counting_iteratorIlNSB_11use_defaultESU_SU_EEEEEEEPS9_jSF_S9_S9_NS7_10__identityEEEvT0_T1_T2_T3_T4_T6_)
        .other          _ZN3cub18CUB_300001_SM_10006detail6reduce28DeviceReduceSingleTileKernelINS2_10policy_hubIN4cuda3std3__45tupleIJblEEEjN6thrust24THRUST_300001_SM_1000_NS8cuda_cub9__find_if7functorIS9_EEE10Policy1000ENSB_12zip_iteratorINS8_IJNSD_26transform_input_iterator_tIbNSB_6detail15normal_iteratorINSB_10device_ptrIiEEEENS7_10__not_fn_tI7is_evenEEEENSB_17counting_iteratorIlNSB_11use_defaultESU_SU_EEEEEEEPS9_jSF_S9_S9_NS7_10__identityEEEvT0_T1_T2_T3_T4_T6_,@"STO_CUDA_ENTRY STV_DEFAULT"
_ZN3cub18CUB_300001_SM_10006detail6reduce28DeviceReduceSingleTileKernelINS2_10policy_hubIN4cuda3std3__45tupleIJblEEEjN6thrust24THRUST_300001_SM_1000_NS8cuda_cub9__find_if7functorIS9_EEE10Policy1000ENSB_12zip_iteratorINS8_IJNSD_26transform_input_iterator_tIbNSB_6detail15normal_iteratorINSB_10device_ptrIiEEEENS7_10__not_fn_tI7is_evenEEEENSB_17counting_iteratorIlNSB_11use_defaultESU_SU_EEEEEEEPS9_jSF_S9_S9_NS7_10__identityEEEvT0_T1_T2_T3_T4_T6_:
.text._ZN3cub18CUB_300001_SM_10006detail6reduce28DeviceReduceSingleTileKernelINS2_10policy_hubIN4cuda3std3__45tupleIJblEEEjN6thrust24THRUST_300001_SM_1000_NS8cuda_cub9__find_if7functorIS9_EEE10Policy1000ENSB_12zip_iteratorINS8_IJNSD_26transform_input_iterator_tIbNSB_6detail15normal_iteratorINSB_10device_ptrIiEEEENS7_10__not_fn_tI7is_evenEEEENSB_17counting_iteratorIlNSB_11use_defaultESU_SU_EEEEEEEPS9_jSF_S9_S9_NS7_10__identityEEEvT0_T1_T2_T3_T4_T6_:
        /* <DEDUP_REMOVED lines=14> */
.L_x_607:
        /* <DEDUP_REMOVED lines=33> */
.L_x_614:
        /* <DEDUP_REMOVED lines=19> */
[----:B------:R-:W-:Y:S02]  /*0420*/  @P2 SEL R20, R12, 0x1, !P5 ;  /* 0x000000010c142807 */ /* 0x000fe40006800000 */
[----:B------:R-:W-:Y:S02]  /*0430*/  IADD3 R12, P6, PT, R16, 0x100, RZ ;  /* 0x00000100100c7810 */ /* 0x000fe40007fde0ff */
[----:B------:R-:W-:-:S02]  /*0440*/  LOP3.LUT P3, RZ, R20, 0xff, RZ, 0xc0, !PT ;  /* 0x000000ff14ff7812 */ /* 0x000fc4000786c0ff */
[C---:B---3--:R-:W-:Y:S01]  /*0450*/  LOP3.LUT P4, RZ, R21.reuse, 0x1, RZ, 0xc0, !PT ;  /* 0x0000000115ff7812 */ /* 0x048fe2000788c0ff */
[----:B0-----:R-:W-:Y:S01]  /*0460*/  IMAD.X R9, RZ, RZ, R13, P6 ;  /* 0x000000ffff097224 */ /* 0x001fe200030e060d */
[----:B------:R-:W-:Y:S02]  /*0470*/  LOP3.LUT R21, R21, 0x1, RZ, 0xc0, !PT ;  /* 0x0000000115157812 */ /* 0x000fe400078ec0ff */
[C---:B------:R-:W-:Y:S02]  /*0480*/  @P5 SEL R23, R16.reuse, R23, P0 ;  /* 0x0000001710175207 */ /* 0x040fe40000000000 */
[C---:B------:R-:W-:Y:S02]  /*0490*/  @P5 SEL R14, R13.reuse, R14, P0 ;  /* 0x0000000e0d0e5207 */ /* 0x040fe40000000000 */
[----:B------:R-:W-:Y:S02]  /*04a0*/  SEL R25, R16, R23, !P2 ;  /* 0x0000001710197207 */ /* 0x000fe40005000000 */
[----:B------:R-:W-:-:S02]  /*04b0*/  SEL R14, R13, R14, !P2 ;  /* 0x0000000e0d0e7207 */ /* 0x000fc40005000000 */
[-C--:B------:R-:W-:Y:S02]  /*04c0*/  ISETP.LT.U32.AND P0, PT, R12, R25.reuse, PT ;  /* 0x000000190c00720c */ /* 0x080fe40003f01070 */
[----:B------:R-:W-:Y:S02]  /*04d0*/  @P3 SEL R21, R20, 0x1, !P4 ;  /* 0x0000000114153807 */ /* 0x000fe40006000000 */
[----:B------:R-:W-:Y:S02]  /*04e0*/  ISETP.LT.AND.EX P0, PT, R9, R14, PT, P0 ;  /* 0x0000000e0900720c */ /* 0x000fe40003f01300 */
[----:B------:R-:W-:Y:S02]  /*04f0*/  LOP3.LUT P2, RZ, R21, 0xff, RZ, 0xc0, !PT ;  /* 0x000000ff15ff7812 */ /* 0x000fe4000784c0ff */
[----:B------:R-:W-:Y:S02]  /*0500*/  @P4 SEL R25, R12, R25, P0 ;  /* 0x000000190c194207 */ /* 0x000fe40000000000 */
[----:B------:R-:W-:-:S02]  /*0510*/  IADD3 R23, P5, PT, R16, 0x200, RZ ;  /* 0x0000020010177810 */ /* 0x000fc40007fbe0ff */
[C---:B------:R-:W-:Y:S02]  /*0520*/  @P4 SEL R14, R9.reuse, R14, P0 ;  /* 0x0000000e090e4207 */ /* 0x040fe40000000000 */
[----:B----4-:R-:W-:Y:S01]  /*0530*/  LOP3.LUT P4, RZ, R22, 0x1, RZ, 0xc0, !PT ;  /* 0x0000000116ff7812 */ /* 0x010fe2000788c0ff */
[----:B------:R-:W-:Y:S01]  /*0540*/  IMAD.X R8, RZ, RZ, R13, P5 ;  /* 0x000000ffff087224 */ /* 0x000fe200028e060d */
[----:B------:R-:W-:Y:S02]  /*0550*/  SEL R12, R12, R25, !P3 ;  /* 0x000000190c0c7207 */ /* 0x000fe40005800000 */
        /* <DEDUP_REMOVED lines=16> */
[----:B------:R-:W-:Y:S02]  /*0660*/  @P3 SEL R19, R22, 0x1, !P4 ;  /* 0x0000000116133807 */ /* 0x000fe40006000000 */
[----:B------:R-:W-:Y:S02]  /*0670*/  @P4 SEL R23, R14, R23, P0 ;  /* 0x000000170e174207 */ /* 0x000fe40000000000 */
[----:B------:R-:W-:Y:S02]  /*0680*/  @P4 SEL R8, R9, R8, P0 ;  /* 0x0000000809084207 */ /* 0x000fe40000000000 */
        /* <DEDUP_REMOVED lines=11> */
[----:B------:R-:W-:Y:S02]  /*0740*/  IADD3 R12, P5, PT, R16, 0x500, RZ ;  /* 0x00000500100c7810 */ /* 0x000fe40007fbe0ff */
[----:B------:R-:W-:Y:S02]  /*0750*/  @P4 SEL R9, R8, R9, P0 ;  /* 0x0000000908094207 */ /* 0x000fe40000000000 */
        /* <DEDUP_REMOVED lines=8> */
[----:B------:R-:W-:Y:S02]  /*07e0*/  @P3 SEL R17, R18, 0x1, !P4 ;  /* 0x0000000112113807 */ /* 0x000fe40006000000 */
[----:B------:R-:W-:-:S02]  /*07f0*/  @P4 SEL R21, R12, R21, P0 ;  /* 0x000000150c154207 */ /* 0x000fc40000000000 */
[----:B------:R-:W-:Y:S02]  /*0800*/  IADD3 R9, P5, PT, R16, 0x600, RZ ;  /* 0x0000060010097810 */ /* 0x000fe40007fbe0ff */
[----:B------:R-:W-:Y:S02]  /*0810*/  @P4 SEL R8, R19, R8, P0 ;  /* 0x0000000813084207 */ /* 0x000fe40000000000 */
        /* <DEDUP_REMOVED lines=11> */
[----:B------:R-:W-:-:S02]  /*08d0*/  @P2 SEL R15, R17, 0x1, !P4 ;  /* 0x00000001110f2807 */ /* 0x000fc40006000000 */
        /* <DEDUP_REMOVED lines=9> */
[----:B------:R-:W-:Y:S02]  /*0970*/  @P3 SEL R9, R16, R9, P0 ;  /* 0x0000000910093207 */ /* 0x000fe40000000000 */
[----:B------:R-:W-:Y:S02]  /*0980*/  @P3 SEL R17, R14, R17, P0 ;  /* 0x000000110e113207 */ /* 0x000fe40000000000 */
[----:B------:R-:W-:Y:S02]  /*0990*/  @P2 SEL R11, R15, 0x1, !P3 ;  /* 0x000000010f0b2807 */ /* 0x000fe40005800000 */
[----:B------:R-:W-:Y:S02]  /*09a0*/  SEL R13, R16, R9, !P2 ;  /* 0x00000009100d7207 */ /* 0x000fe40005000000 */
[----:B------:R-:W-:Y:S02]  /*09b0*/  SEL R14, R14, R17, !P2 ;  /* 0x000000110e0e7207 */ /* 0x000fe40005000000 */
[----:B------:R-:W-:Y:S01]  /*09c0*/  PRMT R12, R11, 0x7610, R12 ;  /* 0x000076100b0c7816 */ /* 0x000fe2000000000c */
[----:B------:R-:W-:Y:S06]  /*09d0*/  @P4 BRA `(.L_x_614) ;  /* 0xfffffff800444947 */ /* 0x000fec000383ffff */
.L_x_613:
[----:B------:R-:W-:Y:S05]  /*09e0*/  BSYNC.RECONVERGENT B2 ;  /* 0x0000000000027941 */ /* 0x000fea0003800200 */
.L_x_612:
        /* <DEDUP_REMOVED lines=23> */
[----:B------:R-:W-:-:S04]  /*0b60*/  @P3 SEL R6, R12, 0x1, !P4 ;  /* 0x000000010c063807 */ /* 0x000fc80006000000 */
[----:B------:R-:W-:-:S05]  /*0b70*/  LOP3.LUT P2, RZ, R6, 0xff, RZ, 0xc0, !PT ;  /* 0x000000ff06ff7812 */ /* 0x000fca000784c0ff */
[C---:B------:R-:W-:Y:S02]  /*0b80*/  @P4 SEL R13, R16.reuse, R13, P0 ;  /* 0x0000000d100d4207 */ /* 0x040fe40000000000 */
[----:B------:R-:W-:Y:S02]  /*0b90*/  @P4 SEL R14, R17, R14, P0 ;  /* 0x0000000e110e4207 */ /* 0x000fe40000000000 */
[----:B----4-:R-:W-:Y:S02]  /*0ba0*/  LOP3.LUT P4, RZ, R9, 0x1, RZ, 0xc0, !PT ;  /* 0x0000000109ff7812 */ /* 0x010fe4000788c0ff */
[----:B------:R-:W-:Y:S02]  /*0bb0*/  SEL R15, R16, R13, !P3 ;  /* 0x0000000d100f7207 */ /* 0x000fe40005800000 */
[----:B------:R-:W-:Y:S02]  /*0bc0*/  SEL R14, R17, R14, !P3 ;  /* 0x0000000e110e7207 */ /* 0x000fe40005800000 */
[----:B------:R-:W-:-:S02]  /*0bd0*/  ISETP.LT.U32.AND P0, PT, R8, R15, PT ;  /* 0x0000000f0800720c */ /* 0x000fc40003f01070 */
[----:B------:R-:W-:Y:S02]  /*0be0*/  LOP3.LUT R9, R9, 0x1, RZ, 0xc0, !PT ;  /* 0x0000000109097812 */ /* 0x000fe400078ec0ff */
[-C--:B------:R-:W-:Y:S02]  /*0bf0*/  ISETP.LT.AND.EX P0, PT, R5, R14.reuse, PT, P0 ;  /* 0x0000000e0500720c */ /* 0x080fe40003f01300 */
[----:B------:R-:W-:Y:S02]  /*0c00*/  @P2 SEL R9, R6, 0x1, !P4 ;  /* 0x0000000106092807 */ /* 0x000fe40006000000 */
[----:B------:R-:W-:Y:S02]  /*0c10*/  @P4 SEL R15, R8, R15, P0 ;  /* 0x0000000f080f4207 */ /* 0x000fe40000000000 */
[----:B------:R-:W-:Y:S01]  /*0c20*/  IADD3 R13, P5, PT, R4, UR10, RZ ;  /* 0x0000000a040d7c10 */ /* 0x000fe2000ffbe0ff */
[----:B------:R-:W-:Y:S01]  /*0c30*/  VIADD R4, R7, 0x300 ;  /* 0x0000030007047836 */ /* 0x000fe20000000000 */
[----:B------:R-:W-:Y:S01]  /*0c40*/  LOP3.LUT P3, RZ, R9, 0xff, RZ, 0xc0, !PT ;  /* 0x000000ff09ff7812 */ /* 0x000fe2000786c0ff */
[----:B------:R-:W-:Y:S01]  /*0c50*/  VIADD R7, R7, 0x400 ;  /* 0x0000040007077836 */ /* 0x000fe20000000000 */
[----:B------:R-:W-:-:S02]  /*0c60*/  @P4 SEL R14, R5, R14, P0 ;  /* 0x0000000e050e4207 */ /* 0x000fc40000000000 */
[----:B-----5:R-:W-:Y:S02]  /*0c70*/  LOP3.LUT P4, RZ, R10, 0x1, RZ, 0xc0, !PT ;  /* 0x000000010aff7812 */ /* 0x020fe4000788c0ff */
[----:B------:R-:W-:Y:S02]  /*0c80*/  SEL R6, R8, R15, !P2 ;  /* 0x0000000f08067207 */ /* 0x000fe40005000000 */
[----:B------:R-:W-:Y:S01]  /*0c90*/  SEL R8, R5, R14, !P2 ;  /* 0x0000000e05087207 */ /* 0x000fe20005000000 */
[----:B------:R-:W-:Y:S01]  /*0ca0*/  IMAD.X R5, RZ, RZ, UR11, P5 ;  /* 0x0000000bff057e24 */ /* 0x000fe2000a8e06ff */
[----:B------:R-:W-:Y:S02]  /*0cb0*/  ISETP.LT.U32.AND P0, PT, R13, R6, PT ;  /* 0x000000060d00720c */ /* 0x000fe40003f01070 */
[----:B------:R-:W-:Y:S02]  /*0cc0*/  LOP3.LUT R10, R10, 0x1, RZ, 0xc0, !PT ;  /* 0x000000010a0a7812 */ /* 0x000fe400078ec0ff */
[----:B------:R-:W-:-:S02]  /*0cd0*/  ISETP.LT.AND.EX P0, PT, R5, R8, PT, P0 ;  /* 0x000000080500720c */ /* 0x000fc40003f01300 */
[----:B------:R-:W-:Y:S02]  /*0ce0*/  @P3 SEL R10, R9, 0x1, !P4 ;  /* 0x00000001090a3807 */ /* 0x000fe40006000000 */
[----:B------:R-:W-:Y:S02]  /*0cf0*/  @P4 SEL R6, R13, R6, P0 ;  /* 0x000000060d064207 */ /* 0x000fe40000000000 */
[----:B------:R-:W-:Y:S02]  /*0d00*/  @P4 SEL R8, R5, R8, P0 ;  /* 0x0000000805084207 */ /* 0x000fe40000000000 */
        /* <DEDUP_REMOVED lines=9> */
[----:B------:R-:W-:Y:S02]  /*0da0*/  @P2 SEL R11, R10, 0x1, !P4 ;  /* 0x000000010a0b2807 */ /* 0x000fe40006000000 */
[----:B------:R-:W-:Y:S02]  /*0db0*/  @P4 SEL R13, R4, R13, P0 ;  /* 0x0000000d040d4207 */ /* 0x000fe40000000000 */
[----:B------:R-:W-:Y:S02]  /*0dc0*/  @P4 SEL R5, R14, R5, P0 ;  /* 0x000000050e054207 */ /* 0x000fe40000000000 */
[----:B------:R-:W-:Y:S02]  /*0dd0*/  SEL R13, R4, R13, !P2 ;  /* 0x0000000d040d7207 */ /* 0x000fe40005000000 */
[----:B------:R-:W-:Y:S02]  /*0de0*/  SEL R14, R14, R5, !P2 ;  /* 0x000000050e0e7207 */ /* 0x000fe40005000000 */
[----:B------:R-:W-:-:S07]  /*0df0*/  PRMT R12, R11, 0x7610, R12 ;  /* 0x000076100b0c7816 */ /* 0x000fce000000000c */
.L_x_616:
[----:B------:R-:W-:Y:S05]  /*0e00*/  BSYNC.RECONVERGENT B2 ;  /* 0x0000000000027941 */ /* 0x000fea0003800200 */
.L_x_615:
        /* <DEDUP_REMOVED lines=37> */
.L_x_618:
[----:B------:R-:W-:Y:S05]  /*1060*/  BSYNC.RECONVERGENT B2 ;  /* 0x0000000000027941 */ /* 0x000fea0003800200 */
.L_x_617:
        /* <DEDUP_REMOVED lines=18> */
.L_x_611:
[----:B------:R-:W-:Y:S05]  /*1190*/  BSYNC.RECONVERGENT B1 ;  /* 0x0000000000017941 */ /* 0x000fea0003800200 */
.L_x_610:
        /* <DEDUP_REMOVED lines=26> */
.L_x_621:
[----:B------:R-:W-:Y:S05]  /*1340*/  BSYNC.RECONVERGENT B1 ;  /* 0x0000000000017941 */ /* 0x000fea0003800200 */
.L_x_620:
        /* <DEDUP_REMOVED lines=23> */
.L_x_623:
[----:B------:R-:W-:Y:S05]  /*14c0*/  BSYNC.RECONVERGENT B1 ;  /* 0x0000000000017941 */ /* 0x000fea0003800200 */
.L_x_622:
        /* <DEDUP_REMOVED lines=20> */
.L_x_625:
[----:B------:R-:W-:Y:S05]  /*1610*/  BSYNC.RECONVERGENT B1 ;  /* 0x0000000000017941 */ /* 0x000fea0003800200 */
.L_x_624:
        /* <DEDUP_REMOVED lines=20> */
.L_x_627:
[----:B------:R-:W-:Y:S05]  /*1760*/  BSYNC.RECONVERGENT B1 ;  /* 0x0000000000017941 */ /* 0x000fea0003800200 */
.L_x_626:
        /* <DEDUP_REMOVED lines=20> */
.L_x_629:
[----:B------:R-:W-:Y:S05]  /*18b0*/  BSYNC.RECONVERGENT B1 ;  /* 0x0000000000017941 */ /* 0x000fea0003800200 */
.L_x_628:
        /* <DEDUP_REMOVED lines=12> */
.L_x_631:
[----:B------:R-:W-:Y:S05]  /*1980*/  BSYNC.RECONVERGENT B1 ;  /* 0x0000000000017941 */ /* 0x000fea0003800200 */
.L_x_630:
        /* <DEDUP_REMOVED lines=84> */
.L_x_619:
        /* <DEDUP_REMOVED lines=36> */
.L_x_634:
[----:B------:R-:W-:Y:S05]  /*2110*/  BSYNC.RECONVERGENT B1 ;  /* 0x0000000000017941 */ /* 0x000fea0003800200 */
.L_x_633:
        /* <DEDUP_REMOVED lines=21> */
.L_x_636:
[----:B------:R-:W-:Y:S05]  /*2270*/  BSYNC.RECONVERGENT B1 ;  /* 0x0000000000017941 */ /* 0x000fea0003800200 */
.L_x_635:
        /* <DEDUP_REMOVED lines=20> */
.L_x_638:
[----:B------:R-:W-:Y:S05]  /*23c0*/  BSYNC.RECONVERGENT B1 ;  /* 0x0000000000017941 */ /* 0x000fea0003800200 */
.L_x_637:
        /* <DEDUP_REMOVED lines=20> */
.L_x_640:
[----:B------:R-:W-:Y:S05]  /*2510*/  BSYNC.RECONVERGENT B1 ;  /* 0x0000000000017941 */ /* 0x000fea0003800200 */
.L_x_639:
        /* <DEDUP_REMOVED lines=20> */
.L_x_642:
[----:B------:R-:W-:Y:S05]  /*2660*/  BSYNC.RECONVERGENT B1 ;  /* 0x0000000000017941 */ /* 0x000fea0003800200 */
.L_x_641:
        /* <DEDUP_REMOVED lines=12> */
.L_x_644:
[----:B------:R-:W-:Y:S05]  /*2730*/  BSYNC.RECONVERGENT B1 ;  /* 0x0000000000017941 */ /* 0x000fea0003800200 */
.L_x_643:
        /* <DEDUP_REMOVED lines=26> */
.L_x_645:
        /* <DEDUP_REMOVED lines=16> */
.L_x_646:
        /* <DEDUP_REMOVED lines=16> */
.L_x_647:
        /* <DEDUP_REMOVED lines=16> */
.L_x_648:
        /* <DEDUP_REMOVED lines=16> */
.L_x_649:
        /* <DEDUP_REMOVED lines=16> */
.L_x_650:
        /* <DEDUP_REMOVED lines=17> */
.L_x_609:
        /* <DEDUP_REMOVED lines=37> */
[C---:B------:R-:W-:Y:S02]  /*3140*/  @P3 SEL R13, R4.reuse, R13, P1 ;  /* 0x0000000d040d3207 */ /* 0x040fe40000800000 */
[----:B------:R-:W-:Y:S02]  /*3150*/  @P3 SEL R14, R9, R14, P1 ;  /* 0x0000000e090e3207 */ /* 0x000fe40000800000 */
        /* <DEDUP_REMOVED lines=9> */
.L_x_653:
[----:B------:R-:W-:-:S05]  /*31f0*/  IMAD.WIDE.U32 R4, R16, 0x4, R2 ;  /* 0x0000000410047825 */ /* 0x000fca00078e0002 */
[----:B------:R-:W3:Y:S04]  /*3200*/  LDG.E.U8 R6, desc[UR8][R4.64] ;  /* 0x0000000804067981 */ /* 0x000ee8000c1e1100 */
[----:B------:R-:W4:Y:S04]  /*3210*/  LDG.E.U8 R7, desc[UR8][R4.64+0x400] ;  /* 0x0004000804077981 */ /* 0x000f28000c1e1100 */
[----:B------:R-:W5:Y:S04]  /*3220*/  LDG.E.U8 R8, desc[UR8][R4.64+0x800] ;  /* 0x0008000804087981 */ /* 0x000f68000c1e1100 */
[----:B------:R1:W5:Y:S01]  /*3230*/  LDG.E.U8 R9, desc[UR8][R4.64+0xc00] ;  /* 0x000c000804097981 */ /* 0x000362000c1e1100 */
[----:B------:R-:W-:-:S02]  /*3240*/  LOP3.LUT P3, RZ, R12, 0xff, RZ, 0xc0, !PT ;  /* 0x000000ff0cff7812 */ /* 0x000fc4000786c0ff */
[----:B--2---:R-:W-:-:S04]  /*3250*/  IADD3 R10, P1, P2, R15, UR6, R16 ;  /* 0x000000060f0a7c10 */ /* 0x004fc8000fa3e010 */
[C---:B------:R-:W-:Y:S02]  /*3260*/  ISETP.LT.U32.AND P0, PT, R10.reuse, R13, PT ;  /* 0x0000000d0a00720c */ /* 0x040fe40003f01070 */
[----:B------:R-:W-:Y:S02]  /*3270*/  IADD3.X R11, PT, PT, RZ, UR7, RZ, P1, P2 ;  /* 0x00000007ff0b7c10 */ /* 0x000fe40008fe44ff */
[----:B-1----:R-:W-:Y:S02]  /*3280*/  IADD3 R4, P5, PT, R10, 0x100, RZ ;  /* 0x000001000a047810 */ /* 0x002fe40007fbe0ff */
[----:B------:R-:W-:-:S03]  /*3290*/  ISETP.LT.AND.EX P0, PT, R11, R14, PT, P0 ;  /* 0x0000000e0b00720c */ /* 0x000fc60003f01300 */
[----:B------:R-:W-:Y:S01]  /*32a0*/  IMAD.X R5, RZ, RZ, R11, P5 ;  /* 0x000000ffff057224 */ /* 0x000fe200028e060b */
[C---:B---3--:R-:W-:Y:S02]  /*32b0*/  LOP3.LUT P4, RZ, R6.reuse, 0x1, RZ, 0xc0, !PT ;  /* 0x0000000106ff7812 */ /* 0x048fe4000788c0ff */
[----:B------:R-:W-:Y:S02]  /*32c0*/  LOP3.LUT R6, R6, 0x1, RZ, 0xc0, !PT ;  /* 0x0000000106067812 */ /* 0x000fe400078ec0ff */
[----:B------:R-:W-:Y:S02]  /*32d0*/  @P3 SEL R6, R12, 0x1, !P4 ;  /* 0x000000010c063807 */ /* 0x000fe40006000000 */
[C---:B----4-:R-:W-:Y:S02]  /*32e0*/  LOP3.LUT P2, RZ, R7.reuse, 0x1, RZ, 0xc0, !PT ;  /* 0x0000000107ff7812 */ /* 0x050fe4000784c0ff */
[----:B------:R-:W-:Y:S02]  /*32f0*/  LOP3.LUT P1, RZ, R6, 0xff, RZ, 0xc0, !PT ;  /* 0x000000ff06ff7812 */ /* 0x000fe4000782c0ff */
[----:B------:R-:W-:-:S03]  /*3300*/  LOP3.LUT R7, R7, 0x1, RZ, 0xc0, !PT ;  /* 0x0000000107077812 */ /* 0x000fc600078ec0ff */
[C---:B------:R-:W-:Y:S02]  /*3310*/  @P4 SEL R13, R10.reuse, R13, P0 ;  /* 0x0000000d0a0d4207 */ /* 0x040fe40000000000 */
[C---:B------:R-:W-:Y:S02]  /*3320*/  @P4 SEL R14, R11.reuse, R14, P0 ;  /* 0x0000000e0b0e4207 */ /* 0x040fe40000000000 */
[----:B------:R-:W-:Y:S02]  /*3330*/  SEL R13, R10, R13, !P3 ;  /* 0x0000000d0a0d7207 */ /* 0x000fe40005800000 */
[----:B------:R-:W-:Y:S02]  /*3340*/  SEL R14, R11, R14, !P3 ;  /* 0x0000000e0b0e7207 */ /* 0x000fe40005800000 */
[----:B------:R-:W-:Y:S02]  /*3350*/  ISETP.LT.U32.AND P0, PT, R4, R13, PT ;  /* 0x0000000d0400720c */ /* 0x000fe40003f01070 */
[----:B------:R-:W-:-:S02]  /*3360*/  @P1 SEL R7, R6, 0x1, !P2 ;  /* 0x0000000106071807 */ /* 0x000fc40005000000 */
[CC--:B------:R-:W-:Y:S02]  /*3370*/  ISETP.LT.AND.EX P0, PT, R5.reuse, R14.reuse, PT, P0 ;  /* 0x0000000e0500720c */ /* 0x0c0fe40003f01300 */
[----:B------:R-:W-:Y:S02]  /*3380*/  IADD3 R6, P4, PT, R10, 0x200, RZ ;  /* 0x000002000a067810 */ /* 0x000fe40007f9e0ff */
[----:B------:R-:W-:Y:S02]  /*3390*/  @P2 SEL R13, R4, R13, P0 ;  /* 0x0000000d040d2207 */ /* 0x000fe40000000000 */
[----:B------:R-:W-:Y:S02]  /*33a0*/  @P2 SEL R14, R5, R14, P0 ;  /* 0x0000000e050e2207 */ /* 0x000fe40000000000 */
[----:B-----5:R-:W-:Y:S02]  /*33b0*/  LOP3.LUT P2, RZ, R8, 0x1, RZ, 0xc0, !PT ;  /* 0x0000000108ff7812 */ /* 0x020fe4000784c0ff */
        /* <DEDUP_REMOVED lines=11> */
[----:B------:R-:W-:Y:S02]  /*3470*/  SEL R13, R6, R13, !P3 ;  /* 0x0000000d060d7207 */ /* 0x000fe40005800000 */
[----:B0-----:R-:W-:Y:S02]  /*3480*/  IADD3 R6, PT, PT, -R16, UR4, RZ ;  /* 0x0000000410067c10 */ /* 0x001fe4000fffe1ff */
[----:B------:R-:W-:-:S02]  /*3490*/  LOP3.LUT P2, RZ, R9, 0x1, RZ, 0xc0, !PT ;  /* 0x0000000109ff7812 */ /* 0x000fc4000784c0ff */
[----:B------:R-:W-:Y:S02]  /*34a0*/  LOP3.LUT P1, RZ, R8, 0xff, RZ, 0xc0, !PT ;  /* 0x000000ff08ff7812 */ /* 0x000fe4000782c0ff */
[----:B------:R-:W-:Y:S01]  /*34b0*/  SEL R14, R5, R14, !P3 ;  /* 0x0000000e050e7207 */ /* 0x000fe20005800000 */
[----:B------:R-:W-:Y:S01]  /*34c0*/  IMAD.X R5, RZ, RZ, R11, P4 ;  /* 0x000000ffff057224 */ /* 0x000fe200020e060b */
[----:B------:R-:W-:Y:S02]  /*34d0*/  ISETP.GE.U32.AND P3, PT, R6, 0x400, PT ;  /* 0x000004000600780c */ /* 0x000fe40003f66070 */
[----:B------:R-:W-:Y:S02]  /*34e0*/  ISETP.LT.U32.AND P0, PT, R4, R13, PT ;  /* 0x0000000d0400720c */ /* 0x000fe40003f01070 */
[----:B------:R-:W-:Y:S02]  /*34f0*/  LOP3.LUT R9, R9, 0x1, RZ, 0xc0, !PT ;  /* 0x0000000109097812 */ /* 0x000fe400078ec0ff */
        /* <DEDUP_REMOVED lines=9> */
[----:B------:R-:W-:-:S13]  /*3590*/  ISETP.GT.U32.AND P0, PT, R16, UR5, PT ;  /* 0x0000000510007c0c */ /* 0x000fda000bf04070 */
[----:B------:R-:W-:Y:S05]  /*35a0*/  @!P0 BRA `(.L_x_653) ;  /* 0xfffffffc00108947 */ /* 0x000fea000383ffff */
.L_x_651:
        /* <DEDUP_REMOVED lines=19> */
.L_x_658:
        /* <DEDUP_REMOVED lines=34> */
[----:B------:R-:W-:-:S04]  /*3900*/  @P2 SEL R24, R12, 0x1, !P3 ;  /* 0x000000010c182807 */ /* 0x000fc80005800000 */
[----:B------:R-:W-:-:S05]  /*3910*/  LOP3.LUT P1, RZ, R24, 0xff, RZ, 0xc0, !PT ;  /* 0x000000ff18ff7812 */ /* 0x000fca000782c0ff */
[----:B------:R-:W-:Y:S02]  /*3920*/  @P3 SEL R13, R7, R13, P0 ;  /* 0x0000000d070d3207 */ /* 0x000fe40000000000 */
[----:B------:R-:W-:Y:S02]  /*3930*/  @P3 SEL R32, R9, R32, P0 ;  /* 0x0000002009203207 */ /* 0x000fe40000000000 */
        /* <DEDUP_REMOVED lines=8> */
[----:B------:R-:W-:Y:S02]  /*39c0*/  @P1 SEL R26, R24, 0x1, !P3 ;  /* 0x00000001181a1807 */ /* 0x000fe40005800000 */
[----:B------:R-:W-:Y:S02]  /*39d0*/  IADD3 R24, P4, PT, R25, UR6, RZ ;  /* 0x0000000619187c10 */ /* 0x000fe4000ff9e0ff */
[----:B------:R-:W-:Y:S02]  /*39e0*/  @P3 SEL R14, R7, R14, P0 ;  /* 0x0000000e070e3207 */ /* 0x000fe40000000000 */
[----:B------:R-:W-:-:S02]  /*39f0*/  LOP3.LUT P2, RZ, R26, 0xff, RZ, 0xc0, !PT ;  /* 0x000000ff1aff7812 */ /* 0x000fc4000784c0ff */
[----:B------:R-:W-:Y:S02]  /*3a00*/  @P3 SEL R5, R12, R5, P0 ;  /* 0x000000050c053207 */ /* 0x000fe40000000000 */
[----:B------:R-:W-:Y:S02]  /*3a10*/  LOP3.LUT P3, RZ, R22, 0x1, RZ, 0xc0, !PT ;  /* 0x0000000116ff7812 */ /* 0x000fe4000786c0ff */
[----:B------:R-:W-:Y:S02]  /*3a20*/  SEL R7, R7, R14, !P1 ;  /* 0x0000000e07077207 */ /* 0x000fe40004800000 */
[----:B------:R-:W-:Y:S01]  /*3a30*/  SEL R12, R12, R5, !P1 ;  /* 0x000000050c0c7207 */ /* 0x000fe20004800000 */
[----:B------:R-:W-:Y:S01]  /*3a40*/  IMAD.X R5, RZ, RZ, UR7, P4 ;  /* 0x00000007ff057e24 */ /* 0x000fe2000a0e06ff */
[----:B------:R-:W-:Y:S02]  /*3a50*/  ISETP.LT.U32.AND P0, PT, R24, R7, PT ;  /* 0x000000071800720c */ /* 0x000fe40003f01070 */
[----:B------:R-:W-:-:S02]  /*3a60*/  LOP3.LUT R22, R22, 0x1, RZ, 0xc0, !PT ;  /* 0x0000000116167812 */ /* 0x000fc400078ec0ff */
[CC--:B------:R-:W-:Y:S02]  /*3a70*/  ISETP.LT.AND.EX P0, PT, R5.reuse, R12.reuse, PT, P0 ;  /* 0x0000000c0500720c */ /* 0x0c0fe40003f01300 */
[----:B------:R-:W-:Y:S02]  /*3a80*/  @P2 SEL R22, R26, 0x1, !P3 ;  /* 0x000000011a162807 */ /* 0x000fe40005800000 */
[----:B------:R-:W-:Y:S02]  /*3a90*/  @P3 SEL R7, R24, R7, P0 ;  /* 0x0000000718073207 */ /* 0x000fe40000000000 */
[----:B------:R-:W-:Y:S02]  /*3aa0*/  @P3 SEL R12, R5, R12, P0 ;  /* 0x0000000c050c3207 */ /* 0x000fe40000000000 */
        /* <DEDUP_REMOVED lines=21> */
[----:B------:R-:W-:-:S02]  /*3c00*/  @P2 SEL R6, R28, 0x1, !P3 ;  /* 0x000000011c062807 */ /* 0x000fc40005800000 */
[----:B------:R-:W-:Y:S02]  /*3c10*/  @P3 SEL R9, R14, R9, P0 ;  /* 0x000000090e093207 */ /* 0x000fe40000000000 */
[----:B------:R-:W-:Y:S02]  /*3c20*/  IADD3 R7, P4, PT, R31, UR6, RZ ;  /* 0x000000061f077c10 */ /* 0x000fe4000ff9e0ff */
[----:B------:R-:W-:Y:S02]  /*3c30*/  @P3 SEL R12, R5, R12, P0 ;  /* 0x0000000c050c3207 */ /* 0x000fe40000000000 */
        /* <DEDUP_REMOVED lines=8> */
[----:B------:R-:W-:Y:S02]  /*3cc0*/  @P1 SEL R8, R6, 0x1, !P3 ;  /* 0x0000000106081807 */ /* 0x000fe40005800000 */
[----:B------:R-:W-:Y:S02]  /*3cd0*/  @P3 SEL R14, R7, R14, P0 ;  /* 0x0000000e070e3207 */ /* 0x000fe40000000000 */
[----:B------:R-:W-:Y:S02]  /*3ce0*/  IADD3 R6, P4, PT, R33, UR6, RZ ;  /* 0x0000000621067c10 */ /* 0x000fe4000ff9e0ff */
[----:B------:R-:W-:Y:S02]  /*3cf0*/  @P3 SEL R5, R12, R5, P0 ;  /* 0x000000050c053207 */ /* 0x000fe40000000000 */
        /* <DEDUP_REMOVED lines=8> */
[----:B------:R-:W-:Y:S02]  /*3d80*/  @P3 SEL R7, R6, R7, P0 ;  /* 0x0000000706073207 */ /* 0x000fe40000000000 */
[----:B------:R-:W-:Y:S02]  /*3d90*/  @P3 SEL R12, R5, R12, P0 ;  /* 0x0000000c050c3207 */ /* 0x000fe40000000000 */
[----:B------:R-:W-:Y:S02]  /*3da0*/  @P2 SEL R10, R8, 0x1, !P3 ;  /* 0x00000001080a2807 */ /* 0x000fe40005800000 */
        /* <DEDUP_REMOVED lines=9> */
[----:B------:R-:W-:Y:S02]  /*3e40*/  @P3 SEL R6, R13, R6, P0 ;  /* 0x000000060d063207 */ /* 0x000fe40000000000 */
[----:B------:R-:W-:-:S02]  /*3e50*/  @P3 SEL R5, R14, R5, P0 ;  /* 0x000000050e053207 */ /* 0x000fc40000000000 */
[----:B------:R-:W-:Y:S02]  /*3e60*/  ISETP.NE.AND P0, PT, R19, RZ, PT ;  /* 0x000000ff1300720c */ /* 0x000fe40003f05270 */
[----:B------:R-:W-:Y:S02]  /*3e70*/  SEL R13, R13, R6, !P1 ;  /* 0x000000060d0d7207 */ /* 0x000fe40004800000 */
[----:B------:R-:W-:Y:S02]  /*3e80*/  @P1 SEL R4, R10, 0x1, !P3 ;  /* 0x000000010a041807 */ /* 0x000fe40005800000 */
[----:B------:R-:W-:Y:S02]  /*3e90*/  SEL R14, R14, R5, !P1 ;  /* 0x000000050e0e7207 */ /* 0x000fe40004800000 */
[----:B------:R-:W-:-:S05]  /*3ea0*/  PRMT R12, R4, 0x7610, R12 ;  /* 0x00007610040c7816 */ /* 0x000fca000000000c */
[----:B------:R-:W-:Y:S05]  /*3eb0*/  @P0 BRA `(.L_x_658) ;  /* 0xfffffff800080947 */ /* 0x000fea000383ffff */
[----:B------:R-:W-:Y:S05]  /*3ec0*/  BSYNC.RECONVERGENT B3 ;  /* 0x0000000000037941 */ /* 0x000fea0003800200 */
.L_x_657:
[----:B------:R-:W-:-:S07]  /*3ed0*/  VIADD R5, R20, 0xfffffc00 ;  /* 0xfffffc0014057836 */ /* 0x000fce0000000000 */
.L_x_656:
[----:B------:R-:W-:Y:S05]  /*3ee0*/  BSYNC.RECONVERGENT B2 ;  /* 0x0000000000027941 */ /* 0x000fea0003800200 */
.L_x_655:
        /* <DEDUP_REMOVED lines=29> */
[----:B------:R-:W-:-:S04]  /*40c0*/  @P3 SEL R6, R12, 0x1, !P4 ;  /* 0x000000010c063807 */ /* 0x000fc80006000000 */
[----:B------:R-:W-:-:S05]  /*40d0*/  LOP3.LUT P2, RZ, R6, 0xff, RZ, 0xc0, !PT ;  /* 0x000000ff06ff7812 */ /* 0x000fca000784c0ff */
[----:B------:R-:W-:Y:S02]  /*40e0*/  @P4 SEL R13, R4, R13, P0 ;  /* 0x0000000d040d4207 */ /* 0x000fe40000000000 */
[C---:B------:R-:W-:Y:S02]  /*40f0*/  @P4 SEL R14, R9.reuse, R14, P0 ;  /* 0x0000000e090e4207 */ /* 0x040fe40000000000 */
[----:B----4-:R-:W-:Y:S02]  /*4100*/  LOP3.LUT P4, RZ, R8, 0x1, RZ, 0xc0, !PT ;  /* 0x0000000108ff7812 */ /* 0x010fe4000788c0ff */
[----:B------:R-:W-:Y:S02]  /*4110*/  SEL R12, R4, R13, !P3 ;  /* 0x0000000d040c7207 */ /* 0x000fe40005800000 */
[----:B------:R-:W-:Y:S02]  /*4120*/  SEL R14, R9, R14, !P3 ;  /* 0x0000000e090e7207 */ /* 0x000fe40005800000 */
[----:B------:R-:W-:-:S02]  /*4130*/  ISETP.LT.U32.AND P0, PT, R7, R12, PT ;  /* 0x0000000c0700720c */ /* 0x000fc40003f01070 */
[----:B------:R-:W-:Y:S02]  /*4140*/  LOP3.LUT R8, R8, 0x1, RZ, 0xc0, !PT ;  /* 0x0000000108087812 */ /* 0x000fe400078ec0ff */
[----:B------:R-:W-:Y:S02]  /*4150*/  ISETP.LT.AND.EX P0, PT, R3, R14, PT, P0 ;  /* 0x0000000e0300720c */ /* 0x000fe40003f01300 */
[----:B------:R-:W-:Y:S02]  /*4160*/  @P2 SEL R8, R6, 0x1, !P4 ;  /* 0x0000000106082807 */ /* 0x000fe40006000000 */
[----:B------:R-:W-:Y:S02]  /*4170*/  @P4 SEL R12, R7, R12, P0 ;  /* 0x0000000c070c4207 */ /* 0x000fe40000000000 */
[----:B------:R-:W-:Y:S02]  /*4180*/  IADD3 R4, P5, PT, R23, UR6, RZ ;  /* 0x0000000617047c10 */ /* 0x000fe4000ffbe0ff */
[----:B------:R-:W-:-:S02]  /*4190*/  LOP3.LUT P3, RZ, R8, 0xff, RZ, 0xc0, !PT ;  /* 0x000000ff08ff7812 */ /* 0x000fc4000786c0ff */
[----:B------:R-:W-:Y:S02]  /*41a0*/  @P4 SEL R14, R3, R14, P0 ;  /* 0x0000000e030e4207 */ /* 0x000fe40000000000 */
[----:B-----5:R-:W-:Y:S02]  /*41b0*/  LOP3.LUT P4, RZ, R10, 0x1, RZ, 0xc0, !PT ;  /* 0x000000010aff7812 */ /* 0x020fe4000788c0ff */
        /* <DEDUP_REMOVED lines=23> */
[----:B------:R-:W-:-:S07]  /*4330*/  PRMT R12, R2, 0x7610, R12 ;  /* 0x00007610020c7816 */ /* 0x000fce000000000c */
.L_x_660:
[----:B------:R-:W-:Y:S05]  /*4340*/  BSYNC.RECONVERGENT B2 ;  /* 0x0000000000027941 */ /* 0x000fea0003800200 */
.L_x_659:
        /* <DEDUP_REMOVED lines=38> */
.L_x_662:
[----:B------:R-:W-:Y:S05]  /*45b0*/  BSYNC.RECONVERGENT B2 ;  /* 0x0000000000027941 */ /* 0x000fea0003800200 */
.L_x_661:
        /* <DEDUP_REMOVED lines=18> */
.L_x_654:
[----:B------:R-:W-:Y:S05]  /*46e0*/  BSYNC.RECONVERGENT B1 ;  /* 0x0000000000017941 */ /* 0x000fea0003800200 */
.L_x_652:
        /* <DEDUP_REMOVED lines=24> */
.L_x_664:
[----:B------:R-:W-:Y:S05]  /*4870*/  BSYNC.RECONVERGENT B1 ;  /* 0x0000000000017941 */ /* 0x000fea0003800200 */
.L_x_663:
        /* <DEDUP_REMOVED lines=23> */
.L_x_666:
[----:B------:R-:W-:Y:S05]  /*49f0*/  BSYNC.RECONVERGENT B1 ;  /* 0x0000000000017941 */ /* 0x000fea0003800200 */
.L_x_665:
        /* <DEDUP_REMOVED lines=20> */
.L_x_668:
[----:B------:R-:W-:Y:S05]  /*4b40*/  BSYNC.RECONVERGENT B1 ;  /* 0x0000000000017941 */ /* 0x000fea0003800200 */
.L_x_667:
        /* <DEDUP_REMOVED lines=20> */
.L_x_670:
[----:B------:R-:W-:Y:S05]  /*4c90*/  BSYNC.RECONVERGENT B1 ;  /* 0x0000000000017941 */ /* 0x000fea0003800200 */
.L_x_669:
        /* <DEDUP_REMOVED lines=20> */
.L_x_672:
[----:B------:R-:W-:Y:S05]  /*4de0*/  BSYNC.RECONVERGENT B1 ;  /* 0x0000000000017941 */ /* 0x000fea0003800200 */
.L_x_671:
        /* <DEDUP_REMOVED lines=12> */
.L_x_674:
[----:B------:R-:W-:Y:S05]  /*4eb0*/  BSYNC.RECONVERGENT B1 ;  /* 0x0000000000017941 */ /* 0x000fea0003800200 */
.L_x_673:
        /* <DEDUP_REMOVED lines=83> */
.L_x_632:
[----:B------:R-:W-:Y:S05]  /*53f0*/  BSYNC.RECONVERGENT B0 ;  /* 0x0000000000007941 */ /* 0x000fea0003800200 */
.L_x_608:
        /* <DEDUP_REMOVED lines=16> */
.L_x_675:
        /* <DEDUP_REMOVED lines=16> */
.L_x_686:


//--------------------- .text._ZN3cub18CUB_300001_SM_10006detail11EmptyKernelIvEEvv --------------------------
	.section	.text._ZN3cub18CUB_300001_SM_10006detail11EmptyKernelIvEEvv,"ax",@progbits
	.align	128
        .global         _ZN3cub18CUB_300001_SM_10006detail11EmptyKernelIvEEvv
        .type           _ZN3cub18CUB_300001_SM_10006detail11EmptyKernelIvEEvv,@function
        .size           _ZN3cub18CUB_300001_SM_10006detail11EmptyKernelIvEEvv,(.L_x_687 - _ZN3cub18CUB_300001_SM_10006detail11EmptyKernelIvEEvv)
        .other          _ZN3cub18CUB_300001_SM_10006detail11EmptyKernelIvEEvv,@"STO_CUDA_ENTRY STV_DEFAULT"
_ZN3cub18CUB_300001_SM_10006detail11EmptyKernelIvEEvv:
.text._ZN3cub18CUB_300001_SM_10006detail11EmptyKernelIvEEvv:
[----:B------:R-:W-:Y:S01]  /*0000*/  LDC R1, c[0x0][0x37c] ;  /* 0x0000df00ff017b82 */ /* 0x000fe20000000800 */
[----:B------:R-:W-:Y:S05]  /*0010*/  EXIT ;  /* 0x000000000000794d */ /* 0x000fea0003800000 */
.L_x_676:
        /* <DEDUP_REMOVED lines=14> */
.L_x_687:


//--------------------- .nv.shared._ZN3cub18CUB_300001_SM_10006detail6reduce18DeviceReduceKernelINS2_10policy_hubIN4cuda3std3__45tupleIJblEEEyN6thrust24THRUST_300001_SM_1000_NS8cuda_cub9__find_if7functorIS9_EEE10Policy1000ENSB_12zip_iteratorINS8_IJNSD_26transform_input_iterator_tIbNSB_6detail15normal_iteratorINSB_10device_ptrIiEEEE7is_evenEENSB_17counting_iteratorIlNSB_11use_defaultESS_SS_EEEEEEEySF_S9_NS7_10__identityEEEvT0_PT3_T1_NS0_13GridEvenShareIS10_EET2_T4_ --------------------------
	.section	.nv.shared._ZN3cub18CUB_300001_SM_10006detail6reduce18DeviceReduceKernelINS2_10policy_hubIN4cuda3std3__45tupleIJblEEEyN6thrust24THRUST_300001_SM_1000_NS8cuda_cub9__find_if7functorIS9_EEE10Policy1000ENSB_12zip_iteratorINS8_IJNSD_26transform_input_iterator_tIbNSB_6detail15normal_iteratorINSB_10device_ptrIiEEEE7is_evenEENSB_17counting_iteratorIlNSB_11use_defaultESS_SS_EEEEEEEySF_S9_NS7_10__identityEEEvT0_PT3_T1_NS0_13GridEvenShareIS10_EET2_T4_,"aw",@nobits
	.sectionflags	@""
	.align	8
.nv.shared._ZN3cub18CUB_300001_SM_10006detail6reduce18DeviceReduceKernelINS2_10policy_hubIN4cuda3std3__45tupleIJblEEEyN6thrust24THRUST_300001_SM_1000_NS8cuda_cub9__find_if7functorIS9_EEE10Policy1000ENSB_12zip_iteratorINS8_IJNSD_26transform_input_iterator_tIbNSB_6detail15normal_iteratorINSB_10device_ptrIiEEEE7is_evenEENSB_17counting_iteratorIlNSB_11use_defaultESS_SS_EEEEEEEySF_S9_NS7_10__identityEEEvT0_PT3_T1_NS0_13GridEvenShareIS10_EET2_T4_:
	.zero		1176


//--------------------- .nv.shared.reserved.0     --------------------------
	.section	.nv.shared.reserved.0,"aw",@nobits
	.weak		__nv_reservedSMEM_offset_0_alias
	.size		__nv_reservedSMEM_offset_0_alias, 0, 64
	.other		__nv_reservedSMEM_offset_0_alias,@"STO_CUDA_RESERVED_SHARED STV_DEFAULT"
__nv_reservedSMEM_offset_0_alias:
	.zero		0
	.zero		64


//--------------------- .nv.global                --------------------------
	.section	.nv.global,"aw",@nobits
.nv.global:
	.type		_ZN34_INTERNAL_db8bc1ba_4_k_cu_0da159926thrust24THRUST_300001_SM_1000_NS12placeholders2_8E,@object
	.size		_ZN34_INTERNAL_db8bc1ba_4_k_cu_0da159926thrust24THRUST_300001_SM_1000_NS12placeholders2_8E,(_ZN34_INTERNAL_db8bc1ba_4_k_cu_0da159924cuda3std3__436_GLOBAL__N__db8bc1ba_4_k_cu_0da159926ignoreE - _ZN34_INTERNAL_db8bc1ba_4_k_cu_0da159926thrust24THRUST_300001_SM_1000_NS12placeholders2_8E)
_ZN34_INTERNAL_db8bc1ba_4_k_cu_0da159926thrust24THRUST_300001_SM_1000_NS12placeholders2_8E:
	.zero		1
	.type		_ZN34_INTERNAL_db8bc1ba_4_k_cu_0da159924cuda3std3__436_GLOBAL__N__db8bc1ba_4_k_cu_0da159926ignoreE,@object
	.size		_ZN34_INTERNAL_db8bc1ba_4_k_cu_0da159924cuda3std3__436_GLOBAL__N__db8bc1ba_4_k_cu_0da159926ignoreE,(_ZN34_INTERNAL_db8bc1ba_4_k_cu_0da159924cuda3std6ranges3__45__cpo4dataE - _ZN34_INTERNAL_db8bc1ba_4_k_cu_0da159924cuda3std3__436_GLOBAL__N__db8bc1ba_4_k_cu_0da159926ignoreE)
_ZN34_INTERNAL_db8bc1ba_4_k_cu_0da159924cuda3std3__436_GLOBAL__N__db8bc1ba_4_k_cu_0da159926ignoreE:
	.zero		1
	.type		_ZN34_INTERNAL_db8bc1ba_4_k_cu_0da159924cuda3std6ranges3__45__cpo4dataE,@object
	.size		_ZN34_INTERNAL_db8bc1ba_4_k_cu_0da159924cuda3std6ranges3__45__cpo4dataE,(_ZN34_INTERNAL_db8bc1ba_4_k_cu_0da159926thrust24THRUST_300001_SM_1000_NS6system3cpp3parE - _ZN34_INTERNAL_db8bc1ba_4_k_cu_0da159924cuda3std6ranges3__45__cpo4dataE)
_ZN34_INTERNAL_db8bc1ba_4_k_cu_0da159924cuda3std6ranges3__45__cpo4dataE:
	.zero		1
	.type		_ZN34_INTERNAL_db8bc1ba_4_k_cu_0da159926thrust24THRUST_300001_SM_1000_NS6system3cpp3parE,@object
	.size		_ZN34_INTERNAL_db8bc1ba_4_k_cu_0da159926thrust24THRUST_300001_SM_1000_NS6system3cpp3parE,(_ZN34_INTERNAL_db8bc1ba_4_k_cu_0da159924cuda3std3__45__cpo5beginE - _ZN34_INTERNAL_db8bc1ba_4_k_cu_0da159926thrust24THRUST_300001_SM_1000_NS6system3cpp3parE)
_ZN34_INTERNAL_db8bc1ba_4_k_cu_0da159926thrust24THRUST_300001_SM_1000_NS6system3cpp3parE:
	.zero		1
	.type		_ZN34_INTERNAL_db8bc1ba_4_k_cu_0da159924cuda3std3__45__cpo5beginE,@object
	.size		_ZN34_INTERNAL_db8bc1ba_4_k_cu_0da159924cuda3std3__45__cpo5beginE,(_ZN34_INTERNAL_db8bc1ba_4_k_cu_0da159924cuda3std6ranges3__45__cpo5beginE - _ZN34_INTERNAL_db8bc1ba_4_k_cu_0da159924cuda3std3__45__cpo5beginE)
_ZN34_INTERNAL_db8bc1ba_4_k_cu_0da159924cuda3std3__45__cpo5beginE:
	.zero		1
	.type		_ZN34_INTERNAL_db8bc1ba_4_k_cu_0da159924cuda3std6ranges3__45__cpo5beginE,@object
	.size		_ZN34_INTERNAL_db8bc1ba_4_k_cu_0da159924cuda3std6ranges3__45__cpo5beginE,(_ZN34_INTERNAL_db8bc1ba_4_k_cu_0da159926thrust24THRUST_300001_SM_1000_NS6deviceE - _ZN34_INTERNAL_db8bc1ba_4_k_cu_0da159924cuda3std6ranges3__45__cpo5beginE)
_ZN34_INTERNAL_db8bc1ba_4_k_cu_0da159924cuda3std6ranges3__45__cpo5beginE:
	.zero		1
	.type		_ZN34_INTERNAL_db8bc1ba_4_k_cu_0da159926thrust24THRUST_300001_SM_1000_NS6deviceE,@object
	.size		_ZN34_INTERNAL_db8bc1ba_4_k_cu_0da159926thrust24THRUST_300001_SM_1000_NS6deviceE,(_ZN34_INTERNAL_db8bc1ba_4_k_cu_0da159924cuda3std3__47nulloptE - _ZN34_INTERNAL_db8bc1ba_4_k_cu_0da159926thrust24THRUST_300001_SM_1000_NS6deviceE)
_ZN34_INTERNAL_db8bc1ba_4_k_cu_0da159926thrust24THRUST_300001_SM_1000_NS6deviceE:
	.zero		1
	.type		_ZN34_INTERNAL_db8bc1ba_4_k_cu_0da159924cuda3std3__47nulloptE,@object
	.size		_ZN34_INTERNAL_db8bc1ba_4_k_cu_0da159924cuda3std3__47nulloptE,(_ZN34_INTERNAL_db8bc1ba_4_k_cu_0da159924cuda3std6ranges3__45__cpo8distanceE - _ZN34_INTERNAL_db8bc1ba_4_k_cu_0da159924cuda3std3__47nulloptE)
_ZN34_INTERNAL_db8bc1ba_4_k_cu_0da159924cuda3std3__47nulloptE:
	.zero		1
	.type		_ZN34_INTERNAL_db8bc1ba_4_k_cu_0da159924cuda3std6ranges3__45__cpo8distanceE,@object
	.size		_ZN34_INTERNAL_db8bc1ba_4_k_cu_0da159924cuda3std6ranges3__45__cpo8distanceE,(_ZN34_INTERNAL_db8bc1ba_4_k_cu_0da159926thrust24THRUST_300001_SM_1000_NS12placeholders2_4E - _ZN34_INTERNAL_db8bc1ba_4_k_cu_0da159924cuda3std6ranges3__45__cpo8distanceE)
_ZN34_INTERNAL_db8bc1ba_4_k_cu_0da159924cuda3std6ranges3__45__cpo8distanceE:
	.zero		1
	.type		_ZN34_INTERNAL_db8bc1ba_4_k_cu_0da159926thrust24THRUST_300001_SM_1000_NS12placeholders2_4E,@object
	.size		_ZN34_INTERNAL_db8bc1ba_4_k_cu_0da159926thrust24THRUST_300001_SM_1000_NS12placeholders2_4E,(_ZN34_INTERNAL_db8bc1ba_4_k_cu_0da159924cuda3std3__45__cpo6rbeginE - _ZN34_INTERNAL_db8bc1ba_4_k_cu_0da159926thrust24THRUST_300001_SM_1000_NS12placeholders2_4E)
_ZN34_INTERNAL_db8bc1ba_4_k_cu_0da159926thrust24THRUST_300001_SM_1000_NS12placeholders2_4E:
	.zero		1
	.type		_ZN34_INTERNAL_db8bc1ba_4_k_cu_0da159924cuda3std3__45__cpo6rbeginE,@object
	.size		_ZN34_INTERNAL_db8bc1ba_4_k_cu_0da159924cuda3std3__45__cpo6rbeginE,(_ZN34_INTERNAL_db8bc1ba_4_k_cu_0da159924cuda3std6ranges3__45__cpo7advanceE - _ZN34_INTERNAL_db8bc1ba_4_k_cu_0da159924cuda3std3__45__cpo6rbeginE)
_ZN34_INTERNAL_db8bc1ba_4_k_cu_0da159924cuda3std3__45__cpo6rbeginE:
	.zero		1
	.type		_ZN34_INTERNAL_db8bc1ba_4_k_cu_0da159924cuda3std6ranges3__45__cpo7advanceE,@object
	.size		_ZN34_INTERNAL_db8bc1ba_4_k_cu_0da159924cuda3std6ranges3__45__cpo7advanceE,(_ZN34_INTERNAL_db8bc1ba_4_k_cu_0da159926thrust24THRUST_300001_SM_1000_NS12placeholders3_10E - _ZN34_INTERNAL_db8bc1ba_4_k_cu_0da159924cuda3std6ranges3__45__cpo7advanceE)
_ZN34_INTERNAL_db8bc1ba_4_k_cu_0da159924cuda3std6ranges3__45__cpo7advanceE:
	.zero		1
	.type		_ZN34_INTERNAL_db8bc1ba_4_k_cu_0da159926thrust24THRUST_300001_SM_1000_NS12placeholders3_10E,@object
	.size		_ZN34_INTERNAL_db8bc1ba_4_k_cu_0da159926thrust24THRUST_300001_SM_1000_NS12placeholders3_10E,(_ZN34_INTERNAL_db8bc1ba_4_k_cu_0da159924cuda3std3__48in_placeE - _ZN34_INTERNAL_db8bc1ba_4_k_cu_0da159926thrust24THRUST_300001_SM_1000_NS12placeholders3_10E)
_ZN34_INTERNAL_db8bc1ba_4_k_cu_0da159926thrust24THRUST_300001_SM_1000_NS12placeholders3_10E:
	.zero		1
	.type		_ZN34_INTERNAL_db8bc1ba_4_k_cu_0da159924cuda3std3__48in_placeE,@object
	.size		_ZN34_INTERNAL_db8bc1ba_4_k_cu_0da159924cuda3std3__48in_placeE,(_ZN34_INTERNAL_db8bc1ba_4_k_cu_0da159924cuda3std6ranges3__45__cpo4sizeE - _ZN34_INTERNAL_db8bc1ba_4_k_cu_0da159924cuda3std3__48in_placeE)
_ZN34_INTERNAL_db8bc1ba_4_k_cu_0da159924cuda3std3__48in_placeE:
	.zero		1
	.type		_ZN34_INTERNAL_db8bc1ba_4_k_cu_0da159924cuda3std6ranges3__45__cpo4sizeE,@object
	.size		_ZN34_INTERNAL_db8bc1ba_4_k_cu_0da159924cuda3std6ranges3__45__cpo4sizeE,(_ZN34_INTERNAL_db8bc1ba_4_k_cu_0da159926thrust24THRUST_300001_SM_1000_NS12placeholders2_2E - _ZN34_INTERNAL_db8bc1ba_4_k_cu_0da159924cuda3std6ranges3__45__cpo4sizeE)
_ZN34_INTERNAL_db8bc1ba_4_k_cu_0da159924cuda3std6ranges3__45__cpo4sizeE:
	.zero		1
	.type		_ZN34_INTERNAL_db8bc1ba_4_k_cu_0da159926thrust24THRUST_300001_SM_1000_NS12placeholders2_2E,@object
	.size		_ZN34_INTERNAL_db8bc1ba_4_k_cu_0da159926thrust24THRUST_300001_SM_1000_NS12placeholders2_2E,(_ZN34_INTERNAL_db8bc1ba_4_k_cu_0da159924cuda3std3__45__cpo6cbeginE - _ZN34_INTERNAL_db8bc1ba_4_k_cu_0da159926thrust24THRUST_300001_SM_1000_NS12placeholders2_2E)
_ZN34_INTERNAL_db8bc1ba_4_k_cu_0da159926thrust24THRUST_300001_SM_1000_NS12placeholders2_2E:
	.zero		1
	.type		_ZN34_INTERNAL_db8bc1ba_4_k_cu_0da159924cuda3std3__45__cpo6cbeginE,@object
	.size		_ZN34_INTERNAL_db8bc1ba_4_k_cu_0da159924cuda3std3__45__cpo6cbeginE,(_ZN34_INTERNAL_db8bc1ba_4_k_cu_0da159924cuda3std6ranges3__45__cpo6cbeginE - _ZN34_INTERNAL_db8bc1ba_4_k_cu_0da159924cuda3std3__45__cpo6cbeginE)
_ZN34_INTERNAL_db8bc1ba_4_k_cu_0da159924cuda3std3__45__cpo6cbeginE:
	.zero		1
	.type		_ZN34_INTERNAL_db8bc1ba_4_k_cu_0da159924cuda3std6ranges3__45__cpo6cbeginE,@object
	.size		_ZN34_INTERNAL_db8bc1ba_4_k_cu_0da159924cuda3std6ranges3__45__cpo6cbeginE,(_ZN34_INTERNAL_db8bc1ba_4_k_cu_0da159926thrust24THRUST_300001_SM_1000_NS12placeholders2_6E - _ZN34_INTERNAL_db8bc1ba_4_k_cu_0da159924cuda3std6ranges3__45__cpo6cbeginE)
_ZN34_INTERNAL_db8bc1ba_4_k_cu_0da159924cuda3std6ranges3__45__cpo6cbeginE:
	.zero		1
	.type		_ZN34_INTERNAL_db8bc1ba_4_k_cu_0da159926thrust24THRUST_300001_SM_1000_NS12placeholders2_6E,@object
	.size		_ZN34_INTERNAL_db8bc1ba_4_k_cu_0da159926thrust24THRUST_300001_SM_1000_NS12placeholders2_6E,(_ZN34_INTERNAL_db8bc1ba_4_k_cu_0da159924cuda3std3__45__cpo7crbeginE - _ZN34_INTERNAL_db8bc1ba_4_k_cu_0da159926thrust24THRUST_300001_SM_1000_NS12placeholders2_6E)
_ZN34_INTERNAL_db8bc1ba_4_k_cu_0da159926thrust24THRUST_300001_SM_1000_NS12placeholders2_6E:
	.zero		1
	.type		_ZN34_INTERNAL_db8bc1ba_4_k_cu_0da159924cuda3std3__45__cpo7crbeginE,@object
	.size		_ZN34_INTERNAL_db8bc1ba_4_k_cu_0da159924cuda3std3__45__cpo7crbeginE,(_ZN34_INTERNAL_db8bc1ba_4_k_cu_0da159924cuda3std6ranges3__45__cpo4nextE - _ZN34_INTERNAL_db8bc1ba_4_k_cu_0da159924cuda3std3__45__cpo7crbeginE)
_ZN34_INTERNAL_db8bc1ba_4_k_cu_0da159924cuda3std3__45__cpo7crbeginE:
	.zero		1
	.type		_ZN34_INTERNAL_db8bc1ba_4_k_cu_0da159924cuda3std6ranges3__45__cpo4nextE,@object
	.size		_ZN34_INTERNAL_db8bc1ba_4_k_cu_0da159924cuda3std6ranges3__45__cpo4nextE,(_ZN34_INTERNAL_db8bc1ba_4_k_cu_0da159924cuda3std6ranges3__45__cpo4swapE - _ZN34_INTERNAL_db8bc1ba_4_k_cu_0da159924cuda3std6ranges3__45__cpo4nextE)
_ZN34_INTERNAL_db8bc1ba_4_k_cu_0da159924cuda3std6ranges3__45__cpo4nextE:
	.zero		1
	.type		_ZN34_INTERNAL_db8bc1ba_4_k_cu_0da159924cuda3std6ranges3__45__cpo4swapE,@object
	.size		_ZN34_INTERNAL_db8bc1ba_4_k_cu_0da159924cuda3std6ranges3__45__cpo4swapE,(_ZN34_INTERNAL_db8bc1ba_4_k_cu_0da159926thrust24THRUST_300001_SM_1000_NS8cuda_cub10par_nosyncE - _ZN34_INTERNAL_db8bc1ba_4_k_cu_0da159924cuda3std6ranges3__45__cpo4swapE)
_ZN34_INTERNAL_db8bc1ba_4_k_cu_0da159924cuda3std6ranges3__45__cpo4swapE:
	.zero		1
	.type		_ZN34_INTERNAL_db8bc1ba_4_k_cu_0da159926thrust24THRUST_300001_SM_1000_NS8cuda_cub10par_nosyncE,@object
	.size		_ZN34_INTERNAL_db8bc1ba_4_k_cu_0da159926thrust24THRUST_300001_SM_1000_NS8cuda_cub10par_nosyncE,(_ZN34_INTERNAL_db8bc1ba_4_k_cu_0da159926thrust24THRUST_300001_SM_1000_NS3seqE - _ZN34_INTERNAL_db8bc1ba_4_k_cu_0da159926thrust24THRUST_300001_SM_1000_NS8cuda_cub10par_nosyncE)
_ZN34_INTERNAL_db8bc1ba_4_k_cu_0da159926thrust24THRUST_300001_SM_1000_NS8cuda_cub10par_nosyncE:
	.zero		1
	.type		_ZN34_INTERNAL_db8bc1ba_4_k_cu_0da159926thrust24THRUST_300001_SM_1000_NS3seqE,@object
	.size		_ZN34_INTERNAL_db8bc1ba_4_k_cu_0da159926thrust24THRUST_300001_SM_1000_NS3seqE,(_ZN34_INTERNAL_db8bc1ba_4_k_cu_0da159924cuda3std3__420unreachable_sentinelE - _ZN34_INTERNAL_db8bc1ba_4_k_cu_0da159926thrust24THRUST_300001_SM_1000_NS3seqE)
_ZN34_INTERNAL_db8bc1ba_4_k_cu_0da159926thrust24THRUST_300001_SM_1000_NS3seqE:
	.zero		1
	.type		_ZN34_INTERNAL_db8bc1ba_4_k_cu_0da159924cuda3std3__420unreachable_sentinelE,@object
	.size		_ZN34_INTERNAL_db8bc1ba_4_k_cu_0da159924cuda3std3__420unreachable_sentinelE,(_ZN34_INTERNAL_db8bc1ba_4_k_cu_0da159924cuda3std6ranges3__45__cpo5ssizeE - _ZN34_INTERNAL_db8bc1ba_4_k_cu_0da159924cuda3std3__420unreachable_sentinelE)
_ZN34_INTERNAL_db8bc1ba_4_k_cu_0da159924cuda3std3__420unreachable_sentinelE:
	.zero		1
	.type		_ZN34_INTERNAL_db8bc1ba_4_k_cu_0da159924cuda3std6ranges3__45__cpo5ssizeE,@object
	.size		_ZN34_INTERNAL_db8bc1ba_4_k_cu_0da159924cuda3std6ranges3__45__cpo5ssizeE,(_ZN34_INTERNAL_db8bc1ba_4_k_cu_0da159926thrust24THRUST_300001_SM_1000_NS12placeholders2_3E - _ZN34_INTERNAL_db8bc1ba_4_k_cu_0da159924cuda3std6ranges3__45__cpo5ssizeE)
_ZN34_INTERNAL_db8bc1ba_4_k_cu_0da159924cuda3std6ranges3__45__cpo5ssizeE:
	.zero		1
	.type		_ZN34_INTERNAL_db8bc1ba_4_k_cu_0da159926thrust24THRUST_300001_SM_1000_NS12placeholders2_3E,@object
	.size		_ZN34_INTERNAL_db8bc1ba_4_k_cu_0da159926thrust24THRUST_300001_SM_1000_NS12placeholders2_3E,(_ZN34_INTERNAL_db8bc1ba_4_k_cu_0da159924cuda3std3__45__cpo4cendE - _ZN34_INTERNAL_db8bc1ba_4_k_cu_0da159926thrust24THRUST_300001_SM_1000_NS12placeholders2_3E)
_ZN34_INTERNAL_db8bc1ba_4_k_cu_0da159926thrust24THRUST_300001_SM_1000_NS12placeholders2_3E:
	.zero		1
	.type		_ZN34_INTERNAL_db8bc1ba_4_k_cu_0da159924cuda3std3__45__cpo4cendE,@object
	.size		_ZN34_INTERNAL_db8bc1ba_4_k_cu_0da159924cuda3std3__45__cpo4cendE,(_ZN34_INTERNAL_db8bc1ba_4_k_cu_0da159924cuda3std6ranges3__45__cpo4cendE - _ZN34_INTERNAL_db8bc1ba_4_k_cu_0da159924cuda3std3__45__cpo4cendE)
_ZN34_INTERNAL_db8bc1ba_4_k_cu_0da159924cuda3std3__45__cpo4cendE:
	.zero		1
	.type		_ZN34_INTERNAL_db8bc1ba_4_k_cu_0da159924cuda3std6ranges3__45__cpo4cendE,@object
	.size		_ZN34_INTERNAL_db8bc1ba_4_k_cu_0da159924cuda3std6ranges3__45__cpo4cendE,(_ZN34_INTERNAL_db8bc1ba_4_k_cu_0da159926thrust24THRUST_300001_SM_1000_NS12placeholders2_7E - _ZN34_INTERNAL_db8bc1ba_4_k_cu_0da159924cuda3std6ranges3__45__cpo4cendE)
_ZN34_INTERNAL_db8bc1ba_4_k_cu_0da159924cuda3std6ranges3__45__cpo4cendE:
	.zero		1
	.type		_ZN34_INTERNAL_db8bc1ba_4_k_cu_0da159926thrust24THRUST_300001_SM_1000_NS12placeholders2_7E,@object
	.size		_ZN34_INTERNAL_db8bc1ba_4_k_cu_0da159926thrust24THRUST_300001_SM_1000_NS12placeholders2_7E,(_ZN34_INTERNAL_db8bc1ba_4_k_cu_0da159924cuda3std3__45__cpo5crendE - _ZN34_INTERNAL_db8bc1ba_4_k_cu_0da159926thrust24THRUST_300001_SM_1000_NS12placeholders2_7E)
_ZN34_INTERNAL_db8bc1ba_4_k_cu_0da159926thrust24THRUST_300001_SM_1000_NS12placeholders2_7E:
	.zero		1
	.type		_ZN34_INTERNAL_db8bc1ba_4_k_cu_0da159924cuda3std3__45__cpo5crendE,@object
	.size		_ZN34_INTERNAL_db8bc1ba_4_k_cu_0da159924cuda3std3__45__cpo5crendE,(_ZN34_INTERNAL_db8bc1ba_4_k_cu_0da159924cuda3std6ranges3__45__cpo4prevE - _ZN34_INTERNAL_db8bc1ba_4_k_cu_0da159924cuda3std3__45__cpo5crendE)
_ZN34_INTERNAL_db8bc1ba_4_k_cu_0da159924cuda3std3__45__cpo5crendE:
	.zero		1
	.type		_ZN34_INTERNAL_db8bc1ba_4_k_cu_0da159924cuda3std6ranges3__45__cpo4prevE,@object
	.size		_ZN34_INTERNAL_db8bc1ba_4_k_cu_0da159924cuda3std6ranges3__45__cpo4prevE,(_ZN34_INTERNAL_db8bc1ba_4_k_cu_0da159924cuda3std6ranges3__45__cpo9iter_moveE - _ZN34_INTERNAL_db8bc1ba_4_k_cu_0da159924cuda3std6ranges3__45__cpo4prevE)
_ZN34_INTERNAL_db8bc1ba_4_k_cu_0da159924cuda3std6ranges3__45__cpo4prevE:
	.zero		1
	.type		_ZN34_INTERNAL_db8bc1ba_4_k_cu_0da159924cuda3std6ranges3__45__cpo9iter_moveE,@object
	.size		_ZN34_INTERNAL_db8bc1ba_4_k_cu_0da159924cuda3std6ranges3__45__cpo9iter_moveE,(_ZN34_INTERNAL_db8bc1ba_4_k_cu_0da159926thrust24THRUST_300001_SM_1000_NS6system6detail10sequential3seqE - _ZN34_INTERNAL_db8bc1ba_4_k_cu_0da159924cuda3std6ranges3__45__cpo9iter_moveE)
_ZN34_INTERNAL_db8bc1ba_4_k_cu_0da159924cuda3std6ranges3__45__cpo9iter_moveE:
	.zero		1
	.type		_ZN34_INTERNAL_db8bc1ba_4_k_cu_0da159926thrust24THRUST_300001_SM_1000_NS6system6detail10sequential3seqE,@object
	.size		_ZN34_INTERNAL_db8bc1ba_4_k_cu_0da159926thrust24THRUST_300001_SM_1000_NS6system6detail10sequential3seqE,(_ZN34_INTERNAL_db8bc1ba_4_k_cu_0da159926thrust24THRUST_300001_SM_1000_NS12placeholders2_9E - _ZN34_INTERNAL_db8bc1ba_4_k_cu_0da159926thrust24THRUST_300001_SM_1000_NS6system6detail10sequential3seqE)
_ZN34_INTERNAL_db8bc1ba_4_k_cu_0da159926thrust24THRUST_300001_SM_1000_NS6system6detail10sequential3seqE:
	.zero		1
	.type		_ZN34_INTERNAL_db8bc1ba_4_k_cu_0da159926thrust24THRUST_300001_SM_1000_NS12placeholders2_9E,@object
	.size		_ZN34_INTERNAL_db8bc1ba_4_k_cu_0da159926thrust24THRUST_300001_SM_1000_NS12placeholders2_9E,(_ZN34_INTERNAL_db8bc1ba_4_k_cu_0da159924cuda3std3__419piecewise_constructE - _ZN34_INTERNAL_db8bc1ba_4_k_cu_0da159926thrust24THRUST_300001_SM_1000_NS12placeholders2_9E)
_ZN34_INTERNAL_db8bc1ba_4_k_cu_0da159926thrust24THRUST_300001_SM_1000_NS12placeholders2_9E:
	.zero		1
	.type		_ZN34_INTERNAL_db8bc1ba_4_k_cu_0da159924cuda3std3__419piecewise_constructE,@object
	.size		_ZN34_INTERNAL_db8bc1ba_4_k_cu_0da159924cuda3std3__419piecewise_constructE,(_ZN34_INTERNAL_db8bc1ba_4_k_cu_0da159924cuda3std6ranges3__45__cpo5cdataE - _ZN34_INTERNAL_db8bc1ba_4_k_cu_0da159924cuda3std3__419piecewise_constructE)
_ZN34_INTERNAL_db8bc1ba_4_k_cu_0da159924cuda3std3__419piecewise_constructE:
	.zero		1
	.type		_ZN34_INTERNAL_db8bc1ba_4_k_cu_0da159924cuda3std6ranges3__45__cpo5cdataE,@object
	.size		_ZN34_INTERNAL_db8bc1ba_4_k_cu_0da159924cuda3std6ranges3__45__cpo5cdataE,(_ZN34_INTERNAL_db8bc1ba_4_k_cu_0da159926thrust24THRUST_300001_SM_1000_NS12placeholders2_1E - _ZN34_INTERNAL_db8bc1ba_4_k_cu_0da159924cuda3std6ranges3__45__cpo5cdataE)
_ZN34_INTERNAL_db8bc1ba_4_k_cu_0da159924cuda3std6ranges3__45__cpo5cdataE:
	.zero		1
	.type		_ZN34_INTERNAL_db8bc1ba_4_k_cu_0da159926thrust24THRUST_300001_SM_1000_NS12placeholders2_1E,@object
	.size		_ZN34_INTERNAL_db8bc1ba_4_k_cu_0da159926thrust24THRUST_300001_SM_1000_NS12placeholders2_1E,(_ZN34_INTERNAL_db8bc1ba_4_k_cu_0da159924cuda3std3__45__cpo3endE - _ZN34_INTERNAL_db8bc1ba_4_k_cu_0da159926thrust24THRUST_300001_SM_1000_NS12placeholders2_1E)
_ZN34_INTERNAL_db8bc1ba_4_k_cu_0da159926thrust24THRUST_300001_SM_1000_NS12placeholders2_1E:
	.zero		1
	.type		_ZN34_INTERNAL_db8bc1ba_4_k_cu_0da159924cuda3std3__45__cpo3endE,@object
	.size		_ZN34_INTERNAL_db8bc1ba_4_k_cu_0da159924cuda3std3__45__cpo3endE,(_ZN34_INTERNAL_db8bc1ba_4_k_cu_0da159924cuda3std6ranges3__45__cpo3endE - _ZN34_INTERNAL_db8bc1ba_4_k_cu_0da159924cuda3std3__45__cpo3endE)
_ZN34_INTERNAL_db8bc1ba_4_k_cu_0da159924cuda3std3__45__cpo3endE:
	.zero		1
	.type		_ZN34_INTERNAL_db8bc1ba_4_k_cu_0da159924cuda3std6ranges3__45__cpo3endE,@object
	.size		_ZN34_INTERNAL_db8bc1ba_4_k_cu_0da159924cuda3std6ranges3__45__cpo3endE,(_ZN34_INTERNAL_db8bc1ba_4_k_cu_0da159926thrust24THRUST_300001_SM_1000_NS12placeholders2_5E - _ZN34_INTERNAL_db8bc1ba_4_k_cu_0da159924cuda3std6ranges3__45__cpo3endE)
_ZN34_INTERNAL_db8bc1ba_4_k_cu_0da159924cuda3std6ranges3__45__cpo3endE:
	.zero		1
	.type		_ZN34_INTERNAL_db8bc1ba_4_k_cu_0da159926thrust24THRUST_300001_SM_1000_NS12placeholders2_5E,@object
	.size		_ZN34_INTERNAL_db8bc1ba_4_k_cu_0da159926thrust24THRUST_300001_SM_1000_NS12placeholders2_5E,(_ZN34_INTERNAL_db8bc1ba_4_k_cu_0da159924cuda3std3__45__cpo4rendE - _ZN34_INTERNAL_db8bc1ba_4_k_cu_0da159926thrust24THRUST_300001_SM_1000_NS12placeholders2_5E)
_ZN34_INTERNAL_db8bc1ba_4_k_cu_0da159926thrust24THRUST_300001_SM_1000_NS12placeholders2_5E:
	.zero		1
	.type		_ZN34_INTERNAL_db8bc1ba_4_k_cu_0da159924cuda3std3__45__cpo4rendE,@object
	.size		_ZN34_INTERNAL_db8bc1ba_4_k_cu_0da159924cuda3std3__45__cpo4rendE,(_ZN34_INTERNAL_db8bc1ba_4_k_cu_0da159924cuda3std6ranges3__45__cpo9iter_swapE - _ZN34_INTERNAL_db8bc1ba_4_k_cu_0da159924cuda3std3__45__cpo4rendE)
_ZN34_INTERNAL_db8bc1ba_4_k_cu_0da159924cuda3std3__45__cpo4rendE:
	.zero		1
	.type		_ZN34_INTERNAL_db8bc1ba_4_k_cu_0da159924cuda3std6ranges3__45__cpo9iter_swapE,@object
	.size		_ZN34_INTERNAL_db8bc1ba_4_k_cu_0da159924cuda3std6ranges3__45__cpo9iter_swapE,(_ZN34_INTERNAL_db8bc1ba_4_k_cu_0da159924cuda3std3__48unexpectE - _ZN34_INTERNAL_db8bc1ba_4_k_cu_0da159924cuda3std6ranges3__45__cpo9iter_swapE)
_ZN34_INTERNAL_db8bc1ba_4_k_cu_0da159924cuda3std6ranges3__45__cpo9iter_swapE:
	.zero		1
	.type		_ZN34_INTERNAL_db8bc1ba_4_k_cu_0da159924cuda3std3__48unexpectE,@object
	.size		_ZN34_INTERNAL_db8bc1ba_4_k_cu_0da159924cuda3std3__48unexpectE,(_ZN34_INTERNAL_db8bc1ba_4_k_cu_0da159926thrust24THRUST_300001_SM_1000_NS8cuda_cub3parE - _ZN34_INTERNAL_db8bc1ba_4_k_cu_0da159924cuda3std3__48unexpectE)
_ZN34_INTERNAL_db8bc1ba_4_k_cu_0da159924cuda3std3__48unexpectE:
	.zero		1
	.type		_ZN34_INTERNAL_db8bc1ba_4_k_cu_0da159926thrust24THRUST_300001_SM_1000_NS8cuda_cub3parE,@object
	.size		_ZN34_INTERNAL_db8bc1ba_4_k_cu_0da159926thrust24THRUST_300001_SM_1000_NS8cuda_cub3parE,(.L_29 - _ZN34_INTERNAL_db8bc1ba_4_k_cu_0da159926thrust24THRUST_300001_SM_1000_NS8cuda_cub3parE)
_ZN34_INTERNAL_db8bc1ba_4_k_cu_0da159926thrust24THRUST_300001_SM_1000_NS8cuda_cub3parE:
	.zero		1
.L_29:


//--------------------- .nv.shared._ZN3cub18CUB_300001_SM_10006detail6reduce28DeviceReduceSingleTileKernelINS2_10policy_hubIN4cuda3std3__45tupleIJblEEEyN6thrust24THRUST_300001_SM_1000_NS8cuda_cub9__find_if7functorIS9_EEE10Policy1000ENSB_12zip_iteratorINS8_IJNSD_26transform_input_iterator_tIbNSB_6detail15normal_iteratorINSB_10device_ptrIiEEEE7is_evenEENSB_17counting_iteratorIlNSB_11use_defaultESS_SS_EEEEEEEPS9_ySF_S9_S9_NS7_10__identityEEEvT0_T1_T2_T3_T4_T6_ --------------------------
	.section	.nv.shared._ZN3cub18CUB_300001_SM_10006detail6reduce28DeviceReduceSingleTileKernelINS2_10policy_hubIN4cuda3std3__45tupleIJblEEEyN6thrust24THRUST_300001_SM_1000_NS8cuda_cub9__find_if7functorIS9_EEE10Policy1000ENSB_12zip_iteratorINS8_IJNSD_26transform_input_iterator_tIbNSB_6detail15normal_iteratorINSB_10device_ptrIiEEEE7is_evenEENSB_17counting_iteratorIlNSB_11use_defaultESS_SS_EEEEEEEPS9_ySF_S9_S9_NS7_10__identityEEEvT0_T1_T2_T3_T4_T6_,"aw",@nobits
	.sectionflags	@""
	.align	8
.nv.shared._ZN3cub18CUB_300001_SM_10006detail6reduce28DeviceReduceSingleTileKernelINS2_10policy_hubIN4cuda3std3__45tupleIJblEEEyN6thrust24THRUST_300001_SM_1000_NS8cuda_cub9__find_if7functorIS9_EEE10Policy1000ENSB_12zip_iteratorINS8_IJNSD_26transform_input_iterator_tIbNSB_6detail15normal_iteratorINSB_10device_ptrIiEEEE7is_evenEENSB_17counting_iteratorIlNSB_11use_defaultESS_SS_EEEEEEEPS9_ySF_S9_S9_NS7_10__identityEEEvT0_T1_T2_T3_T4_T6_:
	.zero		1176


//--------------------- .nv.shared._ZN3cub18CUB_300001_SM_10006detail6reduce18DeviceReduceKernelINS2_10policy_hubIN4cuda3std3__45tupleIJblEEEjN6thrust24THRUST_300001_SM_1000_NS8cuda_cub9__find_if7functorIS9_EEE10Policy1000ENSB_12zip_iteratorINS8_IJNSD_26transform_input_iterator_tIbNSB_6detail15normal_iteratorINSB_10device_ptrIiEEEE7is_evenEENSB_17counting_iteratorIlNSB_11use_defaultESS_SS_EEEEEEEjSF_S9_NS7_10__identityEEEvT0_PT3_T1_NS0_13GridEvenShareIS10_EET2_T4_ --------------------------
	.section	.nv.shared._ZN3cub18CUB_300001_SM_10006detail6reduce18DeviceReduceKernelINS2_10policy_hubIN4cuda3std3__45tupleIJblEEEjN6thrust24THRUST_300001_SM_1000_NS8cuda_cub9__find_if7functorIS9_EEE10Policy1000ENSB_12zip_iteratorINS8_IJNSD_26transform_input_iterator_tIbNSB_6detail15normal_iteratorINSB_10device_ptrIiEEEE7is_evenEENSB_17counting_iteratorIlNSB_11use_defaultESS_SS_EEEEEEEjSF_S9_NS7_10__identityEEEvT0_PT3_T1_NS0_13GridEvenShareIS10_EET2_T4_,"aw",@nobits
	.sectionflags	@""
	.align	8
.nv.shared._ZN3cub18CUB_300001_SM_10006detail6reduce18DeviceReduceKernelINS2_10policy_hubIN4cuda3std3__45tupleIJblEEEjN6thrust24THRUST_300001_SM_1000_NS8cuda_cub9__find_if7functorIS9_EEE10Policy1000ENSB_12zip_iteratorINS8_IJNSD_26transform_input_iterator_tIbNSB_6detail15normal_iteratorINSB_10device_ptrIiEEEE7is_evenEENSB_17counting_iteratorIlNSB_11use_defaultESS_SS_EEEEEEEjSF_S9_NS7_10__identityEEEvT0_PT3_T1_NS0_13GridEvenShareIS10_EET2_T4_:
	.zero		1176


//--------------------- .nv.shared._ZN3cub18CUB_300001_SM_10006detail6reduce28DeviceReduceSingleTileKernelINS2_10policy_hubIN4cuda3std3__45tupleIJblEEEjN6thrust24THRUST_300001_SM_1000_NS8cuda_cub9__find_if7functorIS9_EEE10Policy1000ENSB_12zip_iteratorINS8_IJNSD_26transform_input_iterator_tIbNSB_6detail15normal_iteratorINSB_10device_ptrIiEEEE7is_evenEENSB_17counting_iteratorIlNSB_11use_defaultESS_SS_EEEEEEEPS9_jSF_S9_S9_NS7_10__identityEEEvT0_T1_T2_T3_T4_T6_ --------------------------
	.section	.nv.shared._ZN3cub18CUB_300001_SM_10006detail6reduce28DeviceReduceSingleTileKernelINS2_10policy_hubIN4cuda3std3__45tupleIJblEEEjN6thrust24THRUST_300001_SM_1000_NS8cuda_cub9__find_if7functorIS9_EEE10Policy1000ENSB_12zip_iteratorINS8_IJNSD_26transform_input_iterator_tIbNSB_6detail15normal_iteratorINSB_10device_ptrIiEEEE7is_evenEENSB_17counting_iteratorIlNSB_11use_defaultESS_SS_EEEEEEEPS9_jSF_S9_S9_NS7_10__identityEEEvT0_T1_T2_T3_T4_T6_,"aw",@nobits
	.sectionflags	@""
	.align	8
.nv.shared._ZN3cub18CUB_300001_SM_10006detail6reduce28DeviceReduceSingleTileKernelINS2_10policy_hubIN4cuda3std3__45tupleIJblEEEjN6thrust24THRUST_300001_SM_1000_NS8cuda_cub9__find_if7functorIS9_EEE10Policy1000ENSB_12zip_iteratorINS8_IJNSD_26transform_input_iterator_tIbNSB_6detail15normal_iteratorINSB_10device_ptrIiEEEE7is_evenEENSB_17counting_iteratorIlNSB_11use_defaultESS_SS_EEEEEEEPS9_jSF_S9_S9_NS7_10__identityEEEvT0_T1_T2_T3_T4_T6_:
	.zero		1176


//--------------------- .nv.shared._ZN3cub18CUB_300001_SM_10006detail6reduce28DeviceReduceSingleTileKernelINS2_10policy_hubIN4cuda3std3__45tupleIJblEEEyN6thrust24THRUST_300001_SM_1000_NS8cuda_cub9__find_if7functorIS9_EEE10Policy1000EPS9_SI_iSF_S9_S9_NS7_10__identityEEEvT0_T1_T2_T3_T4_T6_ --------------------------
	.section	.nv.shared._ZN3cub18CUB_300001_SM_10006detail6reduce28DeviceReduceSingleTileKernelINS2_10policy_hubIN4cuda3std3__45tupleIJblEEEyN6thrust24THRUST_300001_SM_1000_NS8cuda_cub9__find_if7functorIS9_EEE10Policy1000EPS9_SI_iSF_S9_S9_NS7_10__identityEEEvT0_T1_T2_T3_T4_T6_,"aw",@nobits
	.sectionflags	@""
	.align	8
.nv.shared._ZN3cub18CUB_300001_SM_10006detail6reduce28DeviceReduceSingleTileKernelINS2_10policy_hubIN4cuda3std3__45tupleIJblEEEyN6thrust24THRUST_300001_SM_1000_NS8cuda_cub9__find_if7functorIS9_EEE10Policy1000EPS9_SI_iSF_S9_S9_NS7_10__identityEEEvT0_T1_T2_T3_T4_T6_:
	.zero		1176


//--------------------- .nv.shared._ZN3cub18CUB_300001_SM_10006detail6reduce18DeviceReduceKernelINS2_10policy_hubIN4cuda3std3__45tupleIJblEEEyN6thrust24THRUST_300001_SM_1000_NS8cuda_cub9__find_if7functorIS9_EEE10Policy1000ENSB_12zip_iteratorINS8_IJNSD_26transform_input_iterator_tIbNSB_6detail15normal_iteratorINSB_10device_ptrIiEEEENS7_10__not_fn_tI7is_evenEEEENSB_17counting_iteratorIlNSB_11use_defaultESU_SU_EEEEEEEySF_S9_NS7_10__identityEEEvT0_PT3_T1_NS0_13GridEvenShareIS12_EET2_T4_ --------------------------
	.section	.nv.shared._ZN3cub18CUB_300001_SM_10006detail6reduce18DeviceReduceKernelINS2_10policy_hubIN4cuda3std3__45tupleIJblEEEyN6thrust24THRUST_300001_SM_1000_NS8cuda_cub9__find_if7functorIS9_EEE10Policy1000ENSB_12zip_iteratorINS8_IJNSD_26transform_input_iterator_tIbNSB_6detail15normal_iteratorINSB_10device_ptrIiEEEENS7_10__not_fn_tI7is_evenEEEENSB_17counting_iteratorIlNSB_11use_defaultESU_SU_EEEEEEEySF_S9_NS7_10__identityEEEvT0_PT3_T1_NS0_13GridEvenShareIS12_EET2_T4_,"aw",@nobits
	.sectionflags	@""
	.align	8
.nv.shared._ZN3cub18CUB_300001_SM_10006detail6reduce18DeviceReduceKernelINS2_10policy_hubIN4cuda3std3__45tupleIJblEEEyN6thrust24THRUST_300001_SM_1000_NS8cuda_cub9__find_if7functorIS9_EEE10Policy1000ENSB_12zip_iteratorINS8_IJNSD_26transform_input_iterator_tIbNSB_6detail15normal_iteratorINSB_10device_ptrIiEEEENS7_10__not_fn_tI7is_evenEEEENSB_17counting_iteratorIlNSB_11use_defaultESU_SU_EEEEEEEySF_S9_NS7_10__identityEEEvT0_PT3_T1_NS0_13GridEvenShareIS12_EET2_T4_:
	.zero		1176


//--------------------- .nv.shared._ZN3cub18CUB_300001_SM_10006detail6reduce28DeviceReduceSingleTileKernelINS2_10policy_hubIN4cuda3std3__45tupleIJblEEEyN6thrust24THRUST_300001_SM_1000_NS8cuda_cub9__find_if7functorIS9_EEE10Policy1000ENSB_12zip_iteratorINS8_IJNSD_26transform_input_iterator_tIbNSB_6detail15normal_iteratorINSB_10device_ptrIiEEEENS7_10__not_fn_tI7is_evenEEEENSB_17counting_iteratorIlNSB_11use_defaultESU_SU_EEEEEEEPS9_ySF_S9_S9_NS7_10__identityEEEvT0_T1_T2_T3_T4_T6_ --------------------------
	.section	.nv.shared._ZN3cub18CUB_300001_SM_10006detail6reduce28DeviceReduceSingleTileKernelINS2_10policy_hubIN4cuda3std3__45tupleIJblEEEyN6thrust24THRUST_300001_SM_1000_NS8cuda_cub9__find_if7functorIS9_EEE10Policy1000ENSB_12zip_iteratorINS8_IJNSD_26transform_input_iterator_tIbNSB_6detail15normal_iteratorINSB_10device_ptrIiEEEENS7_10__not_fn_tI7is_evenEEEENSB_17counting_iteratorIlNSB_11use_defaultESU_SU_EEEEEEEPS9_ySF_S9_S9_NS7_10__identityEEEvT0_T1_T2_T3_T4_T6_,"aw",@nobits
	.sectionflags	@""
	.align	8
.nv.shared._ZN3cub18CUB_300001_SM_10006detail6reduce28DeviceReduceSingleTileKernelINS2_10policy_hubIN4cuda3std3__45tupleIJblEEEyN6thrust24THRUST_300001_SM_1000_NS8cuda_cub9__find_if7functorIS9_EEE10Policy1000ENSB_12zip_iteratorINS8_IJNSD_26transform_input_iterator_tIbNSB_6detail15normal_iteratorINSB_10device_ptrIiEEEENS7_10__not_fn_tI7is_evenEEEENSB_17counting_iteratorIlNSB_11use_defaultESU_SU_EEEEEEEPS9_ySF_S9_S9_NS7_10__identityEEEvT0_T1_T2_T3_T4_T6_:
	.zero		1176


//--------------------- .nv.shared._ZN3cub18CUB_300001_SM_10006detail6reduce28DeviceReduceSingleTileKernelINS2_10policy_hubIN4cuda3std3__45tupleIJblEEEjN6thrust24THRUST_300001_SM_1000_NS8cuda_cub9__find_if7functorIS9_EEE10Policy1000EPS9_SI_iSF_S9_S9_NS7_10__identityEEEvT0_T1_T2_T3_T4_T6_ --------------------------
	.section	.nv.shared._ZN3cub18CUB_300001_SM_10006detail6reduce28DeviceReduceSingleTileKernelINS2_10policy_hubIN4cuda3std3__45tupleIJblEEEjN6thrust24THRUST_300001_SM_1000_NS8cuda_cub9__find_if7functorIS9_EEE10Policy1000EPS9_SI_iSF_S9_S9_NS7_10__identityEEEvT0_T1_T2_T3_T4_T6_,"aw",@nobits
	.sectionflags	@""
	.align	8
.nv.shared._ZN3cub18CUB_300001_SM_10006detail6reduce28DeviceReduceSingleTileKernelINS2_10policy_hubIN4cuda3std3__45tupleIJblEEEjN6thrust24THRUST_300001_SM_1000_NS8cuda_cub9__find_if7functorIS9_EEE10Policy1000EPS9_SI_iSF_S9_S9_NS7_10__identityEEEvT0_T1_T2_T3_T4_T6_:
	.zero		1176


//--------------------- .nv.shared._ZN3cub18CUB_300001_SM_10006detail6reduce18DeviceReduceKernelINS2_10policy_hubIN4cuda3std3__45tupleIJblEEEjN6thrust24THRUST_300001_SM_1000_NS8cuda_cub9__find_if7functorIS9_EEE10Policy1000ENSB_12zip_iteratorINS8_IJNSD_26transform_input_iterator_tIbNSB_6detail15normal_iteratorINSB_10device_ptrIiEEEENS7_10__not_fn_tI7is_evenEEEENSB_17counting_iteratorIlNSB_11use_defaultESU_SU_EEEEEEEjSF_S9_NS7_10__identityEEEvT0_PT3_T1_NS0_13GridEvenShareIS12_EET2_T4_ --------------------------
	.section	.nv.shared._ZN3cub18CUB_300001_SM_10006detail6reduce18DeviceReduceKernelINS2_10policy_hubIN4cuda3std3__45tupleIJblEEEjN6thrust24THRUST_300001_SM_1000_NS8cuda_cub9__find_if7functorIS9_EEE10Policy1000ENSB_12zip_iteratorINS8_IJNSD_26transform_input_iterator_tIbNSB_6detail15normal_iteratorINSB_10device_ptrIiEEEENS7_10__not_fn_tI7is_evenEEEENSB_17counting_iteratorIlNSB_11use_defaultESU_SU_EEEEEEEjSF_S9_NS7_10__identityEEEvT0_PT3_T1_NS0_13GridEvenShareIS12_EET2_T4_,"aw",@nobits
	.sectionflags	@""
	.align	8
.nv.shared._ZN3cub18CUB_300001_SM_10006detail6reduce18DeviceReduceKernelINS2_10policy_hubIN4cuda3std3__45tupleIJblEEEjN6thrust24THRUST_300001_SM_1000_NS8cuda_cub9__find_if7functorIS9_EEE10Policy1000ENSB_12zip_iteratorINS8_IJNSD_26transform_input_iterator_tIbNSB_6detail15normal_iteratorINSB_10device_ptrIiEEEENS7_10__not_fn_tI7is_evenEEEENSB_17counting_iteratorIlNSB_11use_defaultESU_SU_EEEEEEEjSF_S9_NS7_10__identityEEEvT0_PT3_T1_NS0_13GridEvenShareIS12_EET2_T4_:
	.zero		1176


//--------------------- .nv.shared._ZN3cub18CUB_300001_SM_10006detail6reduce28DeviceReduceSingleTileKernelINS2_10policy_hubIN4cuda3std3__45tupleIJblEEEjN6thrust24THRUST_300001_SM_1000_NS8cuda_cub9__find_if7functorIS9_EEE10Policy1000ENSB_12zip_iteratorINS8_IJNSD_26transform_input_iterator_tIbNSB_6detail15normal_iteratorINSB_10device_ptrIiEEEENS7_10__not_fn_tI7is_evenEEEENSB_17counting_iteratorIlNSB_11use_defaultESU_SU_EEEEEEEPS9_jSF_S9_S9_NS7_10__identityEEEvT0_T1_T2_T3_T4_T6_ --------------------------
	.section	.nv.shared._ZN3cub18CUB_300001_SM_10006detail6reduce28DeviceReduceSingleTileKernelINS2_10policy_hubIN4cuda3std3__45tupleIJblEEEjN6thrust24THRUST_300001_SM_1000_NS8cuda_cub9__find_if7functorIS9_EEE10Policy1000ENSB_12zip_iteratorINS8_IJNSD_26transform_input_iterator_tIbNSB_6detail15normal_iteratorINSB_10device_ptrIiEEEENS7_10__not_fn_tI7is_evenEEEENSB_17counting_iteratorIlNSB_11use_defaultESU_SU_EEEEEEEPS9_jSF_S9_S9_NS7_10__identityEEEvT0_T1_T2_T3_T4_T6_,"aw",@nobits
	.sectionflags	@""
	.align	8
.nv.shared._ZN3cub18CUB_300001_SM_10006detail6reduce28DeviceReduceSingleTileKernelINS2_10policy_hubIN4cuda3std3__45tupleIJblEEEjN6thrust24THRUST_300001_SM_1000_NS8cuda_cub9__find_if7functorIS9_EEE10Policy1000ENSB_12zip_iteratorINS8_IJNSD_26transform_input_iterator_tIbNSB_6detail15normal_iteratorINSB_10device_ptrIiEEEENS7_10__not_fn_tI7is_evenEEEENSB_17counting_iteratorIlNSB_11use_defaultESU_SU_EEEEEEEPS9_jSF_S9_S9_NS7_10__identityEEEvT0_T1_T2_T3_T4_T6_:
	.zero		1176


//--------------------- .nv.constant0._ZN3cub18CUB_300001_SM_10006detail6reduce18DeviceReduceKernelINS2_10policy_hubIN4cuda3std3__45tupleIJblEEEyN6thrust24THRUST_300001_SM_1000_NS8cuda_cub9__find_if7functorIS9_EEE10Policy1000ENSB_12zip_iteratorINS8_IJNSD_26transform_input_iterator_tIbNSB_6detail15normal_iteratorINSB_10device_ptrIiEEEE7is_evenEENSB_17counting_iteratorIlNSB_11use_defaultESS_SS_EEEEEEEySF_S9_NS7_10__identityEEEvT0_PT3_T1_NS0_13GridEvenShareIS10_EET2_T4_ --------------------------
	.section	.nv.constant0._ZN3cub18CUB_300001_SM_10006detail6reduce18DeviceReduceKernelINS2_10policy_hubIN4cuda3std3__45tupleIJblEEEyN6thrust24THRUST_300001_SM_1000_NS8cuda_cub9__find_if7functorIS9_EEE10Policy1000ENSB_12zip_iteratorINS8_IJNSD_26transform_input_iterator_tIbNSB_6detail15normal_iteratorINSB_10device_ptrIiEEEE7is_evenEENSB_17counting_iteratorIlNSB_11use_defaultESS_SS_EEEEEEEySF_S9_NS7_10__identityEEEvT0_PT3_T1_NS0_13GridEvenShareIS10_EET2_T4_,"a",@progbits
	.sectionflags	@""
	.align	4
.nv.constant0._ZN3cub18CUB_300001_SM_10006detail6reduce18DeviceReduceKernelINS2_10policy_hubIN4cuda3std3__45tupleIJblEEEyN6thrust24THRUST_300001_SM_1000_NS8cuda_cub9__find_if7functorIS9_EEE10Policy1000ENSB_12zip_iteratorINS8_IJNSD_26transform_input_iterator_tIbNSB_6detail15normal_iteratorINSB_10device_ptrIiEEEE7is_evenEENSB_17counting_iteratorIlNSB_11use_defaultESS_SS_EEEEEEEySF_S9_NS7_10__identityEEEvT0_PT3_T1_NS0_13GridEvenShareIS10_EET2_T4_:
	.zero		1010


//--------------------- .nv.constant0._ZN3cub18CUB_300001_SM_10006detail6reduce28DeviceReduceSingleTileKernelINS2_10policy_hubIN4cuda3std3__45tupleIJblEEEyN6thrust24THRUST_300001_SM_1000_NS8cuda_cub9__find_if7functorIS9_EEE10Policy1000ENSB_12zip_iteratorINS8_IJNSD_26transform_input_iterator_tIbNSB_6detail15normal_iteratorINSB_10device_ptrIiEEEE7is_evenEENSB_17counting_iteratorIlNSB_11use_defaultESS_SS_EEEEEEEPS9_ySF_S9_S9_NS7_10__identityEEEvT0_T1_T2_T3_T4_T6_ --------------------------
	.section	.nv.constant0._ZN3cub18CUB_300001_SM_10006detail6reduce28DeviceReduceSingleTileKernelINS2_10policy_hubIN4cuda3std3__45tupleIJblEEEyN6thrust24THRUST_300001_SM_1000_NS8cuda_cub9__find_if7functorIS9_EEE10Policy1000ENSB_12zip_iteratorINS8_IJNSD_26transform_input_iterator_tIbNSB_6detail15normal_iteratorINSB_10device_ptrIiEEEE7is_evenEENSB_17counting_iteratorIlNSB_11use_defaultESS_SS_EEEEEEEPS9_ySF_S9_S9_NS7_10__identityEEEvT0_T1_T2_T3_T4_T6_,"a",@progbits
	.sectionflags	@""
	.align	4
.nv.constant0._ZN3cub18CUB_300001_SM_10006detail6reduce28DeviceReduceSingleTileKernelINS2_10policy_hubIN4cuda3std3__45tupleIJblEEEyN6thrust24THRUST_300001_SM_1000_NS8cuda_cub9__find_if7functorIS9_EEE10Policy1000ENSB_12zip_iteratorINS8_IJNSD_26transform_input_iterator_tIbNSB_6detail15normal_iteratorINSB_10device_ptrIiEEEE7is_evenEENSB_17counting_iteratorIlNSB_11use_defaultESS_SS_EEEEEEEPS9_ySF_S9_S9_NS7_10__identityEEEvT0_T1_T2_T3_T4_T6_:
	.zero		961


//--------------------- .nv.constant0._ZN3cub18CUB_300001_SM_10006detail6reduce18DeviceReduceKernelINS2_10policy_hubIN4cuda3std3__45tupleIJblEEEjN6thrust24THRUST_300001_SM_1000_NS8cuda_cub9__find_if7functorIS9_EEE10Policy1000ENSB_12zip_iteratorINS8_IJNSD_26transform_input_iterator_tIbNSB_6detail15normal_iteratorINSB_10device_ptrIiEEEE7is_evenEENSB_17counting_iteratorIlNSB_11use_defaultESS_SS_EEEEEEEjSF_S9_NS7_10__identityEEEvT0_PT3_T1_NS0_13GridEvenShareIS10_EET2_T4_ --------------------------
	.section	.nv.constant0._ZN3cub18CUB_300001_SM_10006detail6reduce18DeviceReduceKernelINS2_10policy_hubIN4cuda3std3__45tupleIJblEEEjN6thrust24THRUST_300001_SM_1000_NS8cuda_cub9__find_if7functorIS9_EEE10Policy1000ENSB_12zip_iteratorINS8_IJNSD_26transform_input_iterator_tIbNSB_6detail15normal_iteratorINSB_10device_ptrIiEEEE7is_evenEENSB_17counting_iteratorIlNSB_11use_defaultESS_SS_EEEEEEEjSF_S9_NS7_10__identityEEEvT0_PT3_T1_NS0_13GridEvenShareIS10_EET2_T4_,"a",@progbits
	.sectionflags	@""
	.align	4
.nv.constant0._ZN3cub18CUB_300001_SM_10006detail6reduce18DeviceReduceKernelINS2_10policy_hubIN4cuda3std3__45tupleIJblEEEjN6thrust24THRUST_300001_SM_1000_NS8cuda_cub9__find_if7functorIS9_EEE10Policy1000ENSB_12zip_iteratorINS8_IJNSD_26transform_input_iterator_tIbNSB_6detail15normal_iteratorINSB_10device_ptrIiEEEE7is_evenEENSB_17counting_iteratorIlNSB_11use_defaultESS_SS_EEEEEEEjSF_S9_NS7_10__identityEEEvT0_PT3_T1_NS0_13GridEvenShareIS10_EET2_T4_:
	.zero		974


//--------------------- .nv.constant0._ZN3cub18CUB_300001_SM_10006detail6reduce28DeviceReduceSingleTileKernelINS2_10policy_hubIN4cuda3std3__45tupleIJblEEEjN6thrust24THRUST_300001_SM_1000_NS8cuda_cub9__find_if7functorIS9_EEE10Policy1000ENSB_12zip_iteratorINS8_IJNSD_26transform_input_iterator_tIbNSB_6detail15normal_iteratorINSB_10device_ptrIiEEEE7is_evenEENSB_17counting_iteratorIlNSB_11use_defaultESS_SS_EEEEEEEPS9_jSF_S9_S9_NS7_10__identityEEEvT0_T1_T2_T3_T4_T6_ --------------------------
	.section	.nv.constant0._ZN3cub18CUB_300001_SM_10006detail6reduce28DeviceReduceSingleTileKernelINS2_10policy_hubIN4cuda3std3__45tupleIJblEEEjN6thrust24THRUST_300001_SM_1000_NS8cuda_cub9__find_if7functorIS9_EEE10Policy1000ENSB_12zip_iteratorINS8_IJNSD_26transform_input_iterator_tIbNSB_6detail15normal_iteratorINSB_10device_ptrIiEEEE7is_evenEENSB_17counting_iteratorIlNSB_11use_defaultESS_SS_EEEEEEEPS9_jSF_S9_S9_NS7_10__identityEEEvT0_T1_T2_T3_T4_T6_,"a",@progbits
	.sectionflags	@""
	.align	4
.nv.constant0._ZN3cub18CUB_300001_SM_10006detail6reduce28DeviceReduceSingleTileKernelINS2_10policy_hubIN4cuda3std3__45tupleIJblEEEjN6thrust24THRUST_300001_SM_1000_NS8cuda_cub9__find_if7functorIS9_EEE10Policy1000ENSB_12zip_iteratorINS8_IJNSD_26transform_input_iterator_tIbNSB_6detail15normal_iteratorINSB_10device_ptrIiEEEE7is_evenEENSB_17counting_iteratorIlNSB_11use_defaultESS_SS_EEEEEEEPS9_jSF_S9_S9_NS7_10__identityEEEvT0_T1_T2_T3_T4_T6_:
	.zero		953


//--------------------- .nv.constant0._ZN3cub18CUB_300001_SM_10006detail6reduce28DeviceReduceSingleTileKernelINS2_10policy_hubIN4cuda3std3__45tupleIJblEEEyN6thrust24THRUST_300001_SM_1000_NS8cuda_cub9__find_if7functorIS9_EEE10Policy1000EPS9_SI_iSF_S9_S9_NS7_10__identityEEEvT0_T1_T2_T3_T4_T6_ --------------------------
	.section	.nv.constant0._ZN3cub18CUB_300001_SM_10006detail6reduce28DeviceReduceSingleTileKernelINS2_10policy_hubIN4cuda3std3__45tupleIJblEEEyN6thrust24THRUST_300001_SM_1000_NS8cuda_cub9__find_if7functorIS9_EEE10Policy1000EPS9_SI_iSF_S9_S9_NS7_10__identityEEEvT0_T1_T2_T3_T4_T6_,"a",@progbits
	.sectionflags	@""
	.align	4
.nv.constant0._ZN3cub18CUB_300001_SM_10006detail6reduce28DeviceReduceSingleTileKernelINS2_10policy_hubIN4cuda3std3__45tupleIJblEEEyN6thrust24THRUST_300001_SM_1000_NS8cuda_cub9__find_if7functorIS9_EEE10Policy1000EPS9_SI_iSF_S9_S9_NS7_10__identityEEEvT0_T1_T2_T3_T4_T6_:
	.zero		937


//--------------------- .nv.constant0._ZN3cub18CUB_300001_SM_10006detail6reduce18DeviceReduceKernelINS2_10policy_hubIN4cuda3std3__45tupleIJblEEEyN6thrust24THRUST_300001_SM_1000_NS8cuda_cub9__find_if7functorIS9_EEE10Policy1000ENSB_12zip_iteratorINS8_IJNSD_26transform_input_iterator_tIbNSB_6detail15normal_iteratorINSB_10device_ptrIiEEEENS7_10__not_fn_tI7is_evenEEEENSB_17counting_iteratorIlNSB_11use_defaultESU_SU_EEEEEEEySF_S9_NS7_10__identityEEEvT0_PT3_T1_NS0_13GridEvenShareIS12_EET2_T4_ --------------------------
	.section	.nv.constant0._ZN3cub18CUB_300001_SM_10006detail6reduce18DeviceReduceKernelINS2_10policy_hubIN4cuda3std3__45tupleIJblEEEyN6thrust24THRUST_300001_SM_1000_NS8cuda_cub9__find_if7functorIS9_EEE10Policy1000ENSB_12zip_iteratorINS8_IJNSD_26transform_input_iterator_tIbNSB_6detail15normal_iteratorINSB_10device_ptrIiEEEENS7_10__not_fn_tI7is_evenEEEENSB_17counting_iteratorIlNSB_11use_defaultESU_SU_EEEEEEEySF_S9_NS7_10__identityEEEvT0_PT3_T1_NS0_13GridEvenShareIS12_EET2_T4_,"a",@progbits
	.sectionflags	@""
	.align	4
.nv.constant0._ZN3cub18CUB_300001_SM_10006detail6reduce18DeviceReduceKernelINS2_10policy_hubIN4cuda3std3__45tupleIJblEEEyN6thrust24THRUST_300001_SM_1000_NS8cuda_cub9__find_if7functorIS9_EEE10Policy1000ENSB_12zip_iteratorINS8_IJNSD_26transform_input_iterator_tIbNSB_6detail15normal_iteratorINSB_10device_ptrIiEEEENS7_10__not_fn_tI7is_evenEEEENSB_17counting_iteratorIlNSB_11use_defaultESU_SU_EEEEEEEySF_S9_NS7_10__identityEEEvT0_PT3_T1_NS0_13GridEvenShareIS12_EET2_T4_:
	.zero		1010


//--------------------- .nv.constant0._ZN3cub18CUB_300001_SM_10006detail6reduce28DeviceReduceSingleTileKernelINS2_10policy_hubIN4cuda3std3__45tupleIJblEEEyN6thrust24THRUST_300001_SM_1000_NS8cuda_cub9__find_if7functorIS9_EEE10Policy1000ENSB_12zip_iteratorINS8_IJNSD_26transform_input_iterator_tIbNSB_6detail15normal_iteratorINSB_10device_ptrIiEEEENS7_10__not_fn_tI7is_evenEEEENSB_17counting_iteratorIlNSB_11use_defaultESU_SU_EEEEEEEPS9_ySF_S9_S9_NS7_10__identityEEEvT0_T1_T2_T3_T4_T6_ --------------------------
	.section	.nv.constant0._ZN3cub18CUB_300001_SM_10006detail6reduce28DeviceReduceSingleTileKernelINS2_10policy_hubIN4cuda3std3__45tupleIJblEEEyN6thrust24THRUST_300001_SM_1000_NS8cuda_cub9__find_if7functorIS9_EEE10Policy1000ENSB_12zip_iteratorINS8_IJNSD_26transform_input_iterator_tIbNSB_6detail15normal_iteratorINSB_10device_ptrIiEEEENS7_10__not_fn_tI7is_evenEEEENSB_17counting_iteratorIlNSB_11use_defaultESU_SU_EEEEEEEPS9_ySF_S9_S9_NS7_10__identityEEEvT0_T1_T2_T3_T4_T6_,"a",@progbits
	.sectionflags	@""
	.align	4
.nv.constant0._ZN3cub18CUB_300001_SM_10006detail6reduce28DeviceReduceSingleTileKernelINS2_10policy_hubIN4cuda3std3__45tupleIJblEEEyN6thrust24THRUST_300001_SM_1000_NS8cuda_cub9__find_if7functorIS9_EEE10Policy1000ENSB_12zip_iteratorINS8_IJNSD_26transform_input_iterator_tIbNSB_6detail15normal_iteratorINSB_10device_ptrIiEEEENS7_10__not_fn_tI7is_evenEEEENSB_17counting_iteratorIlNSB_11use_defaultESU_SU_EEEEEEEPS9_ySF_S9_S9_NS7_10__identityEEEvT0_T1_T2_T3_T4_T6_:
	.zero		961


//--------------------- .nv.constant0._ZN3cub18CUB_300001_SM_10006detail6reduce28DeviceReduceSingleTileKernelINS2_10policy_hubIN4cuda3std3__45tupleIJblEEEjN6thrust24THRUST_300001_SM_1000_NS8cuda_cub9__find_if7functorIS9_EEE10Policy1000EPS9_SI_iSF_S9_S9_NS7_10__identityEEEvT0_T1_T2_T3_T4_T6_ --------------------------
	.section	.nv.constant0._ZN3cub18CUB_300001_SM_10006detail6reduce28DeviceReduceSingleTileKernelINS2_10policy_hubIN4cuda3std3__45tupleIJblEEEjN6thrust24THRUST_300001_SM_1000_NS8cuda_cub9__find_if7functorIS9_EEE10Policy1000EPS9_SI_iSF_S9_S9_NS7_10__identityEEEvT0_T1_T2_T3_T4_T6_,"a",@progbits
	.sectionflags	@""
	.align	4
.nv.constant0._ZN3cub18CUB_300001_SM_10006detail6reduce28DeviceReduceSingleTileKernelINS2_10policy_hubIN4cuda3std3__45tupleIJblEEEjN6thrust24THRUST_300001_SM_1000_NS8cuda_cub9__find_if7functorIS9_EEE10Policy1000EPS9_SI_iSF_S9_S9_NS7_10__identityEEEvT0_T1_T2_T3_T4_T6_:
	.zero		937


//--------------------- .nv.constant0._ZN3cub18CUB_300001_SM_10006detail6reduce18DeviceReduceKernelINS2_10policy_hubIN4cuda3std3__45tupleIJblEEEjN6thrust24THRUST_300001_SM_1000_NS8cuda_cub9__find_if7functorIS9_EEE10Policy1000ENSB_12zip_iteratorINS8_IJNSD_26transform_input_iterator_tIbNSB_6detail15normal_iteratorINSB_10device_ptrIiEEEENS7_10__not_fn_tI7is_evenEEEENSB_17counting_iteratorIlNSB_11use_defaultESU_SU_EEEEEEEjSF_S9_NS7_10__identityEEEvT0_PT3_T1_NS0_13GridEvenShareIS12_EET2_T4_ --------------------------
	.section	.nv.constant0._ZN3cub18CUB_300001_SM_10006detail6reduce18DeviceReduceKernelINS2_10policy_hubIN4cuda3std3__45tupleIJblEEEjN6thrust24THRUST_300001_SM_1000_NS8cuda_cub9__find_if7functorIS9_EEE10Policy1000ENSB_12zip_iteratorINS8_IJNSD_26transform_input_iterator_tIbNSB_6detail15normal_iteratorINSB_10device_ptrIiEEEENS7_10__not_fn_tI7is_evenEEEENSB_17counting_iteratorIlNSB_11use_defaultESU_SU_EEEEEEEjSF_S9_NS7_10__identityEEEvT0_PT3_T1_NS0_13GridEvenShareIS12_EET2_T4_,"a",@progbits
	.sectionflags	@""
	.align	4
.nv.constant0._ZN3cub18CUB_300001_SM_10006detail6reduce18DeviceReduceKernelINS2_10policy_hubIN4cuda3std3__45tupleIJblEEEjN6thrust24THRUST_300001_SM_1000_NS8cuda_cub9__find_if7functorIS9_EEE10Policy1000ENSB_12zip_iteratorINS8_IJNSD_26transform_input_iterator_tIbNSB_6detail15normal_iteratorINSB_10device_ptrIiEEEENS7_10__not_fn_tI7is_evenEEEENSB_17counting_iteratorIlNSB_11use_defaultESU_SU_EEEEEEEjSF_S9_NS7_10__identityEEEvT0_PT3_T1_NS0_13GridEvenShareIS12_EET2_T4_:
	.zero		974


//--------------------- .nv.constant0._ZN3cub18CUB_300001_SM_10006detail6reduce28DeviceReduceSingleTileKernelINS2_10policy_hubIN4cuda3std3__45tupleIJblEEEjN6thrust24THRUST_300001_SM_1000_NS8cuda_cub9__find_if7functorIS9_EEE10Policy1000ENSB_12zip_iteratorINS8_IJNSD_26transform_input_iterator_tIbNSB_6detail15normal_iteratorINSB_10device_ptrIiEEEENS7_10__not_fn_tI7is_evenEEEENSB_17counting_iteratorIlNSB_11use_defaultESU_SU_EEEEEEEPS9_jSF_S9_S9_NS7_10__identityEEEvT0_T1_T2_T3_T4_T6_ --------------------------
	.section	.nv.constant0._ZN3cub18CUB_300001_SM_10006detail6reduce28DeviceReduceSingleTileKernelINS2_10policy_hubIN4cuda3std3__45tupleIJblEEEjN6thrust24THRUST_300001_SM_1000_NS8cuda_cub9__find_if7functorIS9_EEE10Policy1000ENSB_12zip_iteratorINS8_IJNSD_26transform_input_iterator_tIbNSB_6detail15normal_iteratorINSB_10device_ptrIiEEEENS7_10__not_fn_tI7is_evenEEEENSB_17counting_iteratorIlNSB_11use_defaultESU_SU_EEEEEEEPS9_jSF_S9_S9_NS7_10__identityEEEvT0_T1_T2_T3_T4_T6_,"a",@progbits
	.sectionflags	@""
	.align	4
.nv.constant0._ZN3cub18CUB_300001_SM_10006detail6reduce28DeviceReduceSingleTileKernelINS2_10policy_hubIN4cuda3std3__45tupleIJblEEEjN6thrust24THRUST_300001_SM_1000_NS8cuda_cub9__find_if7functorIS9_EEE10Policy1000ENSB_12zip_iteratorINS8_IJNSD_26transform_input_iterator_tIbNSB_6detail15normal_iteratorINSB_10device_ptrIiEEEENS7_10__not_fn_tI7is_evenEEEENSB_17counting_iteratorIlNSB_11use_defaultESU_SU_EEEEEEEPS9_jSF_S9_S9_NS7_10__identityEEEvT0_T1_T2_T3_T4_T6_:
	.zero		953


//--------------------- .nv.constant0._ZN3cub18CUB_300001_SM_10006detail11EmptyKernelIvEEvv --------------------------
	.section	.nv.constant0._ZN3cub18CUB_300001_SM_10006detail11EmptyKernelIvEEvv,"a",@progbits
	.sectionflags	@""
	.align	4
.nv.constant0._ZN3cub18CUB_300001_SM_10006detail11EmptyKernelIvEEvv:
	.zero		896


//--------------------- SYMBOLS --------------------------

	.type		.nv.reservedSmem.offset0,@object
	.size		.nv.reservedSmem.offset0,0x4
	.type		.nv.reservedSmem.cap,@object
	.size		.nv.reservedSmem.cap,0x4
